	.target	sm_100a

	.elftype	@"ET_EXEC"


//--------------------- .note.nv.tkinfo           --------------------------
	.section	.note.nv.tkinfo,"",@"SHT_NOTE"
	.sectionflags	@"SHF_NOTE_NV_TKINFO"
	.tkinfo
        /*0018*/ 	.word	0x00000002
        /*0030*/ 	.string	""
        /*0030*/ 	.string	"ptxas"
        /*0030*/ 	.string	"Cuda compilation tools, release 13.0, V13.0.88"
        /*0030*/ 	.string	"Build cuda_13.0.r13.0/compiler.36424714_0"
        /*0030*/ 	.string	"-arch sm_100a -m 64 "



//--------------------- .note.nv.cuinfo           --------------------------
	.section	.note.nv.cuinfo,"",@"SHT_NOTE"
	.sectionflags	@"SHF_NOTE_NV_CUINFO"
        /*0018*/ 	.short	0x0002
        /*001a*/ 	.short	0x0064
        /*001c*/ 	.short	0x0082
	.zero		2


//--------------------- .nv.info                  --------------------------
	.section	.nv.info,"",@"SHT_CUDA_INFO"
	.align	4


	//----- nvinfo : EIATTR_REGCOUNT
	.align		4
        /*0000*/ 	.byte	0x04, 0x2f
        /*0002*/ 	.short	(.L_12 - .L_11)
	.align		4
.L_11:
        /*0004*/ 	.word	index@(_ZN7cutlass13device_kernelIN5flash11enable_sm90INS1_16FlashAttnFwdSm90INS1_25CollectiveMainloopFwdSm90ILi2EN4cute5tupleIJNS5_1CILi1EEES8_S8_EEENS6_IJNS7_ILi192EEENS7_ILi128EEENS7_ILi64EEEEEELi64ENS_10bfloat16_tEfNS_4arch4Sm90ELb1ELb0ELb0ELb1ELb0ELb1ELb0ELb1ELb1ELb0ELb0ELb0EEENS1_21CollectiveEpilogueFwdINS6_IJSA_SC_SB_EEES9_SE_SG_Li384ELb1ELb0ELb0ELb0EEENS1_36VarlenDynamicPersistentTileSchedulerILi192ELi128ELi384ELi32ELb0ELb0ELb1ELb1ELb1ELb1EEEEEEEEEvNT_6ParamsE)
        /*0008*/ 	.word	0x00000004


	//----- nvinfo : EIATTR_FRAME_SIZE
	.align		4
.L_12:
        /*000c*/ 	.byte	0x04, 0x11
        /*000e*/ 	.short	(.L_14 - .L_13)
	.align		4
.L_13:
        /*0010*/ 	.word	index@(_ZN7cutlass13device_kernelIN5flash11enable_sm90INS1_16FlashAttnFwdSm90INS1_25CollectiveMainloopFwdSm90ILi2EN4cute5tupleIJNS5_1CILi1EEES8_S8_EEENS6_IJNS7_ILi192EEENS7_ILi128EEENS7_ILi64EEEEEELi64ENS_10bfloat16_tEfNS_4arch4Sm90ELb1ELb0ELb0ELb1ELb0ELb1ELb0ELb1ELb1ELb0ELb0ELb0EEENS1_21CollectiveEpilogueFwdINS6_IJSA_SC_SB_EEES9_SE_SG_Li384ELb1ELb0ELb0ELb0EEENS1_36VarlenDynamicPersistentTileSchedulerILi192ELi128ELi384ELi32ELb0ELb0ELb1ELb1ELb1ELb1EEEEEEEEEvNT_6ParamsE)
        /*0014*/ 	.word	0x00000000


	//----- nvinfo : EIATTR_REGCOUNT
	.align		4
.L_14:
        /*0018*/ 	.byte	0x04, 0x2f
        /*001a*/ 	.short	(.L_16 - .L_15)
	.align		4
.L_15:
        /*001c*/ 	.word	index@(_ZN7cutlass13device_kernelIN5flash11enable_sm90INS1_16FlashAttnFwdSm90INS1_25CollectiveMainloopFwdSm90ILi2EN4cute5tupleIJNS5_1CILi1EEES8_S8_EEENS6_IJNS7_ILi192EEENS7_ILi128EEENS7_ILi64EEEEEELi64ENS_10bfloat16_tEfNS_4arch4Sm90ELb1ELb0ELb0ELb1ELb0ELb0ELb0ELb1ELb1ELb0ELb0ELb0EEENS1_21CollectiveEpilogueFwdINS6_IJSA_SC_SB_EEES9_SE_SG_Li384ELb1ELb0ELb0ELb0EEENS1_36VarlenDynamicPersistentTileSchedulerILi192ELi128ELi384ELi32ELb0ELb0ELb1ELb1ELb1ELb1EEEEEEEEEvNT_6ParamsE)
        /*0020*/ 	.word	0x00000004


	//----- nvinfo : EIATTR_FRAME_SIZE
	.align		4
.L_16:
        /*0024*/ 	.byte	0x04, 0x11
        /*0026*/ 	.short	(.L_18 - .L_17)
	.align		4
.L_17:
        /*0028*/ 	.word	index@(_ZN7cutlass13device_kernelIN5flash11enable_sm90INS1_16FlashAttnFwdSm90INS1_25CollectiveMainloopFwdSm90ILi2EN4cute5tupleIJNS5_1CILi1EEES8_S8_EEENS6_IJNS7_ILi192EEENS7_ILi128EEENS7_ILi64EEEEEELi64ENS_10bfloat16_tEfNS_4arch4Sm90ELb1ELb0ELb0ELb1ELb0ELb0ELb0ELb1ELb1ELb0ELb0ELb0EEENS1_21CollectiveEpilogueFwdINS6_IJSA_SC_SB_EEES9_SE_SG_Li384ELb1ELb0ELb0ELb0EEENS1_36VarlenDynamicPersistentTileSchedulerILi192ELi128ELi384ELi32ELb0ELb0ELb1ELb1ELb1ELb1EEEEEEEEEvNT_6ParamsE)
        /*002c*/ 	.word	0x00000000


	//----- nvinfo : EIATTR_REGCOUNT
	.align		4
.L_18:
        /*0030*/ 	.byte	0x04, 0x2f
        /*0032*/ 	.short	(.L_20 - .L_19)
	.align		4
.L_19:
        /*0034*/ 	.word	index@(_ZN7cutlass13device_kernelIN5flash11enable_sm90INS1_16FlashAttnFwdSm90INS1_25CollectiveMainloopFwdSm90ILi2EN4cute5tupleIJNS5_1CILi1EEES8_S8_EEENS6_IJNS7_ILi192EEENS7_ILi128EEENS7_ILi64EEEEEELi64ENS_10bfloat16_tEfNS_4arch4Sm90ELb1ELb0ELb0ELb0ELb0ELb0ELb0ELb1ELb1ELb0ELb0ELb0EEENS1_21CollectiveEpilogueFwdINS6_IJSA_SC_SB_EEES9_SE_SG_Li384ELb0ELb0ELb0ELb0EEENS1_30DynamicPersistentTileSchedulerILi384ELi32ELb0ELb0ELb1EEEEEEEEEvNT_6ParamsE)
        /*0038*/ 	.word	0x00000004


	//----- nvinfo : EIATTR_FRAME_SIZE
	.align		4
.L_20:
        /*003c*/ 	.byte	0x04, 0x11
        /*003e*/ 	.short	(.L_22 - .L_21)
	.align		4
.L_21:
        /*0040*/ 	.word	index@(_ZN7cutlass13device_kernelIN5flash11enable_sm90INS1_16FlashAttnFwdSm90INS1_25CollectiveMainloopFwdSm90ILi2EN4cute5tupleIJNS5_1CILi1EEES8_S8_EEENS6_IJNS7_ILi192EEENS7_ILi128EEENS7_ILi64EEEEEELi64ENS_10bfloat16_tEfNS_4arch4Sm90ELb1ELb0ELb0ELb0ELb0ELb0ELb0ELb1ELb1ELb0ELb0ELb0EEENS1_21CollectiveEpilogueFwdINS6_IJSA_SC_SB_EEES9_SE_SG_Li384ELb0ELb0ELb0ELb0EEENS1_30DynamicPersistentTileSchedulerILi384ELi32ELb0ELb0ELb1EEEEEEEEEvNT_6ParamsE)
        /*0044*/ 	.word	0x00000000


	//----- nvinfo : EIATTR_REGCOUNT
	.align		4
.L_22:
        /*0048*/ 	.byte	0x04, 0x2f
        /*004a*/ 	.short	(.L_24 - .L_23)
	.align		4
.L_23:
        /*004c*/ 	.word	index@(_ZN7cutlass13device_kernelIN5flash11enable_sm90INS1_16FlashAttnFwdSm90INS1_25CollectiveMainloopFwdSm90ILi2EN4cute5tupleIJNS5_1CILi1EEES8_S8_EEENS6_IJNS7_ILi192EEENS7_ILi128EEENS7_ILi64EEEEEELi64ENS_10bfloat16_tEfNS_4arch4Sm90ELb0ELb1ELb0ELb1ELb0ELb1ELb0ELb1ELb1ELb0ELb0ELb0EEENS1_21CollectiveEpilogueFwdINS6_IJSA_SC_SB_EEES9_SE_SG_Li384ELb1ELb0ELb0ELb0EEENS1_36VarlenDynamicPersistentTileSchedulerILi192ELi128ELi384ELi32ELb0ELb0ELb1ELb1ELb0ELb1EEEEEEEEEvNT_6ParamsE)
        /*0050*/ 	.word	0x00000004


	//----- nvinfo : EIATTR_FRAME_SIZE
	.align		4
.L_24:
        /*0054*/ 	.byte	0x04, 0x11
        /*0056*/ 	.short	(.L_26 - .L_25)
	.align		4
.L_25:
        /*0058*/ 	.word	index@(_ZN7cutlass13device_kernelIN5flash11enable_sm90INS1_16FlashAttnFwdSm90INS1_25CollectiveMainloopFwdSm90ILi2EN4cute5tupleIJNS5_1CILi1EEES8_S8_EEENS6_IJNS7_ILi192EEENS7_ILi128EEENS7_ILi64EEEEEELi64ENS_10bfloat16_tEfNS_4arch4Sm90ELb0ELb1ELb0ELb1ELb0ELb1ELb0ELb1ELb1ELb0ELb0ELb0EEENS1_21CollectiveEpilogueFwdINS6_IJSA_SC_SB_EEES9_SE_SG_Li384ELb1ELb0ELb0ELb0EEENS1_36VarlenDynamicPersistentTileSchedulerILi192ELi128ELi384ELi32ELb0ELb0ELb1ELb1ELb0ELb1EEEEEEEEEvNT_6ParamsE)
        /*005c*/ 	.word	0x00000000


	//----- nvinfo : EIATTR_REGCOUNT
	.align		4
.L_26:
        /*0060*/ 	.byte	0x04, 0x2f
        /*0062*/ 	.short	(.L_28 - .L_27)
	.align		4
.L_27:
        /*0064*/ 	.word	index@(_ZN7cutlass13device_kernelIN5flash11enable_sm90INS1_16FlashAttnFwdSm90INS1_25CollectiveMainloopFwdSm90ILi2EN4cute5tupleIJNS5_1CILi1EEES8_S8_EEENS6_IJNS7_ILi192EEENS7_ILi128EEENS7_ILi64EEEEEELi64ENS_10bfloat16_tEfNS_4arch4Sm90ELb0ELb1ELb0ELb1ELb0ELb0ELb0ELb1ELb1ELb0ELb0ELb0EEENS1_21CollectiveEpilogueFwdINS6_IJSA_SC_SB_EEES9_SE_SG_Li384ELb1ELb0ELb0ELb0EEENS1_36VarlenDynamicPersistentTileSchedulerILi192ELi128ELi384ELi32ELb0ELb0ELb1ELb1ELb0ELb1EEEEEEEEEvNT_6ParamsE)
        /*0068*/ 	.word	0x00000004


	//----- nvinfo : EIATTR_FRAME_SIZE
	.align		4
.L_28:
        /*006c*/ 	.byte	0x04, 0x11
        /*006e*/ 	.short	(.L_30 - .L_29)
	.align		4
.L_29:
        /*0070*/ 	.word	index@(_ZN7cutlass13device_kernelIN5flash11enable_sm90INS1_16FlashAttnFwdSm90INS1_25CollectiveMainloopFwdSm90ILi2EN4cute5tupleIJNS5_1CILi1EEES8_S8_EEENS6_IJNS7_ILi192EEENS7_ILi128EEENS7_ILi64EEEEEELi64ENS_10bfloat16_tEfNS_4arch4Sm90ELb0ELb1ELb0ELb1ELb0ELb0ELb0ELb1ELb1ELb0ELb0ELb0EEENS1_21CollectiveEpilogueFwdINS6_IJSA_SC_SB_EEES9_SE_SG_Li384ELb1ELb0ELb0ELb0EEENS1_36VarlenDynamicPersistentTileSchedulerILi192ELi128ELi384ELi32ELb0ELb0ELb1ELb1ELb0ELb1EEEEEEEEEvNT_6ParamsE)
        /*0074*/ 	.word	0x00000000


	//----- nvinfo : EIATTR_REGCOUNT
	.align		4
.L_30:
        /*0078*/ 	.byte	0x04, 0x2f
        /*007a*/ 	.short	(.L_32 - .L_31)
	.align		4
.L_31:
        /*007c*/ 	.word	index@(_ZN7cutlass13device_kernelIN5flash11enable_sm90INS1_16FlashAttnFwdSm90INS1_25CollectiveMainloopFwdSm90ILi2EN4cute5tupleIJNS5_1CILi1EEES8_S8_EEENS6_IJNS7_ILi192EEENS7_ILi128EEENS7_ILi64EEEEEELi64ENS_10bfloat16_tEfNS_4arch4Sm90ELb0ELb1ELb0ELb0ELb0ELb0ELb0ELb1ELb1ELb0ELb0ELb0EEENS1_21CollectiveEpilogueFwdINS6_IJSA_SC_SB_EEES9_SE_SG_Li384ELb0ELb0ELb0ELb0EEENS1_30DynamicPersistentTileSchedulerILi384ELi32ELb0ELb0ELb1EEEEEEEEEvNT_6ParamsE)
        /*0080*/ 	.word	0x00000004


	//----- nvinfo : EIATTR_FRAME_SIZE
	.align		4
.L_32:
        /*0084*/ 	.byte	0x04, 0x11
        /*0086*/ 	.short	(.L_34 - .L_33)
	.align		4
.L_33:
        /*0088*/ 	.word	index@(_ZN7cutlass13device_kernelIN5flash11enable_sm90INS1_16FlashAttnFwdSm90INS1_25CollectiveMainloopFwdSm90ILi2EN4cute5tupleIJNS5_1CILi1EEES8_S8_EEENS6_IJNS7_ILi192EEENS7_ILi128EEENS7_ILi64EEEEEELi64ENS_10bfloat16_tEfNS_4arch4Sm90ELb0ELb1ELb0ELb0ELb0ELb0ELb0ELb1ELb1ELb0ELb0ELb0EEENS1_21CollectiveEpilogueFwdINS6_IJSA_SC_SB_EEES9_SE_SG_Li384ELb0ELb0ELb0ELb0EEENS1_30DynamicPersistentTileSchedulerILi384ELi32ELb0ELb0ELb1EEEEEEEEEvNT_6ParamsE)
        /*008c*/ 	.word	0x00000000


	//----- nvinfo : EIATTR_REGCOUNT
	.align		4
.L_34:
        /*0090*/ 	.byte	0x04, 0x2f
        /*0092*/ 	.short	(.L_36 - .L_35)
	.align		4
.L_35:
        /*0094*/ 	.word	index@(_ZN7cutlass13device_kernelIN5flash11enable_sm90INS1_16FlashAttnFwdSm90INS1_25CollectiveMainloopFwdSm90ILi2EN4cute5tupleIJNS5_1CILi1EEES8_S8_EEENS6_IJNS7_ILi192EEESA_NS7_ILi64EEEEEELi64ENS_10bfloat16_tEfNS_4arch4Sm90ELb0ELb0ELb0ELb1ELb0ELb1ELb0ELb0ELb1ELb0ELb0ELb0EEENS1_21CollectiveEpilogueFwdINS6_IJSA_SB_SA_EEES9_SD_SF_Li384ELb1ELb0ELb0ELb0EEENS1_36VarlenDynamicPersistentTileSchedulerILi192ELi192ELi384ELi32ELb0ELb0ELb1ELb0ELb1ELb1EEEEEEEEEvNT_6ParamsE)
        /*0098*/ 	.word	0x00000004


	//----- nvinfo : EIATTR_FRAME_SIZE
	.align		4
.L_36:
        /*009c*/ 	.byte	0x04, 0x11
        /*009e*/ 	.short	(.L_38 - .L_37)
	.align		4
.L_37:
        /*00a0*/ 	.word	index@(_ZN7cutlass13device_kernelIN5flash11enable_sm90INS1_16FlashAttnFwdSm90INS1_25CollectiveMainloopFwdSm90ILi2EN4cute5tupleIJNS5_1CILi1EEES8_S8_EEENS6_IJNS7_ILi192EEESA_NS7_ILi64EEEEEELi64ENS_10bfloat16_tEfNS_4arch4Sm90ELb0ELb0ELb0ELb1ELb0ELb1ELb0ELb0ELb1ELb0ELb0ELb0EEENS1_21CollectiveEpilogueFwdINS6_IJSA_SB_SA_EEES9_SD_SF_Li384ELb1ELb0ELb0ELb0EEENS1_36VarlenDynamicPersistentTileSchedulerILi192ELi192ELi384ELi32ELb0ELb0ELb1ELb0ELb1ELb1EEEEEEEEEvNT_6ParamsE)
        /*00a4*/ 	.word	0x00000000


	//----- nvinfo : EIATTR_REGCOUNT
	.align		4
.L_38:
        /*00a8*/ 	.byte	0x04, 0x2f
        /*00aa*/ 	.short	(.L_40 - .L_39)
	.align		4
.L_39:
        /*00ac*/ 	.word	index@(_ZN7cutlass13device_kernelIN5flash11enable_sm90INS1_16FlashAttnFwdSm90INS1_25CollectiveMainloopFwdSm90ILi2EN4cute5tupleIJNS5_1CILi1EEES8_S8_EEENS6_IJNS7_ILi192EEESA_NS7_ILi64EEEEEELi64ENS_10bfloat16_tEfNS_4arch4Sm90ELb0ELb0ELb0ELb1ELb0ELb0ELb0ELb0ELb1ELb0ELb0ELb0EEENS1_21CollectiveEpilogueFwdINS6_IJSA_SB_SA_EEES9_SD_SF_Li384ELb1ELb0ELb0ELb0EEENS1_36VarlenDynamicPersistentTileSchedulerILi192ELi192ELi384ELi32ELb0ELb0ELb1ELb0ELb1ELb1EEEEEEEEEvNT_6ParamsE)
        /*00b0*/ 	.word	0x00000004


	//----- nvinfo : EIATTR_FRAME_SIZE
	.align		4
.L_40:
        /*00b4*/ 	.byte	0x04, 0x11
        /*00b6*/ 	.short	(.L_42 - .L_41)
	.align		4
.L_41:
        /*00b8*/ 	.word	index@(_ZN7cutlass13device_kernelIN5flash11enable_sm90INS1_16FlashAttnFwdSm90INS1_25CollectiveMainloopFwdSm90ILi2EN4cute5tupleIJNS5_1CILi1EEES8_S8_EEENS6_IJNS7_ILi192EEESA_NS7_ILi64EEEEEELi64ENS_10bfloat16_tEfNS_4arch4Sm90ELb0ELb0ELb0ELb1ELb0ELb0ELb0ELb0ELb1ELb0ELb0ELb0EEENS1_21CollectiveEpilogueFwdINS6_IJSA_SB_SA_EEES9_SD_SF_Li384ELb1ELb0ELb0ELb0EEENS1_36VarlenDynamicPersistentTileSchedulerILi192ELi192ELi384ELi32ELb0ELb0ELb1ELb0ELb1ELb1EEEEEEEEEvNT_6ParamsE)
        /*00bc*/ 	.word	0x00000000


	//----- nvinfo : EIATTR_REGCOUNT
	.align		4
.L_42:
        /*00c0*/ 	.byte	0x04, 0x2f
        /*00c2*/ 	.short	(.L_44 - .L_43)
	.align		4
.L_43:
        /*00c4*/ 	.word	index@(_ZN7cutlass13device_kernelIN5flash11enable_sm90INS1_16FlashAttnFwdSm90INS1_25CollectiveMainloopFwdSm90ILi2EN4cute5tupleIJNS5_1CILi1EEES8_S8_EEENS6_IJNS7_ILi192EEESA_NS7_ILi64EEEEEELi64ENS_10bfloat16_tEfNS_4arch4Sm90ELb0ELb0ELb0ELb0ELb0ELb0ELb0ELb0ELb1ELb0ELb0ELb0EEENS1_21CollectiveEpilogueFwdINS6_IJSA_SB_SA_EEES9_SD_SF_Li384ELb0ELb0ELb0ELb0EEENS1_29StaticPersistentTileSchedulerILb0EEEEEEEEEvNT_6ParamsE)
        /*00c8*/ 	.word	0x00000004


	//----- nvinfo : EIATTR_FRAME_SIZE
	.align		4
.L_44:
        /*00cc*/ 	.byte	0x04, 0x11
        /*00ce*/ 	.short	(.L_46 - .L_45)
	.align		4
.L_45:
        /*00d0*/ 	.word	index@(_ZN7cutlass13device_kernelIN5flash11enable_sm90INS1_16FlashAttnFwdSm90INS1_25CollectiveMainloopFwdSm90ILi2EN4cute5tupleIJNS5_1CILi1EEES8_S8_EEENS6_IJNS7_ILi192EEESA_NS7_ILi64EEEEEELi64ENS_10bfloat16_tEfNS_4arch4Sm90ELb0ELb0ELb0ELb0ELb0ELb0ELb0ELb0ELb1ELb0ELb0ELb0EEENS1_21CollectiveEpilogueFwdINS6_IJSA_SB_SA_EEES9_SD_SF_Li384ELb0ELb0ELb0ELb0EEENS1_29StaticPersistentTileSchedulerILb0EEEEEEEEEvNT_6ParamsE)
        /*00d4*/ 	.word	0x00000000


	//----- nvinfo : EIATTR_REGCOUNT
	.align		4
.L_46:
        /*00d8*/ 	.byte	0x04, 0x2f
        /*00da*/ 	.short	(.L_48 - .L_47)
	.align		4
.L_47:
        /*00dc*/ 	.word	index@(_ZN7cutlass13device_kernelIN5flash11enable_sm90INS1_16FlashAttnFwdSm90INS1_25CollectiveMainloopFwdSm90ILi2EN4cute5tupleIJNS5_1CILi1EEES8_S8_EEENS6_IJNS7_ILi192EEENS7_ILi144EEENS7_ILi96EEEEEELi96ENS_10bfloat16_tEfNS_4arch4Sm90ELb1ELb0ELb0ELb1ELb0ELb1ELb0ELb0ELb1ELb0ELb0ELb0EEENS1_21CollectiveEpilogueFwdINS6_IJSA_SC_SB_EEES9_SE_SG_Li384ELb1ELb0ELb0ELb0EEENS1_36VarlenDynamicPersistentTileSchedulerILi192ELi144ELi384ELi32ELb0ELb0ELb1ELb1ELb1ELb1EEEEEEEEEvNT_6ParamsE)
        /*00e0*/ 	.word	0x00000004


	//----- nvinfo : EIATTR_FRAME_SIZE
	.align		4
.L_48:
        /*00e4*/ 	.byte	0x04, 0x11
        /*00e6*/ 	.short	(.L_50 - .L_49)
	.align		4
.L_49:
        /*00e8*/ 	.word	index@(_ZN7cutlass13device_kernelIN5flash11enable_sm90INS1_16FlashAttnFwdSm90INS1_25CollectiveMainloopFwdSm90ILi2EN4cute5tupleIJNS5_1CILi1EEES8_S8_EEENS6_IJNS7_ILi192EEENS7_ILi144EEENS7_ILi96EEEEEELi96ENS_10bfloat16_tEfNS_4arch4Sm90ELb1ELb0ELb0ELb1ELb0ELb1ELb0ELb0ELb1ELb0ELb0ELb0EEENS1_21CollectiveEpilogueFwdINS6_IJSA_SC_SB_EEES9_SE_SG_Li384ELb1ELb0ELb0ELb0EEENS1_36VarlenDynamicPersistentTileSchedulerILi192ELi144ELi384ELi32ELb0ELb0ELb1ELb1ELb1ELb1EEEEEEEEEvNT_6ParamsE)
        /*00ec*/ 	.word	0x00000000


	//----- nvinfo : EIATTR_REGCOUNT
	.align		4
.L_50:
        /*00f0*/ 	.byte	0x04, 0x2f
        /*00f2*/ 	.short	(.L_52 - .L_51)
	.align		4
.L_51:
        /*00f4*/ 	.word	index@(_ZN7cutlass13device_kernelIN5flash11enable_sm90INS1_16FlashAttnFwdSm90INS1_25CollectiveMainloopFwdSm90ILi2EN4cute5tupleIJNS5_1CILi1EEES8_S8_EEENS6_IJNS7_ILi192EEENS7_ILi144EEENS7_ILi96EEEEEELi96ENS_10bfloat16_tEfNS_4arch4Sm90ELb1ELb0ELb0ELb1ELb0ELb0ELb0ELb0ELb1ELb0ELb0ELb0EEENS1_21CollectiveEpilogueFwdINS6_IJSA_SC_SB_EEES9_SE_SG_Li384ELb1ELb0ELb0ELb0EEENS1_36VarlenDynamicPersistentTileSchedulerILi192ELi144ELi384ELi32ELb0ELb0ELb1ELb1ELb1ELb1EEEEEEEEEvNT_6ParamsE)
        /*00f8*/ 	.word	0x00000004


	//----- nvinfo : EIATTR_FRAME_SIZE
	.align		4
.L_52:
        /*00fc*/ 	.byte	0x04, 0x11
        /*00fe*/ 	.short	(.L_54 - .L_53)
	.align		4
.L_53:
        /*0100*/ 	.word	index@(_ZN7cutlass13device_kernelIN5flash11enable_sm90INS1_16FlashAttnFwdSm90INS1_25CollectiveMainloopFwdSm90ILi2EN4cute5tupleIJNS5_1CILi1EEES8_S8_EEENS6_IJNS7_ILi192EEENS7_ILi144EEENS7_ILi96EEEEEELi96ENS_10bfloat16_tEfNS_4arch4Sm90ELb1ELb0ELb0ELb1ELb0ELb0ELb0ELb0ELb1ELb0ELb0ELb0EEENS1_21CollectiveEpilogueFwdINS6_IJSA_SC_SB_EEES9_SE_SG_Li384ELb1ELb0ELb0ELb0EEENS1_36VarlenDynamicPersistentTileSchedulerILi192ELi144ELi384ELi32ELb0ELb0ELb1ELb1ELb1ELb1EEEEEEEEEvNT_6ParamsE)
        /*0104*/ 	.word	0x00000000


	//----- nvinfo : EIATTR_REGCOUNT
	.align		4
.L_54:
        /*0108*/ 	.byte	0x04, 0x2f
        /*010a*/ 	.short	(.L_56 - .L_55)
	.align		4
.L_55:
        /*010c*/ 	.word	index@(_ZN7cutlass13device_kernelIN5flash11enable_sm90INS1_16FlashAttnFwdSm90INS1_25CollectiveMainloopFwdSm90ILi2EN4cute5tupleIJNS5_1CILi1EEES8_S8_EEENS6_IJNS7_ILi192EEENS7_ILi144EEENS7_ILi96EEEEEELi96ENS_10bfloat16_tEfNS_4arch4Sm90ELb1ELb0ELb0ELb0ELb0ELb0ELb0ELb0ELb1ELb0ELb0ELb0EEENS1_21CollectiveEpilogueFwdINS6_IJSA_SC_SB_EEES9_SE_SG_Li384ELb0ELb0ELb0ELb0EEENS1_30DynamicPersistentTileSchedulerILi384ELi32ELb0ELb0ELb1EEEEEEEEEvNT_6ParamsE)
        /*0110*/ 	.word	0x00000004


	//----- nvinfo : EIATTR_FRAME_SIZE
	.align		4
.L_56:
        /*0114*/ 	.byte	0x04, 0x11
        /*0116*/ 	.short	(.L_58 - .L_57)
	.align		4
.L_57:
        /*0118*/ 	.word	index@(_ZN7cutlass13device_kernelIN5flash11enable_sm90INS1_16FlashAttnFwdSm90INS1_25CollectiveMainloopFwdSm90ILi2EN4cute5tupleIJNS5_1CILi1EEES8_S8_EEENS6_IJNS7_ILi192EEENS7_ILi144EEENS7_ILi96EEEEEELi96ENS_10bfloat16_tEfNS_4arch4Sm90ELb1ELb0ELb0ELb0ELb0ELb0ELb0ELb0ELb1ELb0ELb0ELb0EEENS1_21CollectiveEpilogueFwdINS6_IJSA_SC_SB_EEES9_SE_SG_Li384ELb0ELb0ELb0ELb0EEENS1_30DynamicPersistentTileSchedulerILi384ELi32ELb0ELb0ELb1EEEEEEEEEvNT_6ParamsE)
        /*011c*/ 	.word	0x00000000


	//----- nvinfo : EIATTR_REGCOUNT
	.align		4
.L_58:
        /*0120*/ 	.byte	0x04, 0x2f
        /*0122*/ 	.short	(.L_60 - .L_59)
	.align		4
.L_59:
        /*0124*/ 	.word	index@(_ZN7cutlass13device_kernelIN5flash11enable_sm90INS1_16FlashAttnFwdSm90INS1_25CollectiveMainloopFwdSm90ILi2EN4cute5tupleIJNS5_1CILi1EEES8_S8_EEENS6_IJNS7_ILi192EEENS7_ILi128EEENS7_ILi96EEEEEELi96ENS_10bfloat16_tEfNS_4arch4Sm90ELb0ELb1ELb0ELb1ELb0ELb1ELb0ELb0ELb1ELb0ELb0ELb0EEENS1_21CollectiveEpilogueFwdINS6_IJSA_SC_SB_EEES9_SE_SG_Li384ELb1ELb0ELb0ELb0EEENS1_36VarlenDynamicPersistentTileSchedulerILi192ELi128ELi384ELi32ELb0ELb0ELb1ELb1ELb0ELb1EEEEEEEEEvNT_6ParamsE)
        /*0128*/ 	.word	0x00000004


	//----- nvinfo : EIATTR_FRAME_SIZE
	.align		4
.L_60:
        /*012c*/ 	.byte	0x04, 0x11
        /*012e*/ 	.short	(.L_62 - .L_61)
	.align		4
.L_61:
        /*0130*/ 	.word	index@(_ZN7cutlass13device_kernelIN5flash11enable_sm90INS1_16FlashAttnFwdSm90INS1_25CollectiveMainloopFwdSm90ILi2EN4cute5tupleIJNS5_1CILi1EEES8_S8_EEENS6_IJNS7_ILi192EEENS7_ILi128EEENS7_ILi96EEEEEELi96ENS_10bfloat16_tEfNS_4arch4Sm90ELb0ELb1ELb0ELb1ELb0ELb1ELb0ELb0ELb1ELb0ELb0ELb0EEENS1_21CollectiveEpilogueFwdINS6_IJSA_SC_SB_EEES9_SE_SG_Li384ELb1ELb0ELb0ELb0EEENS1_36VarlenDynamicPersistentTileSchedulerILi192ELi128ELi384ELi32ELb0ELb0ELb1ELb1ELb0ELb1EEEEEEEEEvNT_6ParamsE)
        /*0134*/ 	.word	0x00000000


	//----- nvinfo : EIATTR_REGCOUNT
	.align		4
.L_62:
        /*0138*/ 	.byte	0x04, 0x2f
        /*013a*/ 	.short	(.L_64 - .L_63)
	.align		4
.L_63:
        /*013c*/ 	.word	index@(_ZN7cutlass13device_kernelIN5flash11enable_sm90INS1_16FlashAttnFwdSm90INS1_25CollectiveMainloopFwdSm90ILi2EN4cute5tupleIJNS5_1CILi1EEES8_S8_EEENS6_IJNS7_ILi192EEENS7_ILi128EEENS7_ILi96EEEEEELi96ENS_10bfloat16_tEfNS_4arch4Sm90ELb0ELb1ELb0ELb1ELb0ELb0ELb0ELb0ELb1ELb0ELb0ELb0EEENS1_21CollectiveEpilogueFwdINS6_IJSA_SC_SB_EEES9_SE_SG_Li384ELb1ELb0ELb0ELb0EEENS1_36VarlenDynamicPersistentTileSchedulerILi192ELi128ELi384ELi32ELb0ELb0ELb1ELb1ELb0ELb1EEEEEEEEEvNT_6ParamsE)
        /*0140*/ 	.word	0x00000004


	//----- nvinfo : EIATTR_FRAME_SIZE
	.align		4
.L_64:
        /*0144*/ 	.byte	0x04, 0x11
        /*0146*/ 	.short	(.L_66 - .L_65)
	.align		4
.L_65:
        /*0148*/ 	.word	index@(_ZN7cutlass13device_kernelIN5flash11enable_sm90INS1_16FlashAttnFwdSm90INS1_25CollectiveMainloopFwdSm90ILi2EN4cute5tupleIJNS5_1CILi1EEES8_S8_EEENS6_IJNS7_ILi192EEENS7_ILi128EEENS7_ILi96EEEEEELi96ENS_10bfloat16_tEfNS_4arch4Sm90ELb0ELb1ELb0ELb1ELb0ELb0ELb0ELb0ELb1ELb0ELb0ELb0EEENS1_21CollectiveEpilogueFwdINS6_IJSA_SC_SB_EEES9_SE_SG_Li384ELb1ELb0ELb0ELb0EEENS1_36VarlenDynamicPersistentTileSchedulerILi192ELi128ELi384ELi32ELb0ELb0ELb1ELb1ELb0ELb1EEEEEEEEEvNT_6ParamsE)
        /*014c*/ 	.word	0x00000000


	//----- nvinfo : EIATTR_REGCOUNT
	.align		4
.L_66:
        /*0150*/ 	.byte	0x04, 0x2f
        /*0152*/ 	.short	(.L_68 - .L_67)
	.align		4
.L_67:
        /*0154*/ 	.word	index@(_ZN7cutlass13device_kernelIN5flash11enable_sm90INS1_16FlashAttnFwdSm90INS1_25CollectiveMainloopFwdSm90ILi2EN4cute5tupleIJNS5_1CILi1EEES8_S8_EEENS6_IJNS7_ILi192EEENS7_ILi128EEENS7_ILi96EEEEEELi96ENS_10bfloat16_tEfNS_4arch4Sm90ELb0ELb1ELb0ELb0ELb0ELb0ELb0ELb0ELb1ELb0ELb0ELb0EEENS1_21CollectiveEpilogueFwdINS6_IJSA_SC_SB_EEES9_SE_SG_Li384ELb0ELb0ELb0ELb0EEENS1_30DynamicPersistentTileSchedulerILi384ELi32ELb0ELb0ELb1EEEEEEEEEvNT_6ParamsE)
        /*0158*/ 	.word	0x00000004


	//----- nvinfo : EIATTR_FRAME_SIZE
	.align		4
.L_68:
        /*015c*/ 	.byte	0x04, 0x11
        /*015e*/ 	.short	(.L_70 - .L_69)
	.align		4
.L_69:
        /*0160*/ 	.word	index@(_ZN7cutlass13device_kernelIN5flash11enable_sm90INS1_16FlashAttnFwdSm90INS1_25CollectiveMainloopFwdSm90ILi2EN4cute5tupleIJNS5_1CILi1EEES8_S8_EEENS6_IJNS7_ILi192EEENS7_ILi128EEENS7_ILi96EEEEEELi96ENS_10bfloat16_tEfNS_4arch4Sm90ELb0ELb1ELb0ELb0ELb0ELb0ELb0ELb0ELb1ELb0ELb0ELb0EEENS1_21CollectiveEpilogueFwdINS6_IJSA_SC_SB_EEES9_SE_SG_Li384ELb0ELb0ELb0ELb0EEENS1_30DynamicPersistentTileSchedulerILi384ELi32ELb0ELb0ELb1EEEEEEEEEvNT_6ParamsE)
        /*0164*/ 	.word	0x00000000


	//----- nvinfo : EIATTR_REGCOUNT
	.align		4
.L_70:
        /*0168*/ 	.byte	0x04, 0x2f
        /*016a*/ 	.short	(.L_72 - .L_71)
	.align		4
.L_71:
        /*016c*/ 	.word	index@(_ZN7cutlass13device_kernelIN5flash11enable_sm90INS1_16FlashAttnFwdSm90INS1_25CollectiveMainloopFwdSm90ILi2EN4cute5tupleIJNS5_1CILi1EEES8_S8_EEENS6_IJNS7_ILi192EEENS7_ILi144EEENS7_ILi96EEEEEELi96ENS_10bfloat16_tEfNS_4arch4Sm90ELb0ELb0ELb0ELb1ELb0ELb1ELb0ELb0ELb1ELb0ELb0ELb0EEENS1_21CollectiveEpilogueFwdINS6_IJSA_SC_SB_EEES9_SE_SG_Li384ELb1ELb0ELb0ELb0EEENS1_36VarlenDynamicPersistentTileSchedulerILi192ELi144ELi384ELi32ELb0ELb0ELb1ELb0ELb1ELb1EEEEEEEEEvNT_6ParamsE)
        /*0170*/ 	.word	0x00000004


	//----- nvinfo : EIATTR_FRAME_SIZE
	.align		4
.L_72:
        /*0174*/ 	.byte	0x04, 0x11
        /*0176*/ 	.short	(.L_74 - .L_73)
	.align		4
.L_73:
        /*0178*/ 	.word	index@(_ZN7cutlass13device_kernelIN5flash11enable_sm90INS1_16FlashAttnFwdSm90INS1_25CollectiveMainloopFwdSm90ILi2EN4cute5tupleIJNS5_1CILi1EEES8_S8_EEENS6_IJNS7_ILi192EEENS7_ILi144EEENS7_ILi96EEEEEELi96ENS_10bfloat16_tEfNS_4arch4Sm90ELb0ELb0ELb0ELb1ELb0ELb1ELb0ELb0ELb1ELb0ELb0ELb0EEENS1_21CollectiveEpilogueFwdINS6_IJSA_SC_SB_EEES9_SE_SG_Li384ELb1ELb0ELb0ELb0EEENS1_36VarlenDynamicPersistentTileSchedulerILi192ELi144ELi384ELi32ELb0ELb0ELb1ELb0ELb1ELb1EEEEEEEEEvNT_6ParamsE)
        /*017c*/ 	.word	0x00000000


	//----- nvinfo : EIATTR_REGCOUNT
	.align		4
.L_74:
        /*0180*/ 	.byte	0x04, 0x2f
        /*0182*/ 	.short	(.L_76 - .L_75)
	.align		4
.L_75:
        /*0184*/ 	.word	index@(_ZN7cutlass13device_kernelIN5flash11enable_sm90INS1_16FlashAttnFwdSm90INS1_25CollectiveMainloopFwdSm90ILi2EN4cute5tupleIJNS5_1CILi1EEES8_S8_EEENS6_IJNS7_ILi192EEENS7_ILi144EEENS7_ILi96EEEEEELi96ENS_10bfloat16_tEfNS_4arch4Sm90ELb0ELb0ELb0ELb1ELb0ELb0ELb0ELb0ELb1ELb0ELb0ELb0EEENS1_21CollectiveEpilogueFwdINS6_IJSA_SC_SB_EEES9_SE_SG_Li384ELb1ELb0ELb0ELb0EEENS1_36VarlenDynamicPersistentTileSchedulerILi192ELi144ELi384ELi32ELb0ELb0ELb1ELb0ELb1ELb1EEEEEEEEEvNT_6ParamsE)
        /*0188*/ 	.word	0x00000004


	//----- nvinfo : EIATTR_FRAME_SIZE
	.align		4
.L_76:
        /*018c*/ 	.byte	0x04, 0x11
        /*018e*/ 	.short	(.L_78 - .L_77)
	.align		4
.L_77:
        /*0190*/ 	.word	index@(_ZN7cutlass13device_kernelIN5flash11enable_sm90INS1_16FlashAttnFwdSm90INS1_25CollectiveMainloopFwdSm90ILi2EN4cute5tupleIJNS5_1CILi1EEES8_S8_EEENS6_IJNS7_ILi192EEENS7_ILi144EEENS7_ILi96EEEEEELi96ENS_10bfloat16_tEfNS_4arch4Sm90ELb0ELb0ELb0ELb1ELb0ELb0ELb0ELb0ELb1ELb0ELb0ELb0EEENS1_21CollectiveEpilogueFwdINS6_IJSA_SC_SB_EEES9_SE_SG_Li384ELb1ELb0ELb0ELb0EEENS1_36VarlenDynamicPersistentTileSchedulerILi192ELi144ELi384ELi32ELb0ELb0ELb1ELb0ELb1ELb1EEEEEEEEEvNT_6ParamsE)
        /*0194*/ 	.word	0x00000000


	//----- nvinfo : EIATTR_REGCOUNT
	.align		4
.L_78:
        /*0198*/ 	.byte	0x04, 0x2f
        /*019a*/ 	.short	(.L_80 - .L_79)
	.align		4
.L_79:
        /*019c*/ 	.word	index@(_ZN7cutlass13device_kernelIN5flash11enable_sm90INS1_16FlashAttnFwdSm90INS1_25CollectiveMainloopFwdSm90ILi2EN4cute5tupleIJNS5_1CILi1EEES8_S8_EEENS6_IJNS7_ILi192EEENS7_ILi144EEENS7_ILi96EEEEEELi96ENS_10bfloat16_tEfNS_4arch4Sm90ELb0ELb0ELb0ELb0ELb0ELb0ELb0ELb0ELb1ELb0ELb0ELb0EEENS1_21CollectiveEpilogueFwdINS6_IJSA_SC_SB_EEES9_SE_SG_Li384ELb0ELb0ELb0ELb0EEENS1_29StaticPersistentTileSchedulerILb0EEEEEEEEEvNT_6ParamsE)
        /*01a0*/ 	.word	0x00000004


	//----- nvinfo : EIATTR_FRAME_SIZE
	.align		4
.L_80:
        /*01a4*/ 	.byte	0x04, 0x11
        /*01a6*/ 	.short	(.L_82 - .L_81)
	.align		4
.L_81:
        /*01a8*/ 	.word	index@(_ZN7cutlass13device_kernelIN5flash11enable_sm90INS1_16FlashAttnFwdSm90INS1_25CollectiveMainloopFwdSm90ILi2EN4cute5tupleIJNS5_1CILi1EEES8_S8_EEENS6_IJNS7_ILi192EEENS7_ILi144EEENS7_ILi96EEEEEELi96ENS_10bfloat16_tEfNS_4arch4Sm90ELb0ELb0ELb0ELb0ELb0ELb0ELb0ELb0ELb1ELb0ELb0ELb0EEENS1_21CollectiveEpilogueFwdINS6_IJSA_SC_SB_EEES9_SE_SG_Li384ELb0ELb0ELb0ELb0EEENS1_29StaticPersistentTileSchedulerILb0EEEEEEEEEvNT_6ParamsE)
        /*01ac*/ 	.word	0x00000000


	//----- nvinfo : EIATTR_REGCOUNT
	.align		4
.L_82:
        /*01b0*/ 	.byte	0x04, 0x2f
        /*01b2*/ 	.short	(.L_84 - .L_83)
	.align		4
.L_83:
        /*01b4*/ 	.word	index@(_ZN7cutlass13device_kernelIN5flash11enable_sm90INS1_16FlashAttnFwdSm90INS1_25CollectiveMainloopFwdSm90ILi2EN4cute5tupleIJNS5_1CILi1EEES8_S8_EEENS6_IJNS7_ILi128EEESA_SA_EEELi128ENS_10bfloat16_tEfNS_4arch4Sm90ELb1ELb0ELb0ELb1ELb0ELb1ELb0ELb1ELb1ELb0ELb0ELb0EEENS1_21CollectiveEpilogueFwdISB_S9_SC_SE_Li256ELb1ELb0ELb0ELb0EEENS1_36VarlenDynamicPersistentTileSchedulerILi128ELi128ELi256ELi32ELb0ELb0ELb1ELb1ELb1ELb1EEEEEEEEEvNT_6ParamsE)
        /*01b8*/ 	.word	0x00000004


	//----- nvinfo : EIATTR_FRAME_SIZE
	.align		4
.L_84:
        /*01bc*/ 	.byte	0x04, 0x11
        /*01be*/ 	.short	(.L_86 - .L_85)
	.align		4
.L_85:
        /*01c0*/ 	.word	index@(_ZN7cutlass13device_kernelIN5flash11enable_sm90INS1_16FlashAttnFwdSm90INS1_25CollectiveMainloopFwdSm90ILi2EN4cute5tupleIJNS5_1CILi1EEES8_S8_EEENS6_IJNS7_ILi128EEESA_SA_EEELi128ENS_10bfloat16_tEfNS_4arch4Sm90ELb1ELb0ELb0ELb1ELb0ELb1ELb0ELb1ELb1ELb0ELb0ELb0EEENS1_21CollectiveEpilogueFwdISB_S9_SC_SE_Li256ELb1ELb0ELb0ELb0EEENS1_36VarlenDynamicPersistentTileSchedulerILi128ELi128ELi256ELi32ELb0ELb0ELb1ELb1ELb1ELb1EEEEEEEEEvNT_6ParamsE)
        /*01c4*/ 	.word	0x00000000


	//----- nvinfo : EIATTR_REGCOUNT
	.align		4
.L_86:
        /*01c8*/ 	.byte	0x04, 0x2f
        /*01ca*/ 	.short	(.L_88 - .L_87)
	.align		4
.L_87:
        /*01cc*/ 	.word	index@(_ZN7cutlass13device_kernelIN5flash11enable_sm90INS1_16FlashAttnFwdSm90INS1_25CollectiveMainloopFwdSm90ILi2EN4cute5tupleIJNS5_1CILi1EEES8_S8_EEENS6_IJNS7_ILi128EEESA_SA_EEELi128ENS_10bfloat16_tEfNS_4arch4Sm90ELb1ELb0ELb0ELb1ELb0ELb0ELb0ELb1ELb1ELb0ELb0ELb0EEENS1_21CollectiveEpilogueFwdISB_S9_SC_SE_Li256ELb1ELb0ELb0ELb0EEENS1_36VarlenDynamicPersistentTileSchedulerILi128ELi128ELi256ELi32ELb0ELb0ELb1ELb1ELb1ELb1EEEEEEEEEvNT_6ParamsE)
        /*01d0*/ 	.word	0x00000004


	//----- nvinfo : EIATTR_FRAME_SIZE
	.align		4
.L_88:
        /*01d4*/ 	.byte	0x04, 0x11
        /*01d6*/ 	.short	(.L_90 - .L_89)
	.align		4
.L_89:
        /*01d8*/ 	.word	index@(_ZN7cutlass13device_kernelIN5flash11enable_sm90INS1_16FlashAttnFwdSm90INS1_25CollectiveMainloopFwdSm90ILi2EN4cute5tupleIJNS5_1CILi1EEES8_S8_EEENS6_IJNS7_ILi128EEESA_SA_EEELi128ENS_10bfloat16_tEfNS_4arch4Sm90ELb1ELb0ELb0ELb1ELb0ELb0ELb0ELb1ELb1ELb0ELb0ELb0EEENS1_21CollectiveEpilogueFwdISB_S9_SC_SE_Li256ELb1ELb0ELb0ELb0EEENS1_36VarlenDynamicPersistentTileSchedulerILi128ELi128ELi256ELi32ELb0ELb0ELb1ELb1ELb1ELb1EEEEEEEEEvNT_6ParamsE)
        /*01dc*/ 	.word	0x00000000


	//----- nvinfo : EIATTR_REGCOUNT
	.align		4
.L_90:
        /*01e0*/ 	.byte	0x04, 0x2f
        /*01e2*/ 	.short	(.L_92 - .L_91)
	.align		4
.L_91:
        /*01e4*/ 	.word	index@(_ZN7cutlass13device_kernelIN5flash11enable_sm90INS1_16FlashAttnFwdSm90INS1_25CollectiveMainloopFwdSm90ILi2EN4cute5tupleIJNS5_1CILi1EEES8_S8_EEENS6_IJNS7_ILi128EEESA_SA_EEELi128ENS_10bfloat16_tEfNS_4arch4Sm90ELb1ELb0ELb0ELb0ELb0ELb0ELb0ELb1ELb1ELb0ELb0ELb0EEENS1_21CollectiveEpilogueFwdISB_S9_SC_SE_Li256ELb0ELb0ELb0ELb0EEENS1_30DynamicPersistentTileSchedulerILi256ELi32ELb0ELb0ELb1EEEEEEEEEvNT_6ParamsE)
        /*01e8*/ 	.word	0x00000004


	//----- nvinfo : EIATTR_FRAME_SIZE
	.align		4
.L_92:
        /*01ec*/ 	.byte	0x04, 0x11
        /*01ee*/ 	.short	(.L_94 - .L_93)
	.align		4
.L_93:
        /*01f0*/ 	.word	index@(_ZN7cutlass13device_kernelIN5flash11enable_sm90INS1_16FlashAttnFwdSm90INS1_25CollectiveMainloopFwdSm90ILi2EN4cute5tupleIJNS5_1CILi1EEES8_S8_EEENS6_IJNS7_ILi128EEESA_SA_EEELi128ENS_10bfloat16_tEfNS_4arch4Sm90ELb1ELb0ELb0ELb0ELb0ELb0ELb0ELb1ELb1ELb0ELb0ELb0EEENS1_21CollectiveEpilogueFwdISB_S9_SC_SE_Li256ELb0ELb0ELb0ELb0EEENS1_30DynamicPersistentTileSchedulerILi256ELi32ELb0ELb0ELb1EEEEEEEEEvNT_6ParamsE)
        /*01f4*/ 	.word	0x00000000


	//----- nvinfo : EIATTR_REGCOUNT
	.align		4
.L_94:
        /*01f8*/ 	.byte	0x04, 0x2f
        /*01fa*/ 	.short	(.L_96 - .L_95)
	.align		4
.L_95:
        /*01fc*/ 	.word	index@(_ZN7cutlass13device_kernelIN5flash11enable_sm90INS1_16FlashAttnFwdSm90INS1_25CollectiveMainloopFwdSm90ILi2EN4cute5tupleIJNS5_1CILi1EEES8_S8_EEENS6_IJNS7_ILi128EEESA_SA_EEELi128ENS_10bfloat16_tEfNS_4arch4Sm90ELb0ELb1ELb0ELb1ELb0ELb1ELb0ELb1ELb1ELb0ELb0ELb0EEENS1_21CollectiveEpilogueFwdISB_S9_SC_SE_Li256ELb1ELb0ELb0ELb0EEENS1_36VarlenDynamicPersistentTileSchedulerILi128ELi128ELi256ELi32ELb0ELb0ELb1ELb1ELb0ELb1EEEEEEEEEvNT_6ParamsE)
        /*0200*/ 	.word	0x00000004


	//----- nvinfo : EIATTR_FRAME_SIZE
	.align		4
.L_96:
        /*0204*/ 	.byte	0x04, 0x11
        /*0206*/ 	.short	(.L_98 - .L_97)
	.align		4
.L_97:
        /*0208*/ 	.word	index@(_ZN7cutlass13device_kernelIN5flash11enable_sm90INS1_16FlashAttnFwdSm90INS1_25CollectiveMainloopFwdSm90ILi2EN4cute5tupleIJNS5_1CILi1EEES8_S8_EEENS6_IJNS7_ILi128EEESA_SA_EEELi128ENS_10bfloat16_tEfNS_4arch4Sm90ELb0ELb1ELb0ELb1ELb0ELb1ELb0ELb1ELb1ELb0ELb0ELb0EEENS1_21CollectiveEpilogueFwdISB_S9_SC_SE_Li256ELb1ELb0ELb0ELb0EEENS1_36VarlenDynamicPersistentTileSchedulerILi128ELi128ELi256ELi32ELb0ELb0ELb1ELb1ELb0ELb1EEEEEEEEEvNT_6ParamsE)
        /*020c*/ 	.word	0x00000000


	//----- nvinfo : EIATTR_REGCOUNT
	.align		4
.L_98:
        /*0210*/ 	.byte	0x04, 0x2f
        /*0212*/ 	.short	(.L_100 - .L_99)
	.align		4
.L_99:
        /*0214*/ 	.word	index@(_ZN7cutlass13device_kernelIN5flash11enable_sm90INS1_16FlashAttnFwdSm90INS1_25CollectiveMainloopFwdSm90ILi2EN4cute5tupleIJNS5_1CILi1EEES8_S8_EEENS6_IJNS7_ILi128EEESA_SA_EEELi128ENS_10bfloat16_tEfNS_4arch4Sm90ELb0ELb1ELb0ELb1ELb0ELb0ELb0ELb1ELb1ELb0ELb0ELb0EEENS1_21CollectiveEpilogueFwdISB_S9_SC_SE_Li256ELb1ELb0ELb0ELb0EEENS1_36VarlenDynamicPersistentTileSchedulerILi128ELi128ELi256ELi32ELb0ELb0ELb1ELb1ELb0ELb1EEEEEEEEEvNT_6ParamsE)
        /*0218*/ 	.word	0x00000004


	//----- nvinfo : EIATTR_FRAME_SIZE
	.align		4
.L_100:
        /*021c*/ 	.byte	0x04, 0x11
        /*021e*/ 	.short	(.L_102 - .L_101)
	.align		4
.L_101:
        /*0220*/ 	.word	index@(_ZN7cutlass13device_kernelIN5flash11enable_sm90INS1_16FlashAttnFwdSm90INS1_25CollectiveMainloopFwdSm90ILi2EN4cute5tupleIJNS5_1CILi1EEES8_S8_EEENS6_IJNS7_ILi128EEESA_SA_EEELi128ENS_10bfloat16_tEfNS_4arch4Sm90ELb0ELb1ELb0ELb1ELb0ELb0ELb0ELb1ELb1ELb0ELb0ELb0EEENS1_21CollectiveEpilogueFwdISB_S9_SC_SE_Li256ELb1ELb0ELb0ELb0EEENS1_36VarlenDynamicPersistentTileSchedulerILi128ELi128ELi256ELi32ELb0ELb0ELb1ELb1ELb0ELb1EEEEEEEEEvNT_6ParamsE)
        /*0224*/ 	.word	0x00000000


	//----- nvinfo : EIATTR_REGCOUNT
	.align		4
.L_102:
        /*0228*/ 	.byte	0x04, 0x2f
        /*022a*/ 	.short	(.L_104 - .L_103)
	.align		4
.L_103:
        /*022c*/ 	.word	index@(_ZN7cutlass13device_kernelIN5flash11enable_sm90INS1_16FlashAttnFwdSm90INS1_25CollectiveMainloopFwdSm90ILi2EN4cute5tupleIJNS5_1CILi1EEES8_S8_EEENS6_IJNS7_ILi128EEESA_SA_EEELi128ENS_10bfloat16_tEfNS_4arch4Sm90ELb0ELb1ELb0ELb0ELb0ELb0ELb0ELb1ELb1ELb0ELb0ELb0EEENS1_21CollectiveEpilogueFwdISB_S9_SC_SE_Li256ELb0ELb0ELb0ELb0EEENS1_30DynamicPersistentTileSchedulerILi256ELi32ELb0ELb0ELb1EEEEEEEEEvNT_6ParamsE)
        /*0230*/ 	.word	0x00000004


	//----- nvinfo : EIATTR_FRAME_SIZE
	.align		4
.L_104:
        /*0234*/ 	.byte	0x04, 0x11
        /*0236*/ 	.short	(.L_106 - .L_105)
	.align		4
.L_105:
        /*0238*/ 	.word	index@(_ZN7cutlass13device_kernelIN5flash11enable_sm90INS1_16FlashAttnFwdSm90INS1_25CollectiveMainloopFwdSm90ILi2EN4cute5tupleIJNS5_1CILi1EEES8_S8_EEENS6_IJNS7_ILi128EEESA_SA_EEELi128ENS_10bfloat16_tEfNS_4arch4Sm90ELb0ELb1ELb0ELb0ELb0ELb0ELb0ELb1ELb1ELb0ELb0ELb0EEENS1_21CollectiveEpilogueFwdISB_S9_SC_SE_Li256ELb0ELb0ELb0ELb0EEENS1_30DynamicPersistentTileSchedulerILi256ELi32ELb0ELb0ELb1EEEEEEEEEvNT_6ParamsE)
        /*023c*/ 	.word	0x00000000


	//----- nvinfo : EIATTR_REGCOUNT
	.align		4
.L_106:
        /*0240*/ 	.byte	0x04, 0x2f
        /*0242*/ 	.short	(.L_108 - .L_107)
	.align		4
.L_107:
        /*0244*/ 	.word	index@(_ZN7cutlass13device_kernelIN5flash11enable_sm90INS1_16FlashAttnFwdSm90INS1_25CollectiveMainloopFwdSm90ILi2EN4cute5tupleIJNS5_1CILi1EEES8_S8_EEENS6_IJNS7_ILi128EEENS7_ILi176EEESA_EEELi128ENS_10bfloat16_tEfNS_4arch4Sm90ELb0ELb0ELb0ELb1ELb0ELb1ELb0ELb1ELb1ELb0ELb0ELb0EEENS1_21CollectiveEpilogueFwdINS6_IJSA_SA_SB_EEES9_SD_SF_Li256ELb1ELb0ELb0ELb0EEENS1_36VarlenDynamicPersistentTileSchedulerILi128ELi176ELi256ELi32ELb0ELb0ELb1ELb0ELb1ELb1EEEEEEEEEvNT_6ParamsE)
        /*0248*/ 	.word	0x00000004


	//----- nvinfo : EIATTR_FRAME_SIZE
	.align		4
.L_108:
        /*024c*/ 	.byte	0x04, 0x11
        /*024e*/ 	.short	(.L_110 - .L_109)
	.align		4
.L_109:
        /*0250*/ 	.word	index@(_ZN7cutlass13device_kernelIN5flash11enable_sm90INS1_16FlashAttnFwdSm90INS1_25CollectiveMainloopFwdSm90ILi2EN4cute5tupleIJNS5_1CILi1EEES8_S8_EEENS6_IJNS7_ILi128EEENS7_ILi176EEESA_EEELi128ENS_10bfloat16_tEfNS_4arch4Sm90ELb0ELb0ELb0ELb1ELb0ELb1ELb0ELb1ELb1ELb0ELb0ELb0EEENS1_21CollectiveEpilogueFwdINS6_IJSA_SA_SB_EEES9_SD_SF_Li256ELb1ELb0ELb0ELb0EEENS1_36VarlenDynamicPersistentTileSchedulerILi128ELi176ELi256ELi32ELb0ELb0ELb1ELb0ELb1ELb1EEEEEEEEEvNT_6ParamsE)
        /*0254*/ 	.word	0x00000000


	//----- nvinfo : EIATTR_REGCOUNT
	.align		4
.L_110:
        /*0258*/ 	.byte	0x04, 0x2f
        /*025a*/ 	.short	(.L_112 - .L_111)
	.align		4
.L_111:
        /*025c*/ 	.word	index@(_ZN7cutlass13device_kernelIN5flash11enable_sm90INS1_16FlashAttnFwdSm90INS1_25CollectiveMainloopFwdSm90ILi2EN4cute5tupleIJNS5_1CILi1EEES8_S8_EEENS6_IJNS7_ILi128EEENS7_ILi176EEESA_EEELi128ENS_10bfloat16_tEfNS_4arch4Sm90ELb0ELb0ELb0ELb1ELb0ELb0ELb0ELb1ELb1ELb0ELb0ELb0EEENS1_21CollectiveEpilogueFwdINS6_IJSA_SA_SB_EEES9_SD_SF_Li256ELb1ELb0ELb0ELb0EEENS1_36VarlenDynamicPersistentTileSchedulerILi128ELi176ELi256ELi32ELb0ELb0ELb1ELb0ELb1ELb1EEEEEEEEEvNT_6ParamsE)
        /*0260*/ 	.word	0x00000004


	//----- nvinfo : EIATTR_FRAME_SIZE
	.align		4
.L_112:
        /*0264*/ 	.byte	0x04, 0x11
        /*0266*/ 	.short	(.L_114 - .L_113)
	.align		4
.L_113:
        /*0268*/ 	.word	index@(_ZN7cutlass13device_kernelIN5flash11enable_sm90INS1_16FlashAttnFwdSm90INS1_25CollectiveMainloopFwdSm90ILi2EN4cute5tupleIJNS5_1CILi1EEES8_S8_EEENS6_IJNS7_ILi128EEENS7_ILi176EEESA_EEELi128ENS_10bfloat16_tEfNS_4arch4Sm90ELb0ELb0ELb0ELb1ELb0ELb0ELb0ELb1ELb1ELb0ELb0ELb0EEENS1_21CollectiveEpilogueFwdINS6_IJSA_SA_SB_EEES9_SD_SF_Li256ELb1ELb0ELb0ELb0EEENS1_36VarlenDynamicPersistentTileSchedulerILi128ELi176ELi256ELi32ELb0ELb0ELb1ELb0ELb1ELb1EEEEEEEEEvNT_6ParamsE)
        /*026c*/ 	.word	0x00000000


	//----- nvinfo : EIATTR_REGCOUNT
	.align		4
.L_114:
        /*0270*/ 	.byte	0x04, 0x2f
        /*0272*/ 	.short	(.L_116 - .L_115)
	.align		4
.L_115:
        /*0274*/ 	.word	index@(_ZN7cutlass13device_kernelIN5flash11enable_sm90INS1_16FlashAttnFwdSm90INS1_25CollectiveMainloopFwdSm90ILi2EN4cute5tupleIJNS5_1CILi2EEENS7_ILi1EEES9_EEENS6_IJNS7_ILi128EEENS7_ILi176EEESB_EEELi128ENS_10bfloat16_tEfNS_4arch4Sm90ELb0ELb0ELb0ELb0ELb0ELb0ELb0ELb1ELb1ELb0ELb0ELb0EEENS1_21CollectiveEpilogueFwdINS6_IJSB_SB_SC_EEESA_SE_SG_Li256ELb0ELb0ELb0ELb0EEENS1_29StaticPersistentTileSchedulerILb0EEEEEEEEEvNT_6ParamsE)
        /*0278*/ 	.word	0x00000004


	//----- nvinfo : EIATTR_FRAME_SIZE
	.align		4
.L_116:
        /*027c*/ 	.byte	0x04, 0x11
        /*027e*/ 	.short	(.L_118 - .L_117)
	.align		4
.L_117:
        /*0280*/ 	.word	index@(_ZN7cutlass13device_kernelIN5flash11enable_sm90INS1_16FlashAttnFwdSm90INS1_25CollectiveMainloopFwdSm90ILi2EN4cute5tupleIJNS5_1CILi2EEENS7_ILi1EEES9_EEENS6_IJNS7_ILi128EEENS7_ILi176EEESB_EEELi128ENS_10bfloat16_tEfNS_4arch4Sm90ELb0ELb0ELb0ELb0ELb0ELb0ELb0ELb1ELb1ELb0ELb0ELb0EEENS1_21CollectiveEpilogueFwdINS6_IJSB_SB_SC_EEESA_SE_SG_Li256ELb0ELb0ELb0ELb0EEENS1_29StaticPersistentTileSchedulerILb0EEEEEEEEEvNT_6ParamsE)
        /*0284*/ 	.word	0x00000000


	//----- nvinfo : EIATTR_REGCOUNT
	.align		4
.L_118:
        /*0288*/ 	.byte	0x04, 0x2f
        /*028a*/ 	.short	(.L_120 - .L_119)
	.align		4
.L_119:
        /*028c*/ 	.word	index@(_ZN7cutlass13device_kernelIN5flash11enable_sm90INS1_16FlashAttnFwdSm90INS1_25CollectiveMainloopFwdSm90ILi2EN4cute5tupleIJNS5_1CILi1EEES8_S8_EEENS6_IJNS7_ILi128EEENS7_ILi176EEESA_EEELi128ENS_10bfloat16_tEfNS_4arch4Sm90ELb0ELb0ELb0ELb0ELb0ELb0ELb0ELb1ELb1ELb0ELb0ELb0EEENS1_21CollectiveEpilogueFwdINS6_IJSA_SA_SB_EEES9_SD_SF_Li256ELb0ELb0ELb0ELb0EEENS1_29StaticPersistentTileSchedulerILb0EEEEEEEEEvNT_6ParamsE)
        /*0290*/ 	.word	0x00000004


	//----- nvinfo : EIATTR_FRAME_SIZE
	.align		4
.L_120:
        /*0294*/ 	.byte	0x04, 0x11
        /*0296*/ 	.short	(.L_122 - .L_121)
	.align		4
.L_121:
        /*0298*/ 	.word	index@(_ZN7cutlass13device_kernelIN5flash11enable_sm90INS1_16FlashAttnFwdSm90INS1_25CollectiveMainloopFwdSm90ILi2EN4cute5tupleIJNS5_1CILi1EEES8_S8_EEENS6_IJNS7_ILi128EEENS7_ILi176EEESA_EEELi128ENS_10bfloat16_tEfNS_4arch4Sm90ELb0ELb0ELb0ELb0ELb0ELb0ELb0ELb1ELb1ELb0ELb0ELb0EEENS1_21CollectiveEpilogueFwdINS6_IJSA_SA_SB_EEES9_SD_SF_Li256ELb0ELb0ELb0ELb0EEENS1_29StaticPersistentTileSchedulerILb0EEEEEEEEEvNT_6ParamsE)
        /*029c*/ 	.word	0x00000000


	//----- nvinfo : EIATTR_REGCOUNT
	.align		4
.L_122:
        /*02a0*/ 	.byte	0x04, 0x2f
        /*02a2*/ 	.short	(.L_124 - .L_123)
	.align		4
.L_123:
        /*02a4*/ 	.word	index@(_ZN7cutlass13device_kernelIN5flash11enable_sm90INS1_16FlashAttnFwdSm90INS1_25CollectiveMainloopFwdSm90ILi2EN4cute5tupleIJNS5_1CILi1EEES8_S8_EEENS6_IJNS7_ILi128EEENS7_ILi112EEENS7_ILi192EEEEEELi192ENS_10bfloat16_tEfNS_4arch4Sm90ELb1ELb0ELb0ELb1ELb0ELb1ELb0ELb1ELb1ELb0ELb0ELb0EEENS1_21CollectiveEpilogueFwdINS6_IJSA_SC_SB_EEES9_SE_SG_Li256ELb1ELb0ELb0ELb0EEENS1_36VarlenDynamicPersistentTileSchedulerILi128ELi112ELi256ELi32ELb0ELb0ELb1ELb1ELb1ELb1EEEEEEEEEvNT_6ParamsE)
        /*02a8*/ 	.word	0x00000004


	//----- nvinfo : EIATTR_FRAME_SIZE
	.align		4
.L_124:
        /*02ac*/ 	.byte	0x04, 0x11
        /*02ae*/ 	.short	(.L_126 - .L_125)
	.align		4
.L_125:
        /*02b0*/ 	.word	index@(_ZN7cutlass13device_kernelIN5flash11enable_sm90INS1_16FlashAttnFwdSm90INS1_25CollectiveMainloopFwdSm90ILi2EN4cute5tupleIJNS5_1CILi1EEES8_S8_EEENS6_IJNS7_ILi128EEENS7_ILi112EEENS7_ILi192EEEEEELi192ENS_10bfloat16_tEfNS_4arch4Sm90ELb1ELb0ELb0ELb1ELb0ELb1ELb0ELb1ELb1ELb0ELb0ELb0EEENS1_21CollectiveEpilogueFwdINS6_IJSA_SC_SB_EEES9_SE_SG_Li256ELb1ELb0ELb0ELb0EEENS1_36VarlenDynamicPersistentTileSchedulerILi128ELi112ELi256ELi32ELb0ELb0ELb1ELb1ELb1ELb1EEEEEEEEEvNT_6ParamsE)
        /*02b4*/ 	.word	0x00000000


	//----- nvinfo : EIATTR_REGCOUNT
	.align		4
.L_126:
        /*02b8*/ 	.byte	0x04, 0x2f
        /*02ba*/ 	.short	(.L_128 - .L_127)
	.align		4
.L_127:
        /*02bc*/ 	.word	index@(_ZN7cutlass13device_kernelIN5flash11enable_sm90INS1_16FlashAttnFwdSm90INS1_25CollectiveMainloopFwdSm90ILi2EN4cute5tupleIJNS5_1CILi1EEES8_S8_EEENS6_IJNS7_ILi128EEENS7_ILi112EEENS7_ILi192EEEEEELi192ENS_10bfloat16_tEfNS_4arch4Sm90ELb1ELb0ELb0ELb1ELb0ELb0ELb0ELb1ELb1ELb0ELb0ELb0EEENS1_21CollectiveEpilogueFwdINS6_IJSA_SC_SB_EEES9_SE_SG_Li256ELb1ELb0ELb0ELb0EEENS1_36VarlenDynamicPersistentTileSchedulerILi128ELi112ELi256ELi32ELb0ELb0ELb1ELb1ELb1ELb1EEEEEEEEEvNT_6ParamsE)
        /*02c0*/ 	.word	0x00000004


	//----- nvinfo : EIATTR_FRAME_SIZE
	.align		4
.L_128:
        /*02c4*/ 	.byte	0x04, 0x11
        /*02c6*/ 	.short	(.L_130 - .L_129)
	.align		4
.L_129:
        /*02c8*/ 	.word	index@(_ZN7cutlass13device_kernelIN5flash11enable_sm90INS1_16FlashAttnFwdSm90INS1_25CollectiveMainloopFwdSm90ILi2EN4cute5tupleIJNS5_1CILi1EEES8_S8_EEENS6_IJNS7_ILi128EEENS7_ILi112EEENS7_ILi192EEEEEELi192ENS_10bfloat16_tEfNS_4arch4Sm90ELb1ELb0ELb0ELb1ELb0ELb0ELb0ELb1ELb1ELb0ELb0ELb0EEENS1_21CollectiveEpilogueFwdINS6_IJSA_SC_SB_EEES9_SE_SG_Li256ELb1ELb0ELb0ELb0EEENS1_36VarlenDynamicPersistentTileSchedulerILi128ELi112ELi256ELi32ELb0ELb0ELb1ELb1ELb1ELb1EEEEEEEEEvNT_6ParamsE)
        /*02cc*/ 	.word	0x00000000


	//----- nvinfo : EIATTR_REGCOUNT
	.align		4
.L_130:
        /*02d0*/ 	.byte	0x04, 0x2f
        /*02d2*/ 	.short	(.L_132 - .L_131)
	.align		4
.L_131:
        /*02d4*/ 	.word	index@(_ZN7cutlass13device_kernelIN5flash11enable_sm90INS1_16FlashAttnFwdSm90INS1_25CollectiveMainloopFwdSm90ILi2EN4cute5tupleIJNS5_1CILi1EEES8_S8_EEENS6_IJNS7_ILi128EEENS7_ILi112EEENS7_ILi192EEEEEELi192ENS_10bfloat16_tEfNS_4arch4Sm90ELb1ELb0ELb0ELb0ELb0ELb0ELb0ELb1ELb1ELb0ELb0ELb0EEENS1_21CollectiveEpilogueFwdINS6_IJSA_SC_SB_EEES9_SE_SG_Li256ELb0ELb0ELb0ELb0EEENS1_30DynamicPersistentTileSchedulerILi256ELi32ELb0ELb0ELb1EEEEEEEEEvNT_6ParamsE)
        /*02d8*/ 	.word	0x00000004


	//----- nvinfo : EIATTR_FRAME_SIZE
	.align		4
.L_132:
        /*02dc*/ 	.byte	0x04, 0x11
        /*02de*/ 	.short	(.L_134 - .L_133)
	.align		4
.L_133:
        /*02e0*/ 	.word	index@(_ZN7cutlass13device_kernelIN5flash11enable_sm90INS1_16FlashAttnFwdSm90INS1_25CollectiveMainloopFwdSm90ILi2EN4cute5tupleIJNS5_1CILi1EEES8_S8_EEENS6_IJNS7_ILi128EEENS7_ILi112EEENS7_ILi192EEEEEELi192ENS_10bfloat16_tEfNS_4arch4Sm90ELb1ELb0ELb0ELb0ELb0ELb0ELb0ELb1ELb1ELb0ELb0ELb0EEENS1_21CollectiveEpilogueFwdINS6_IJSA_SC_SB_EEES9_SE_SG_Li256ELb0ELb0ELb0ELb0EEENS1_30DynamicPersistentTileSchedulerILi256ELi32ELb0ELb0ELb1EEEEEEEEEvNT_6ParamsE)
        /*02e4*/ 	.word	0x00000000


	//----- nvinfo : EIATTR_REGCOUNT
	.align		4
.L_134:
        /*02e8*/ 	.byte	0x04, 0x2f
        /*02ea*/ 	.short	(.L_136 - .L_135)
	.align		4
.L_135:
        /*02ec*/ 	.word	index@(_ZN7cutlass13device_kernelIN5flash11enable_sm90INS1_16FlashAttnFwdSm90INS1_25CollectiveMainloopFwdSm90ILi2EN4cute5tupleIJNS5_1CILi1EEES8_S8_EEENS6_IJNS7_ILi128EEENS7_ILi96EEENS7_ILi192EEEEEELi192ENS_10bfloat16_tEfNS_4arch4Sm90ELb0ELb1ELb0ELb1ELb0ELb1ELb0ELb1ELb1ELb0ELb0ELb0EEENS1_21CollectiveEpilogueFwdINS6_IJSA_SC_SB_EEES9_SE_SG_Li256ELb1ELb0ELb0ELb0EEENS1_36VarlenDynamicPersistentTileSchedulerILi128ELi96ELi256ELi32ELb0ELb0ELb1ELb1ELb0ELb1EEEEEEEEEvNT_6ParamsE)
        /*02f0*/ 	.word	0x00000004


	//----- nvinfo : EIATTR_FRAME_SIZE
	.align		4
.L_136:
        /*02f4*/ 	.byte	0x04, 0x11
        /*02f6*/ 	.short	(.L_138 - .L_137)
	.align		4
.L_137:
        /*02f8*/ 	.word	index@(_ZN7cutlass13device_kernelIN5flash11enable_sm90INS1_16FlashAttnFwdSm90INS1_25CollectiveMainloopFwdSm90ILi2EN4cute5tupleIJNS5_1CILi1EEES8_S8_EEENS6_IJNS7_ILi128EEENS7_ILi96EEENS7_ILi192EEEEEELi192ENS_10bfloat16_tEfNS_4arch4Sm90ELb0ELb1ELb0ELb1ELb0ELb1ELb0ELb1ELb1ELb0ELb0ELb0EEENS1_21CollectiveEpilogueFwdINS6_IJSA_SC_SB_EEES9_SE_SG_Li256ELb1ELb0ELb0ELb0EEENS1_36VarlenDynamicPersistentTileSchedulerILi128ELi96ELi256ELi32ELb0ELb0ELb1ELb1ELb0ELb1EEEEEEEEEvNT_6ParamsE)
        /*02fc*/ 	.word	0x00000000


	//----- nvinfo : EIATTR_REGCOUNT
	.align		4
.L_138:
        /*0300*/ 	.byte	0x04, 0x2f
        /*0302*/ 	.short	(.L_140 - .L_139)
	.align		4
.L_139:
        /*0304*/ 	.word	index@(_ZN7cutlass13device_kernelIN5flash11enable_sm90INS1_16FlashAttnFwdSm90INS1_25CollectiveMainloopFwdSm90ILi2EN4cute5tupleIJNS5_1CILi1EEES8_S8_EEENS6_IJNS7_ILi128EEENS7_ILi96EEENS7_ILi192EEEEEELi192ENS_10bfloat16_tEfNS_4arch4Sm90ELb0ELb1ELb0ELb1ELb0ELb0ELb0ELb1ELb1ELb0ELb0ELb0EEENS1_21CollectiveEpilogueFwdINS6_IJSA_SC_SB_EEES9_SE_SG_Li256ELb1ELb0ELb0ELb0EEENS1_36VarlenDynamicPersistentTileSchedulerILi128ELi96ELi256ELi32ELb0ELb0ELb1ELb1ELb0ELb1EEEEEEEEEvNT_6ParamsE)
        /*0308*/ 	.word	0x00000004


	//----- nvinfo : EIATTR_FRAME_SIZE
	.align		4
.L_140:
        /*030c*/ 	.byte	0x04, 0x11
        /*030e*/ 	.short	(.L_142 - .L_141)
	.align		4
.L_141:
        /*0310*/ 	.word	index@(_ZN7cutlass13device_kernelIN5flash11enable_sm90INS1_16FlashAttnFwdSm90INS1_25CollectiveMainloopFwdSm90ILi2EN4cute5tupleIJNS5_1CILi1EEES8_S8_EEENS6_IJNS7_ILi128EEENS7_ILi96EEENS7_ILi192EEEEEELi192ENS_10bfloat16_tEfNS_4arch4Sm90ELb0ELb1ELb0ELb1ELb0ELb0ELb0ELb1ELb1ELb0ELb0ELb0EEENS1_21CollectiveEpilogueFwdINS6_IJSA_SC_SB_EEES9_SE_SG_Li256ELb1ELb0ELb0ELb0EEENS1_36VarlenDynamicPersistentTileSchedulerILi128ELi96ELi256ELi32ELb0ELb0ELb1ELb1ELb0ELb1EEEEEEEEEvNT_6ParamsE)
        /*0314*/ 	.word	0x00000000


	//----- nvinfo : EIATTR_REGCOUNT
	.align		4
.L_142:
        /*0318*/ 	.byte	0x04, 0x2f
        /*031a*/ 	.short	(.L_144 - .L_143)
	.align		4
.L_143:
        /*031c*/ 	.word	index@(_ZN7cutlass13device_kernelIN5flash11enable_sm90INS1_16FlashAttnFwdSm90INS1_25CollectiveMainloopFwdSm90ILi2EN4cute5tupleIJNS5_1CILi1EEES8_S8_EEENS6_IJNS7_ILi128EEENS7_ILi96EEENS7_ILi192EEEEEELi192ENS_10bfloat16_tEfNS_4arch4Sm90ELb0ELb1ELb0ELb0ELb0ELb0ELb0ELb1ELb1ELb0ELb0ELb0EEENS1_21CollectiveEpilogueFwdINS6_IJSA_SC_SB_EEES9_SE_SG_Li256ELb0ELb0ELb0ELb0EEENS1_30DynamicPersistentTileSchedulerILi256ELi32ELb0ELb0ELb1EEEEEEEEEvNT_6ParamsE)
        /*0320*/ 	.word	0x00000004


	//----- nvinfo : EIATTR_FRAME_SIZE
	.align		4
.L_144:
        /*0324*/ 	.byte	0x04, 0x11
        /*0326*/ 	.short	(.L_146 - .L_145)
	.align		4
.L_145:
        /*0328*/ 	.word	index@(_ZN7cutlass13device_kernelIN5flash11enable_sm90INS1_16FlashAttnFwdSm90INS1_25CollectiveMainloopFwdSm90ILi2EN4cute5tupleIJNS5_1CILi1EEES8_S8_EEENS6_IJNS7_ILi128EEENS7_ILi96EEENS7_ILi192EEEEEELi192ENS_10bfloat16_tEfNS_4arch4Sm90ELb0ELb1ELb0ELb0ELb0ELb0ELb0ELb1ELb1ELb0ELb0ELb0EEENS1_21CollectiveEpilogueFwdINS6_IJSA_SC_SB_EEES9_SE_SG_Li256ELb0ELb0ELb0ELb0EEENS1_30DynamicPersistentTileSchedulerILi256ELi32ELb0ELb0ELb1EEEEEEEEEvNT_6ParamsE)
        /*032c*/ 	.word	0x00000000


	//----- nvinfo : EIATTR_REGCOUNT
	.align		4
.L_146:
        /*0330*/ 	.byte	0x04, 0x2f
        /*0332*/ 	.short	(.L_148 - .L_147)
	.align		4
.L_147:
        /*0334*/ 	.word	index@(_ZN7cutlass13device_kernelIN5flash11enable_sm90INS1_16FlashAttnFwdSm90INS1_25CollectiveMainloopFwdSm90ILi2EN4cute5tupleIJNS5_1CILi1EEES8_S8_EEENS6_IJNS7_ILi128EEENS7_ILi112EEENS7_ILi192EEEEEELi192ENS_10bfloat16_tEfNS_4arch4Sm90ELb0ELb0ELb0ELb1ELb0ELb1ELb0ELb1ELb1ELb0ELb0ELb0EEENS1_21CollectiveEpilogueFwdINS6_IJSA_SC_SB_EEES9_SE_SG_Li256ELb1ELb0ELb0ELb0EEENS1_36VarlenDynamicPersistentTileSchedulerILi128ELi112ELi256ELi32ELb0ELb0ELb1ELb0ELb1ELb1EEEEEEEEEvNT_6ParamsE)
        /*0338*/ 	.word	0x00000004


	//----- nvinfo : EIATTR_FRAME_SIZE
	.align		4
.L_148:
        /*033c*/ 	.byte	0x04, 0x11
        /*033e*/ 	.short	(.L_150 - .L_149)
	.align		4
.L_149:
        /*0340*/ 	.word	index@(_ZN7cutlass13device_kernelIN5flash11enable_sm90INS1_16FlashAttnFwdSm90INS1_25CollectiveMainloopFwdSm90ILi2EN4cute5tupleIJNS5_1CILi1EEES8_S8_EEENS6_IJNS7_ILi128EEENS7_ILi112EEENS7_ILi192EEEEEELi192ENS_10bfloat16_tEfNS_4arch4Sm90ELb0ELb0ELb0ELb1ELb0ELb1ELb0ELb1ELb1ELb0ELb0ELb0EEENS1_21CollectiveEpilogueFwdINS6_IJSA_SC_SB_EEES9_SE_SG_Li256ELb1ELb0ELb0ELb0EEENS1_36VarlenDynamicPersistentTileSchedulerILi128ELi112ELi256ELi32ELb0ELb0ELb1ELb0ELb1ELb1EEEEEEEEEvNT_6ParamsE)
        /*0344*/ 	.word	0x00000000


	//----- nvinfo : EIATTR_REGCOUNT
	.align		4
.L_150:
        /*0348*/ 	.byte	0x04, 0x2f
        /*034a*/ 	.short	(.L_152 - .L_151)
	.align		4
.L_151:
        /*034c*/ 	.word	index@(_ZN7cutlass13device_kernelIN5flash11enable_sm90INS1_16FlashAttnFwdSm90INS1_25CollectiveMainloopFwdSm90ILi2EN4cute5tupleIJNS5_1CILi1EEES8_S8_EEENS6_IJNS7_ILi128EEENS7_ILi112EEENS7_ILi192EEEEEELi192ENS_10bfloat16_tEfNS_4arch4Sm90ELb0ELb0ELb0ELb1ELb0ELb0ELb0ELb1ELb1ELb0ELb0ELb0EEENS1_21CollectiveEpilogueFwdINS6_IJSA_SC_SB_EEES9_SE_SG_Li256ELb1ELb0ELb0ELb0EEENS1_36VarlenDynamicPersistentTileSchedulerILi128ELi112ELi256ELi32ELb0ELb0ELb1ELb0ELb1ELb1EEEEEEEEEvNT_6ParamsE)
        /*0350*/ 	.word	0x00000004


	//----- nvinfo : EIATTR_FRAME_SIZE
	.align		4
.L_152:
        /*0354*/ 	.byte	0x04, 0x11
        /*0356*/ 	.short	(.L_154 - .L_153)
	.align		4
.L_153:
        /*0358*/ 	.word	index@(_ZN7cutlass13device_kernelIN5flash11enable_sm90INS1_16FlashAttnFwdSm90INS1_25CollectiveMainloopFwdSm90ILi2EN4cute5tupleIJNS5_1CILi1EEES8_S8_EEENS6_IJNS7_ILi128EEENS7_ILi112EEENS7_ILi192EEEEEELi192ENS_10bfloat16_tEfNS_4arch4Sm90ELb0ELb0ELb0ELb1ELb0ELb0ELb0ELb1ELb1ELb0ELb0ELb0EEENS1_21CollectiveEpilogueFwdINS6_IJSA_SC_SB_EEES9_SE_SG_Li256ELb1ELb0ELb0ELb0EEENS1_36VarlenDynamicPersistentTileSchedulerILi128ELi112ELi256ELi32ELb0ELb0ELb1ELb0ELb1ELb1EEEEEEEEEvNT_6ParamsE)
        /*035c*/ 	.word	0x00000000


	//----- nvinfo : EIATTR_REGCOUNT
	.align		4
.L_154:
        /*0360*/ 	.byte	0x04, 0x2f
        /*0362*/ 	.short	(.L_156 - .L_155)
	.align		4
.L_155:
        /*0364*/ 	.word	index@(_ZN7cutlass13device_kernelIN5flash11enable_sm90INS1_16FlashAttnFwdSm90INS1_25CollectiveMainloopFwdSm90ILi2EN4cute5tupleIJNS5_1CILi2EEENS7_ILi1EEES9_EEENS6_IJNS7_ILi128EEENS7_ILi112EEENS7_ILi192EEEEEELi192ENS_10bfloat16_tEfNS_4arch4Sm90ELb0ELb0ELb0ELb0ELb0ELb0ELb0ELb1ELb1ELb0ELb0ELb0EEENS1_21CollectiveEpilogueFwdINS6_IJSB_SD_SC_EEESA_SF_SH_Li256ELb0ELb0ELb0ELb0EEENS1_29StaticPersistentTileSchedulerILb0EEEEEEEEEvNT_6ParamsE)
        /*0368*/ 	.word	0x00000004


	//----- nvinfo : EIATTR_FRAME_SIZE
	.align		4
.L_156:
        /*036c*/ 	.byte	0x04, 0x11
        /*036e*/ 	.short	(.L_158 - .L_157)
	.align		4
.L_157:
        /*0370*/ 	.word	index@(_ZN7cutlass13device_kernelIN5flash11enable_sm90INS1_16FlashAttnFwdSm90INS1_25CollectiveMainloopFwdSm90ILi2EN4cute5tupleIJNS5_1CILi2EEENS7_ILi1EEES9_EEENS6_IJNS7_ILi128EEENS7_ILi112EEENS7_ILi192EEEEEELi192ENS_10bfloat16_tEfNS_4arch4Sm90ELb0ELb0ELb0ELb0ELb0ELb0ELb0ELb1ELb1ELb0ELb0ELb0EEENS1_21CollectiveEpilogueFwdINS6_IJSB_SD_SC_EEESA_SF_SH_Li256ELb0ELb0ELb0ELb0EEENS1_29StaticPersistentTileSchedulerILb0EEEEEEEEEvNT_6ParamsE)
        /*0374*/ 	.word	0x00000000


	//----- nvinfo : EIATTR_REGCOUNT
	.align		4
.L_158:
        /*0378*/ 	.byte	0x04, 0x2f
        /*037a*/ 	.short	(.L_160 - .L_159)
	.align		4
.L_159:
        /*037c*/ 	.word	index@(_ZN7cutlass13device_kernelIN5flash11enable_sm90INS1_16FlashAttnFwdSm90INS1_25CollectiveMainloopFwdSm90ILi2EN4cute5tupleIJNS5_1CILi1EEES8_S8_EEENS6_IJNS7_ILi128EEENS7_ILi112EEENS7_ILi192EEEEEELi192ENS_10bfloat16_tEfNS_4arch4Sm90ELb0ELb0ELb0ELb0ELb0ELb0ELb0ELb1ELb1ELb0ELb0ELb0EEENS1_21CollectiveEpilogueFwdINS6_IJSA_SC_SB_EEES9_SE_SG_Li256ELb0ELb0ELb0ELb0EEENS1_29StaticPersistentTileSchedulerILb0EEEEEEEEEvNT_6ParamsE)
        /*0380*/ 	.word	0x00000004


	//----- nvinfo : EIATTR_FRAME_SIZE
	.align		4
.L_160:
        /*0384*/ 	.byte	0x04, 0x11
        /*0386*/ 	.short	(.L_162 - .L_161)
	.align		4
.L_161:
        /*0388*/ 	.word	index@(_ZN7cutlass13device_kernelIN5flash11enable_sm90INS1_16FlashAttnFwdSm90INS1_25CollectiveMainloopFwdSm90ILi2EN4cute5tupleIJNS5_1CILi1EEES8_S8_EEENS6_IJNS7_ILi128EEENS7_ILi112EEENS7_ILi192EEEEEELi192ENS_10bfloat16_tEfNS_4arch4Sm90ELb0ELb0ELb0ELb0ELb0ELb0ELb0ELb1ELb1ELb0ELb0ELb0EEENS1_21CollectiveEpilogueFwdINS6_IJSA_SC_SB_EEES9_SE_SG_Li256ELb0ELb0ELb0ELb0EEENS1_29StaticPersistentTileSchedulerILb0EEEEEEEEEvNT_6ParamsE)
        /*038c*/ 	.word	0x00000000


	//----- nvinfo : EIATTR_REGCOUNT
	.align		4
.L_162:
        /*0390*/ 	.byte	0x04, 0x2f
        /*0392*/ 	.short	(.L_164 - .L_163)
	.align		4
.L_163:
        /*0394*/ 	.word	index@(_ZN7cutlass13device_kernelIN5flash11enable_sm90INS1_16FlashAttnFwdSm90INS1_25CollectiveMainloopFwdSm90ILi2EN4cute5tupleIJNS5_1CILi1EEES8_S8_EEENS6_IJNS7_ILi128EEENS7_ILi80EEENS7_ILi256EEEEEELi256ENS_10bfloat16_tEfNS_4arch4Sm90ELb1ELb0ELb0ELb1ELb0ELb1ELb0ELb1ELb1ELb0ELb0ELb0EEENS1_21CollectiveEpilogueFwdINS6_IJSA_SC_SB_EEES9_SE_SG_Li256ELb1ELb0ELb0ELb0EEENS1_36VarlenDynamicPersistentTileSchedulerILi128ELi80ELi256ELi32ELb0ELb0ELb1ELb1ELb1ELb1EEEEEEEEEvNT_6ParamsE)
        /*0398*/ 	.word	0x00000004


	//----- nvinfo : EIATTR_FRAME_SIZE
	.align		4
.L_164:
        /*039c*/ 	.byte	0x04, 0x11
        /*039e*/ 	.short	(.L_166 - .L_165)
	.align		4
.L_165:
        /*03a0*/ 	.word	index@(_ZN7cutlass13device_kernelIN5flash11enable_sm90INS1_16FlashAttnFwdSm90INS1_25CollectiveMainloopFwdSm90ILi2EN4cute5tupleIJNS5_1CILi1EEES8_S8_EEENS6_IJNS7_ILi128EEENS7_ILi80EEENS7_ILi256EEEEEELi256ENS_10bfloat16_tEfNS_4arch4Sm90ELb1ELb0ELb0ELb1ELb0ELb1ELb0ELb1ELb1ELb0ELb0ELb0EEENS1_21CollectiveEpilogueFwdINS6_IJSA_SC_SB_EEES9_SE_SG_Li256ELb1ELb0ELb0ELb0EEENS1_36VarlenDynamicPersistentTileSchedulerILi128ELi80ELi256ELi32ELb0ELb0ELb1ELb1ELb1ELb1EEEEEEEEEvNT_6ParamsE)
        /*03a4*/ 	.word	0x00000000


	//----- nvinfo : EIATTR_REGCOUNT
	.align		4
.L_166:
        /*03a8*/ 	.byte	0x04, 0x2f
        /*03aa*/ 	.short	(.L_168 - .L_167)
	.align		4
.L_167:
        /*03ac*/ 	.word	index@(_ZN7cutlass13device_kernelIN5flash11enable_sm90INS1_16FlashAttnFwdSm90INS1_25CollectiveMainloopFwdSm90ILi2EN4cute5tupleIJNS5_1CILi1EEES8_S8_EEENS6_IJNS7_ILi128EEENS7_ILi80EEENS7_ILi256EEEEEELi256ENS_10bfloat16_tEfNS_4arch4Sm90ELb1ELb0ELb0ELb1ELb0ELb0ELb0ELb1ELb1ELb0ELb0ELb0EEENS1_21CollectiveEpilogueFwdINS6_IJSA_SC_SB_EEES9_SE_SG_Li256ELb1ELb0ELb0ELb0EEENS1_36VarlenDynamicPersistentTileSchedulerILi128ELi80ELi256ELi32ELb0ELb0ELb1ELb1ELb1ELb1EEEEEEEEEvNT_6ParamsE)
        /*03b0*/ 	.word	0x00000004


	//----- nvinfo : EIATTR_FRAME_SIZE
	.align		4
.L_168:
        /*03b4*/ 	.byte	0x04, 0x11
        /*03b6*/ 	.short	(.L_170 - .L_169)
	.align		4
.L_169:
        /*03b8*/ 	.word	index@(_ZN7cutlass13device_kernelIN5flash11enable_sm90INS1_16FlashAttnFwdSm90INS1_25CollectiveMainloopFwdSm90ILi2EN4cute5tupleIJNS5_1CILi1EEES8_S8_EEENS6_IJNS7_ILi128EEENS7_ILi80EEENS7_ILi256EEEEEELi256ENS_10bfloat16_tEfNS_4arch4Sm90ELb1ELb0ELb0ELb1ELb0ELb0ELb0ELb1ELb1ELb0ELb0ELb0EEENS1_21CollectiveEpilogueFwdINS6_IJSA_SC_SB_EEES9_SE_SG_Li256ELb1ELb0ELb0ELb0EEENS1_36VarlenDynamicPersistentTileSchedulerILi128ELi80ELi256ELi32ELb0ELb0ELb1ELb1ELb1ELb1EEEEEEEEEvNT_6ParamsE)
        /*03bc*/ 	.word	0x00000000


	//----- nvinfo : EIATTR_REGCOUNT
	.align		4
.L_170:
        /*03c0*/ 	.byte	0x04, 0x2f
        /*03c2*/ 	.short	(.L_172 - .L_171)
	.align		4
.L_171:
        /*03c4*/ 	.word	index@(_ZN7cutlass13device_kernelIN5flash11enable_sm90INS1_16FlashAttnFwdSm90INS1_25CollectiveMainloopFwdSm90ILi2EN4cute5tupleIJNS5_1CILi1EEES8_S8_EEENS6_IJNS7_ILi128EEENS7_ILi80EEENS7_ILi256EEEEEELi256ENS_10bfloat16_tEfNS_4arch4Sm90ELb1ELb0ELb0ELb0ELb0ELb0ELb0ELb1ELb1ELb0ELb0ELb0EEENS1_21CollectiveEpilogueFwdINS6_IJSA_SC_SB_EEES9_SE_SG_Li256ELb0ELb0ELb0ELb0EEENS1_30DynamicPersistentTileSchedulerILi256ELi32ELb0ELb0ELb1EEEEEEEEEvNT_6ParamsE)
        /*03c8*/ 	.word	0x00000004


	//----- nvinfo : EIATTR_FRAME_SIZE
	.align		4
.L_172:
        /*03cc*/ 	.byte	0x04, 0x11
        /*03ce*/ 	.short	(.L_174 - .L_173)
	.align		4
.L_173:
        /*03d0*/ 	.word	index@(_ZN7cutlass13device_kernelIN5flash11enable_sm90INS1_16FlashAttnFwdSm90INS1_25CollectiveMainloopFwdSm90ILi2EN4cute5tupleIJNS5_1CILi1EEES8_S8_EEENS6_IJNS7_ILi128EEENS7_ILi80EEENS7_ILi256EEEEEELi256ENS_10bfloat16_tEfNS_4arch4Sm90ELb1ELb0ELb0ELb0ELb0ELb0ELb0ELb1ELb1ELb0ELb0ELb0EEENS1_21CollectiveEpilogueFwdINS6_IJSA_SC_SB_EEES9_SE_SG_Li256ELb0ELb0ELb0ELb0EEENS1_30DynamicPersistentTileSchedulerILi256ELi32ELb0ELb0ELb1EEEEEEEEEvNT_6ParamsE)
        /*03d4*/ 	.word	0x00000000


	//----- nvinfo : EIATTR_REGCOUNT
	.align		4
.L_174:
        /*03d8*/ 	.byte	0x04, 0x2f
        /*03da*/ 	.short	(.L_176 - .L_175)
	.align		4
.L_175:
        /*03dc*/ 	.word	index@(_ZN7cutlass13device_kernelIN5flash11enable_sm90INS1_16FlashAttnFwdSm90INS1_25CollectiveMainloopFwdSm90ILi2EN4cute5tupleIJNS5_1CILi1EEES8_S8_EEENS6_IJNS7_ILi128EEENS7_ILi64EEENS7_ILi256EEEEEELi256ENS_10bfloat16_tEfNS_4arch4Sm90ELb0ELb1ELb0ELb1ELb0ELb1ELb0ELb1ELb1ELb0ELb0ELb0EEENS1_21CollectiveEpilogueFwdINS6_IJSA_SC_SB_EEES9_SE_SG_Li256ELb1ELb0ELb0ELb0EEENS1_36VarlenDynamicPersistentTileSchedulerILi128ELi64ELi256ELi32ELb0ELb0ELb1ELb1ELb0ELb1EEEEEEEEEvNT_6ParamsE)
        /*03e0*/ 	.word	0x00000004


	//----- nvinfo : EIATTR_FRAME_SIZE
	.align		4
.L_176:
        /*03e4*/ 	.byte	0x04, 0x11
        /*03e6*/ 	.short	(.L_178 - .L_177)
	.align		4
.L_177:
        /*03e8*/ 	.word	index@(_ZN7cutlass13device_kernelIN5flash11enable_sm90INS1_16FlashAttnFwdSm90INS1_25CollectiveMainloopFwdSm90ILi2EN4cute5tupleIJNS5_1CILi1EEES8_S8_EEENS6_IJNS7_ILi128EEENS7_ILi64EEENS7_ILi256EEEEEELi256ENS_10bfloat16_tEfNS_4arch4Sm90ELb0ELb1ELb0ELb1ELb0ELb1ELb0ELb1ELb1ELb0ELb0ELb0EEENS1_21CollectiveEpilogueFwdINS6_IJSA_SC_SB_EEES9_SE_SG_Li256ELb1ELb0ELb0ELb0EEENS1_36VarlenDynamicPersistentTileSchedulerILi128ELi64ELi256ELi32ELb0ELb0ELb1ELb1ELb0ELb1EEEEEEEEEvNT_6ParamsE)
        /*03ec*/ 	.word	0x00000000


	//----- nvinfo : EIATTR_REGCOUNT
	.align		4
.L_178:
        /*03f0*/ 	.byte	0x04, 0x2f
        /*03f2*/ 	.short	(.L_180 - .L_179)
	.align		4
.L_179:
        /*03f4*/ 	.word	index@(_ZN7cutlass13device_kernelIN5flash11enable_sm90INS1_16FlashAttnFwdSm90INS1_25CollectiveMainloopFwdSm90ILi2EN4cute5tupleIJNS5_1CILi1EEES8_S8_EEENS6_IJNS7_ILi128EEENS7_ILi64EEENS7_ILi256EEEEEELi256ENS_10bfloat16_tEfNS_4arch4Sm90ELb0ELb1ELb0ELb1ELb0ELb0ELb0ELb1ELb1ELb0ELb0ELb0EEENS1_21CollectiveEpilogueFwdINS6_IJSA_SC_SB_EEES9_SE_SG_Li256ELb1ELb0ELb0ELb0EEENS1_36VarlenDynamicPersistentTileSchedulerILi128ELi64ELi256ELi32ELb0ELb0ELb1ELb1ELb0ELb1EEEEEEEEEvNT_6ParamsE)
        /*03f8*/ 	.word	0x00000004


	//----- nvinfo : EIATTR_FRAME_SIZE
	.align		4
.L_180:
        /*03fc*/ 	.byte	0x04, 0x11
        /*03fe*/ 	.short	(.L_182 - .L_181)
	.align		4
.L_181:
        /*0400*/ 	.word	index@(_ZN7cutlass13device_kernelIN5flash11enable_sm90INS1_16FlashAttnFwdSm90INS1_25CollectiveMainloopFwdSm90ILi2EN4cute5tupleIJNS5_1CILi1EEES8_S8_EEENS6_IJNS7_ILi128EEENS7_ILi64EEENS7_ILi256EEEEEELi256ENS_10bfloat16_tEfNS_4arch4Sm90ELb0ELb1ELb0ELb1ELb0ELb0ELb0ELb1ELb1ELb0ELb0ELb0EEENS1_21CollectiveEpilogueFwdINS6_IJSA_SC_SB_EEES9_SE_SG_Li256ELb1ELb0ELb0ELb0EEENS1_36VarlenDynamicPersistentTileSchedulerILi128ELi64ELi256ELi32ELb0ELb0ELb1ELb1ELb0ELb1EEEEEEEEEvNT_6ParamsE)
        /*0404*/ 	.word	0x00000000


	//----- nvinfo : EIATTR_REGCOUNT
	.align		4
.L_182:
        /*0408*/ 	.byte	0x04, 0x2f
        /*040a*/ 	.short	(.L_184 - .L_183)
	.align		4
.L_183:
        /*040c*/ 	.word	index@(_ZN7cutlass13device_kernelIN5flash11enable_sm90INS1_16FlashAttnFwdSm90INS1_25CollectiveMainloopFwdSm90ILi2EN4cute5tupleIJNS5_1CILi1EEES8_S8_EEENS6_IJNS7_ILi128EEENS7_ILi64EEENS7_ILi256EEEEEELi256ENS_10bfloat16_tEfNS_4arch4Sm90ELb0ELb1ELb0ELb0ELb0ELb0ELb0ELb1ELb1ELb0ELb0ELb0EEENS1_21CollectiveEpilogueFwdINS6_IJSA_SC_SB_EEES9_SE_SG_Li256ELb0ELb0ELb0ELb0EEENS1_30DynamicPersistentTileSchedulerILi256ELi32ELb0ELb0ELb1EEEEEEEEEvNT_6ParamsE)
        /*0410*/ 	.word	0x00000004


	//----- nvinfo : EIATTR_FRAME_SIZE
	.align		4
.L_184:
        /*0414*/ 	.byte	0x04, 0x11
        /*0416*/ 	.short	(.L_186 - .L_185)
	.align		4
.L_185:
        /*0418*/ 	.word	index@(_ZN7cutlass13device_kernelIN5flash11enable_sm90INS1_16FlashAttnFwdSm90INS1_25CollectiveMainloopFwdSm90ILi2EN4cute5tupleIJNS5_1CILi1EEES8_S8_EEENS6_IJNS7_ILi128EEENS7_ILi64EEENS7_ILi256EEEEEELi256ENS_10bfloat16_tEfNS_4arch4Sm90ELb0ELb1ELb0ELb0ELb0ELb0ELb0ELb1ELb1ELb0ELb0ELb0EEENS1_21CollectiveEpilogueFwdINS6_IJSA_SC_SB_EEES9_SE_SG_Li256ELb0ELb0ELb0ELb0EEENS1_30DynamicPersistentTileSchedulerILi256ELi32ELb0ELb0ELb1EEEEEEEEEvNT_6ParamsE)
        /*041c*/ 	.word	0x00000000


	//----- nvinfo : EIATTR_REGCOUNT
	.align		4
.L_186:
        /*0420*/ 	.byte	0x04, 0x2f
        /*0422*/ 	.short	(.L_188 - .L_187)
	.align		4
.L_187:
        /*0424*/ 	.word	index@(_ZN7cutlass13device_kernelIN5flash11enable_sm90INS1_16FlashAttnFwdSm90INS1_25CollectiveMainloopFwdSm90ILi2EN4cute5tupleIJNS5_1CILi1EEES8_S8_EEENS6_IJNS7_ILi128EEENS7_ILi80EEENS7_ILi256EEEEEELi256ENS_10bfloat16_tEfNS_4arch4Sm90ELb0ELb0ELb0ELb1ELb0ELb1ELb0ELb1ELb1ELb0ELb0ELb0EEENS1_21CollectiveEpilogueFwdINS6_IJSA_SC_SB_EEES9_SE_SG_Li256ELb1ELb0ELb0ELb0EEENS1_36VarlenDynamicPersistentTileSchedulerILi128ELi80ELi256ELi32ELb0ELb0ELb1ELb0ELb1ELb1EEEEEEEEEvNT_6ParamsE)
        /*0428*/ 	.word	0x00000004


	//----- nvinfo : EIATTR_FRAME_SIZE
	.align		4
.L_188:
        /*042c*/ 	.byte	0x04, 0x11
        /*042e*/ 	.short	(.L_190 - .L_189)
	.align		4
.L_189:
        /*0430*/ 	.word	index@(_ZN7cutlass13device_kernelIN5flash11enable_sm90INS1_16FlashAttnFwdSm90INS1_25CollectiveMainloopFwdSm90ILi2EN4cute5tupleIJNS5_1CILi1EEES8_S8_EEENS6_IJNS7_ILi128EEENS7_ILi80EEENS7_ILi256EEEEEELi256ENS_10bfloat16_tEfNS_4arch4Sm90ELb0ELb0ELb0ELb1ELb0ELb1ELb0ELb1ELb1ELb0ELb0ELb0EEENS1_21CollectiveEpilogueFwdINS6_IJSA_SC_SB_EEES9_SE_SG_Li256ELb1ELb0ELb0ELb0EEENS1_36VarlenDynamicPersistentTileSchedulerILi128ELi80ELi256ELi32ELb0ELb0ELb1ELb0ELb1ELb1EEEEEEEEEvNT_6ParamsE)
        /*0434*/ 	.word	0x00000000


	//----- nvinfo : EIATTR_REGCOUNT
	.align		4
.L_190:
        /*0438*/ 	.byte	0x04, 0x2f
        /*043a*/ 	.short	(.L_192 - .L_191)
	.align		4
.L_191:
        /*043c*/ 	.word	index@(_ZN7cutlass13device_kernelIN5flash11enable_sm90INS1_16FlashAttnFwdSm90INS1_25CollectiveMainloopFwdSm90ILi2EN4cute5tupleIJNS5_1CILi1EEES8_S8_EEENS6_IJNS7_ILi128EEENS7_ILi80EEENS7_ILi256EEEEEELi256ENS_10bfloat16_tEfNS_4arch4Sm90ELb0ELb0ELb0ELb1ELb0ELb0ELb0ELb1ELb1ELb0ELb0ELb0EEENS1_21CollectiveEpilogueFwdINS6_IJSA_SC_SB_EEES9_SE_SG_Li256ELb1ELb0ELb0ELb0EEENS1_36VarlenDynamicPersistentTileSchedulerILi128ELi80ELi256ELi32ELb0ELb0ELb1ELb0ELb1ELb1EEEEEEEEEvNT_6ParamsE)
        /*0440*/ 	.word	0x00000004


	//----- nvinfo : EIATTR_FRAME_SIZE
	.align		4
.L_192:
        /*0444*/ 	.byte	0x04, 0x11
        /*0446*/ 	.short	(.L_194 - .L_193)
	.align		4
.L_193:
        /*0448*/ 	.word	index@(_ZN7cutlass13device_kernelIN5flash11enable_sm90INS1_16FlashAttnFwdSm90INS1_25CollectiveMainloopFwdSm90ILi2EN4cute5tupleIJNS5_1CILi1EEES8_S8_EEENS6_IJNS7_ILi128EEENS7_ILi80EEENS7_ILi256EEEEEELi256ENS_10bfloat16_tEfNS_4arch4Sm90ELb0ELb0ELb0ELb1ELb0ELb0ELb0ELb1ELb1ELb0ELb0ELb0EEENS1_21CollectiveEpilogueFwdINS6_IJSA_SC_SB_EEES9_SE_SG_Li256ELb1ELb0ELb0ELb0EEENS1_36VarlenDynamicPersistentTileSchedulerILi128ELi80ELi256ELi32ELb0ELb0ELb1ELb0ELb1ELb1EEEEEEEEEvNT_6ParamsE)
        /*044c*/ 	.word	0x00000000


	//----- nvinfo : EIATTR_REGCOUNT
	.align		4
.L_194:
        /*0450*/ 	.byte	0x04, 0x2f
        /*0452*/ 	.short	(.L_196 - .L_195)
	.align		4
.L_195:
        /*0454*/ 	.word	index@(_ZN7cutlass13device_kernelIN5flash11enable_sm90INS1_16FlashAttnFwdSm90INS1_25CollectiveMainloopFwdSm90ILi2EN4cute5tupleIJNS5_1CILi2EEENS7_ILi1EEES9_EEENS6_IJNS7_ILi128EEENS7_ILi80EEENS7_ILi256EEEEEELi256ENS_10bfloat16_tEfNS_4arch4Sm90ELb0ELb0ELb0ELb0ELb0ELb0ELb0ELb1ELb1ELb0ELb0ELb0EEENS1_21CollectiveEpilogueFwdINS6_IJSB_SD_SC_EEESA_SF_SH_Li256ELb0ELb0ELb0ELb0EEENS1_29StaticPersistentTileSchedulerILb0EEEEEEEEEvNT_6ParamsE)
        /*0458*/ 	.word	0x00000004


	//----- nvinfo : EIATTR_FRAME_SIZE
	.align		4
.L_196:
        /*045c*/ 	.byte	0x04, 0x11
        /*045e*/ 	.short	(.L_198 - .L_197)
	.align		4
.L_197:
        /*0460*/ 	.word	index@(_ZN7cutlass13device_kernelIN5flash11enable_sm90INS1_16FlashAttnFwdSm90INS1_25CollectiveMainloopFwdSm90ILi2EN4cute5tupleIJNS5_1CILi2EEENS7_ILi1EEES9_EEENS6_IJNS7_ILi128EEENS7_ILi80EEENS7_ILi256EEEEEELi256ENS_10bfloat16_tEfNS_4arch4Sm90ELb0ELb0ELb0ELb0ELb0ELb0ELb0ELb1ELb1ELb0ELb0ELb0EEENS1_21CollectiveEpilogueFwdINS6_IJSB_SD_SC_EEESA_SF_SH_Li256ELb0ELb0ELb0ELb0EEENS1_29StaticPersistentTileSchedulerILb0EEEEEEEEEvNT_6ParamsE)
        /*0464*/ 	.word	0x00000000


	//----- nvinfo : EIATTR_REGCOUNT
	.align		4
.L_198:
        /*0468*/ 	.byte	0x04, 0x2f
        /*046a*/ 	.short	(.L_200 - .L_199)
	.align		4
.L_199:
        /*046c*/ 	.word	index@(_ZN7cutlass13device_kernelIN5flash11enable_sm90INS1_16FlashAttnFwdSm90INS1_25CollectiveMainloopFwdSm90ILi2EN4cute5tupleIJNS5_1CILi1EEES8_S8_EEENS6_IJNS7_ILi128EEENS7_ILi80EEENS7_ILi256EEEEEELi256ENS_10bfloat16_tEfNS_4arch4Sm90ELb0ELb0ELb0ELb0ELb0ELb0ELb0ELb1ELb1ELb0ELb0ELb0EEENS1_21CollectiveEpilogueFwdINS6_IJSA_SC_SB_EEES9_SE_SG_Li256ELb0ELb0ELb0ELb0EEENS1_29StaticPersistentTileSchedulerILb0EEEEEEEEEvNT_6ParamsE)
        /*0470*/ 	.word	0x00000004


	//----- nvinfo : EIATTR_FRAME_SIZE
	.align		4
.L_200:
        /*0474*/ 	.byte	0x04, 0x11
        /*0476*/ 	.short	(.L_202 - .L_201)
	.align		4
.L_201:
        /*0478*/ 	.word	index@(_ZN7cutlass13device_kernelIN5flash11enable_sm90INS1_16FlashAttnFwdSm90INS1_25CollectiveMainloopFwdSm90ILi2EN4cute5tupleIJNS5_1CILi1EEES8_S8_EEENS6_IJNS7_ILi128EEENS7_ILi80EEENS7_ILi256EEEEEELi256ENS_10bfloat16_tEfNS_4arch4Sm90ELb0ELb0ELb0ELb0ELb0ELb0ELb0ELb1ELb1ELb0ELb0ELb0EEENS1_21CollectiveEpilogueFwdINS6_IJSA_SC_SB_EEES9_SE_SG_Li256ELb0ELb0ELb0ELb0EEENS1_29StaticPersistentTileSchedulerILb0EEEEEEEEEvNT_6ParamsE)
        /*047c*/ 	.word	0x00000000


	//----- nvinfo : EIATTR_MIN_STACK_SIZE
	.align		4
.L_202:
        /*0480*/ 	.byte	0x04, 0x12
        /*0482*/ 	.short	(.L_204 - .L_203)
	.align		4
.L_203:
        /*0484*/ 	.word	index@(_ZN7cutlass13device_kernelIN5flash11enable_sm90INS1_16FlashAttnFwdSm90INS1_25CollectiveMainloopFwdSm90ILi2EN4cute5tupleIJNS5_1CILi1EEES8_S8_EEENS6_IJNS7_ILi128EEENS7_ILi80EEENS7_ILi256EEEEEELi256ENS_10bfloat16_tEfNS_4arch4Sm90ELb0ELb0ELb0ELb0ELb0ELb0ELb0ELb1ELb1ELb0ELb0ELb0EEENS1_21CollectiveEpilogueFwdINS6_IJSA_SC_SB_EEES9_SE_SG_Li256ELb0ELb0ELb0ELb0EEENS1_29StaticPersistentTileSchedulerILb0EEEEEEEEEvNT_6ParamsE)
        /*0488*/ 	.word	0x00000000


	//----- nvinfo : EIATTR_MIN_STACK_SIZE
	.align		4
.L_204:
        /*048c*/ 	.byte	0x04, 0x12
        /*048e*/ 	.short	(.L_206 - .L_205)
	.align		4
.L_205:
        /*0490*/ 	.word	index@(_ZN7cutlass13device_kernelIN5flash11enable_sm90INS1_16FlashAttnFwdSm90INS1_25CollectiveMainloopFwdSm90ILi2EN4cute5tupleIJNS5_1CILi2EEENS7_ILi1EEES9_EEENS6_IJNS7_ILi128EEENS7_ILi80EEENS7_ILi256EEEEEELi256ENS_10bfloat16_tEfNS_4arch4Sm90ELb0ELb0ELb0ELb0ELb0ELb0ELb0ELb1ELb1ELb0ELb0ELb0EEENS1_21CollectiveEpilogueFwdINS6_IJSB_SD_SC_EEESA_SF_SH_Li256ELb0ELb0ELb0ELb0EEENS1_29StaticPersistentTileSchedulerILb0EEEEEEEEEvNT_6ParamsE)
        /*0494*/ 	.word	0x00000000


	//----- nvinfo : EIATTR_MIN_STACK_SIZE
	.align		4
.L_206:
        /*0498*/ 	.byte	0x04, 0x12
        /*049a*/ 	.short	(.L_208 - .L_207)
	.align		4
.L_207:
        /*049c*/ 	.word	index@(_ZN7cutlass13device_kernelIN5flash11enable_sm90INS1_16FlashAttnFwdSm90INS1_25CollectiveMainloopFwdSm90ILi2EN4cute5tupleIJNS5_1CILi1EEES8_S8_EEENS6_IJNS7_ILi128EEENS7_ILi80EEENS7_ILi256EEEEEELi256ENS_10bfloat16_tEfNS_4arch4Sm90ELb0ELb0ELb0ELb1ELb0ELb0ELb0ELb1ELb1ELb0ELb0ELb0EEENS1_21CollectiveEpilogueFwdINS6_IJSA_SC_SB_EEES9_SE_SG_Li256ELb1ELb0ELb0ELb0EEENS1_36VarlenDynamicPersistentTileSchedulerILi128ELi80ELi256ELi32ELb0ELb0ELb1ELb0ELb1ELb1EEEEEEEEEvNT_6ParamsE)
        /*04a0*/ 	.word	0x00000000


	//----- nvinfo : EIATTR_MIN_STACK_SIZE
	.align		4
.L_208:
        /*04a4*/ 	.byte	0x04, 0x12
        /*04a6*/ 	.short	(.L_210 - .L_209)
	.align		4
.L_209:
        /*04a8*/ 	.word	index@(_ZN7cutlass13device_kernelIN5flash11enable_sm90INS1_16FlashAttnFwdSm90INS1_25CollectiveMainloopFwdSm90ILi2EN4cute5tupleIJNS5_1CILi1EEES8_S8_EEENS6_IJNS7_ILi128EEENS7_ILi80EEENS7_ILi256EEEEEELi256ENS_10bfloat16_tEfNS_4arch4Sm90ELb0ELb0ELb0ELb1ELb0ELb1ELb0ELb1ELb1ELb0ELb0ELb0EEENS1_21CollectiveEpilogueFwdINS6_IJSA_SC_SB_EEES9_SE_SG_Li256ELb1ELb0ELb0ELb0EEENS1_36VarlenDynamicPersistentTileSchedulerILi128ELi80ELi256ELi32ELb0ELb0ELb1ELb0ELb1ELb1EEEEEEEEEvNT_6ParamsE)
        /*04ac*/ 	.word	0x00000000


	//----- nvinfo : EIATTR_MIN_STACK_SIZE
	.align		4
.L_210:
        /*04b0*/ 	.byte	0x04, 0x12
        /*04b2*/ 	.short	(.L_212 - .L_211)
	.align		4
.L_211:
        /*04b4*/ 	.word	index@(_ZN7cutlass13device_kernelIN5flash11enable_sm90INS1_16FlashAttnFwdSm90INS1_25CollectiveMainloopFwdSm90ILi2EN4cute5tupleIJNS5_1CILi1EEES8_S8_EEENS6_IJNS7_ILi128EEENS7_ILi64EEENS7_ILi256EEEEEELi256ENS_10bfloat16_tEfNS_4arch4Sm90ELb0ELb1ELb0ELb0ELb0ELb0ELb0ELb1ELb1ELb0ELb0ELb0EEENS1_21CollectiveEpilogueFwdINS6_IJSA_SC_SB_EEES9_SE_SG_Li256ELb0ELb0ELb0ELb0EEENS1_30DynamicPersistentTileSchedulerILi256ELi32ELb0ELb0ELb1EEEEEEEEEvNT_6ParamsE)
        /*04b8*/ 	.word	0x00000000


	//----- nvinfo : EIATTR_MIN_STACK_SIZE
	.align		4
.L_212:
        /*04bc*/ 	.byte	0x04, 0x12
        /*04be*/ 	.short	(.L_214 - .L_213)
	.align		4
.L_213:
        /*04c0*/ 	.word	index@(_ZN7cutlass13device_kernelIN5flash11enable_sm90INS1_16FlashAttnFwdSm90INS1_25CollectiveMainloopFwdSm90ILi2EN4cute5tupleIJNS5_1CILi1EEES8_S8_EEENS6_IJNS7_ILi128EEENS7_ILi64EEENS7_ILi256EEEEEELi256ENS_10bfloat16_tEfNS_4arch4Sm90ELb0ELb1ELb0ELb1ELb0ELb0ELb0ELb1ELb1ELb0ELb0ELb0EEENS1_21CollectiveEpilogueFwdINS6_IJSA_SC_SB_EEES9_SE_SG_Li256ELb1ELb0ELb0ELb0EEENS1_36VarlenDynamicPersistentTileSchedulerILi128ELi64ELi256ELi32ELb0ELb0ELb1ELb1ELb0ELb1EEEEEEEEEvNT_6ParamsE)
        /*04c4*/ 	.word	0x00000000


	//----- nvinfo : EIATTR_MIN_STACK_SIZE
	.align		4
.L_214:
        /*04c8*/ 	.byte	0x04, 0x12
        /*04ca*/ 	.short	(.L_216 - .L_215)
	.align		4
.L_215:
        /*04cc*/ 	.word	index@(_ZN7cutlass13device_kernelIN5flash11enable_sm90INS1_16FlashAttnFwdSm90INS1_25CollectiveMainloopFwdSm90ILi2EN4cute5tupleIJNS5_1CILi1EEES8_S8_EEENS6_IJNS7_ILi128EEENS7_ILi64EEENS7_ILi256EEEEEELi256ENS_10bfloat16_tEfNS_4arch4Sm90ELb0ELb1ELb0ELb1ELb0ELb1ELb0ELb1ELb1ELb0ELb0ELb0EEENS1_21CollectiveEpilogueFwdINS6_IJSA_SC_SB_EEES9_SE_SG_Li256ELb1ELb0ELb0ELb0EEENS1_36VarlenDynamicPersistentTileSchedulerILi128ELi64ELi256ELi32ELb0ELb0ELb1ELb1ELb0ELb1EEEEEEEEEvNT_6ParamsE)
        /*04d0*/ 	.word	0x00000000


	//----- nvinfo : EIATTR_MIN_STACK_SIZE
	.align		4
.L_216:
        /*04d4*/ 	.byte	0x04, 0x12
        /*04d6*/ 	.short	(.L_218 - .L_217)
	.align		4
.L_217:
        /*04d8*/ 	.word	index@(_ZN7cutlass13device_kernelIN5flash11enable_sm90INS1_16FlashAttnFwdSm90INS1_25CollectiveMainloopFwdSm90ILi2EN4cute5tupleIJNS5_1CILi1EEES8_S8_EEENS6_IJNS7_ILi128EEENS7_ILi80EEENS7_ILi256EEEEEELi256ENS_10bfloat16_tEfNS_4arch4Sm90ELb1ELb0ELb0ELb0ELb0ELb0ELb0ELb1ELb1ELb0ELb0ELb0EEENS1_21CollectiveEpilogueFwdINS6_IJSA_SC_SB_EEES9_SE_SG_Li256ELb0ELb0ELb0ELb0EEENS1_30DynamicPersistentTileSchedulerILi256ELi32ELb0ELb0ELb1EEEEEEEEEvNT_6ParamsE)
        /*04dc*/ 	.word	0x00000000


	//----- nvinfo : EIATTR_MIN_STACK_SIZE
	.align		4
.L_218:
        /*04e0*/ 	.byte	0x04, 0x12
        /*04e2*/ 	.short	(.L_220 - .L_219)
	.align		4
.L_219:
        /*04e4*/ 	.word	index@(_ZN7cutlass13device_kernelIN5flash11enable_sm90INS1_16FlashAttnFwdSm90INS1_25CollectiveMainloopFwdSm90ILi2EN4cute5tupleIJNS5_1CILi1EEES8_S8_EEENS6_IJNS7_ILi128EEENS7_ILi80EEENS7_ILi256EEEEEELi256ENS_10bfloat16_tEfNS_4arch4Sm90ELb1ELb0ELb0ELb1ELb0ELb0ELb0ELb1ELb1ELb0ELb0ELb0EEENS1_21CollectiveEpilogueFwdINS6_IJSA_SC_SB_EEES9_SE_SG_Li256ELb1ELb0ELb0ELb0EEENS1_36VarlenDynamicPersistentTileSchedulerILi128ELi80ELi256ELi32ELb0ELb0ELb1ELb1ELb1ELb1EEEEEEEEEvNT_6ParamsE)
        /*04e8*/ 	.word	0x00000000


	//----- nvinfo : EIATTR_MIN_STACK_SIZE
	.align		4
.L_220:
        /*04ec*/ 	.byte	0x04, 0x12
        /*04ee*/ 	.short	(.L_222 - .L_221)
	.align		4
.L_221:
        /*04f0*/ 	.word	index@(_ZN7cutlass13device_kernelIN5flash11enable_sm90INS1_16FlashAttnFwdSm90INS1_25CollectiveMainloopFwdSm90ILi2EN4cute5tupleIJNS5_1CILi1EEES8_S8_EEENS6_IJNS7_ILi128EEENS7_ILi80EEENS7_ILi256EEEEEELi256ENS_10bfloat16_tEfNS_4arch4Sm90ELb1ELb0ELb0ELb1ELb0ELb1ELb0ELb1ELb1ELb0ELb0ELb0EEENS1_21CollectiveEpilogueFwdINS6_IJSA_SC_SB_EEES9_SE_SG_Li256ELb1ELb0ELb0ELb0EEENS1_36VarlenDynamicPersistentTileSchedulerILi128ELi80ELi256ELi32ELb0ELb0ELb1ELb1ELb1ELb1EEEEEEEEEvNT_6ParamsE)
        /*04f4*/ 	.word	0x00000000


	//----- nvinfo : EIATTR_MIN_STACK_SIZE
	.align		4
.L_222:
        /*04f8*/ 	.byte	0x04, 0x12
        /*04fa*/ 	.short	(.L_224 - .L_223)
	.align		4
.L_223:
        /*04fc*/ 	.word	index@(_ZN7cutlass13device_kernelIN5flash11enable_sm90INS1_16FlashAttnFwdSm90INS1_25CollectiveMainloopFwdSm90ILi2EN4cute5tupleIJNS5_1CILi1EEES8_S8_EEENS6_IJNS7_ILi128EEENS7_ILi112EEENS7_ILi192EEEEEELi192ENS_10bfloat16_tEfNS_4arch4Sm90ELb0ELb0ELb0ELb0ELb0ELb0ELb0ELb1ELb1ELb0ELb0ELb0EEENS1_21CollectiveEpilogueFwdINS6_IJSA_SC_SB_EEES9_SE_SG_Li256ELb0ELb0ELb0ELb0EEENS1_29StaticPersistentTileSchedulerILb0EEEEEEEEEvNT_6ParamsE)
        /*0500*/ 	.word	0x00000000


	//----- nvinfo : EIATTR_MIN_STACK_SIZE
	.align		4
.L_224:
        /*0504*/ 	.byte	0x04, 0x12
        /*0506*/ 	.short	(.L_226 - .L_225)
	.align		4
.L_225:
        /*0508*/ 	.word	index@(_ZN7cutlass13device_kernelIN5flash11enable_sm90INS1_16FlashAttnFwdSm90INS1_25CollectiveMainloopFwdSm90ILi2EN4cute5tupleIJNS5_1CILi2EEENS7_ILi1EEES9_EEENS6_IJNS7_ILi128EEENS7_ILi112EEENS7_ILi192EEEEEELi192ENS_10bfloat16_tEfNS_4arch4Sm90ELb0ELb0ELb0ELb0ELb0ELb0ELb0ELb1ELb1ELb0ELb0ELb0EEENS1_21CollectiveEpilogueFwdINS6_IJSB_SD_SC_EEESA_SF_SH_Li256ELb0ELb0ELb0ELb0EEENS1_29StaticPersistentTileSchedulerILb0EEEEEEEEEvNT_6ParamsE)
        /*050c*/ 	.word	0x00000000


	//----- nvinfo : EIATTR_MIN_STACK_SIZE
	.align		4
.L_226:
        /*0510*/ 	.byte	0x04, 0x12
        /*0512*/ 	.short	(.L_228 - .L_227)
	.align		4
.L_227:
        /*0514*/ 	.word	index@(_ZN7cutlass13device_kernelIN5flash11enable_sm90INS1_16FlashAttnFwdSm90INS1_25CollectiveMainloopFwdSm90ILi2EN4cute5tupleIJNS5_1CILi1EEES8_S8_EEENS6_IJNS7_ILi128EEENS7_ILi112EEENS7_ILi192EEEEEELi192ENS_10bfloat16_tEfNS_4arch4Sm90ELb0ELb0ELb0ELb1ELb0ELb0ELb0ELb1ELb1ELb0ELb0ELb0EEENS1_21CollectiveEpilogueFwdINS6_IJSA_SC_SB_EEES9_SE_SG_Li256ELb1ELb0ELb0ELb0EEENS1_36VarlenDynamicPersistentTileSchedulerILi128ELi112ELi256ELi32ELb0ELb0ELb1ELb0ELb1ELb1EEEEEEEEEvNT_6ParamsE)
        /*0518*/ 	.word	0x00000000


	//----- nvinfo : EIATTR_MIN_STACK_SIZE
	.align		4
.L_228:
        /*051c*/ 	.byte	0x04, 0x12
        /*051e*/ 	.short	(.L_230 - .L_229)
	.align		4
.L_229:
        /*0520*/ 	.word	index@(_ZN7cutlass13device_kernelIN5flash11enable_sm90INS1_16FlashAttnFwdSm90INS1_25CollectiveMainloopFwdSm90ILi2EN4cute5tupleIJNS5_1CILi1EEES8_S8_EEENS6_IJNS7_ILi128EEENS7_ILi112EEENS7_ILi192EEEEEELi192ENS_10bfloat16_tEfNS_4arch4Sm90ELb0ELb0ELb0ELb1ELb0ELb1ELb0ELb1ELb1ELb0ELb0ELb0EEENS1_21CollectiveEpilogueFwdINS6_IJSA_SC_SB_EEES9_SE_SG_Li256ELb1ELb0ELb0ELb0EEENS1_36VarlenDynamicPersistentTileSchedulerILi128ELi112ELi256ELi32ELb0ELb0ELb1ELb0ELb1ELb1EEEEEEEEEvNT_6ParamsE)
        /*0524*/ 	.word	0x00000000


	//----- nvinfo : EIATTR_MIN_STACK_SIZE
	.align		4
.L_230:
        /*0528*/ 	.byte	0x04, 0x12
        /*052a*/ 	.short	(.L_232 - .L_231)
	.align		4
.L_231:
        /*052c*/ 	.word	index@(_ZN7cutlass13device_kernelIN5flash11enable_sm90INS1_16FlashAttnFwdSm90INS1_25CollectiveMainloopFwdSm90ILi2EN4cute5tupleIJNS5_1CILi1EEES8_S8_EEENS6_IJNS7_ILi128EEENS7_ILi96EEENS7_ILi192EEEEEELi192ENS_10bfloat16_tEfNS_4arch4Sm90ELb0ELb1ELb0ELb0ELb0ELb0ELb0ELb1ELb1ELb0ELb0ELb0EEENS1_21CollectiveEpilogueFwdINS6_IJSA_SC_SB_EEES9_SE_SG_Li256ELb0ELb0ELb0ELb0EEENS1_30DynamicPersistentTileSchedulerILi256ELi32ELb0ELb0ELb1EEEEEEEEEvNT_6ParamsE)
        /*0530*/ 	.word	0x00000000


	//----- nvinfo : EIATTR_MIN_STACK_SIZE
	.align		4
.L_232:
        /*0534*/ 	.byte	0x04, 0x12
        /*0536*/ 	.short	(.L_234 - .L_233)
	.align		4
.L_233:
        /*0538*/ 	.word	index@(_ZN7cutlass13device_kernelIN5flash11enable_sm90INS1_16FlashAttnFwdSm90INS1_25CollectiveMainloopFwdSm90ILi2EN4cute5tupleIJNS5_1CILi1EEES8_S8_EEENS6_IJNS7_ILi128EEENS7_ILi96EEENS7_ILi192EEEEEELi192ENS_10bfloat16_tEfNS_4arch4Sm90ELb0ELb1ELb0ELb1ELb0ELb0ELb0ELb1ELb1ELb0ELb0ELb0EEENS1_21CollectiveEpilogueFwdINS6_IJSA_SC_SB_EEES9_SE_SG_Li256ELb1ELb0ELb0ELb0EEENS1_36VarlenDynamicPersistentTileSchedulerILi128ELi96ELi256ELi32ELb0ELb0ELb1ELb1ELb0ELb1EEEEEEEEEvNT_6ParamsE)
        /*053c*/ 	.word	0x00000000


	//----- nvinfo : EIATTR_MIN_STACK_SIZE
	.align		4
.L_234:
        /*0540*/ 	.byte	0x04, 0x12
        /*0542*/ 	.short	(.L_236 - .L_235)
	.align		4
.L_235:
        /*0544*/ 	.word	index@(_ZN7cutlass13device_kernelIN5flash11enable_sm90INS1_16FlashAttnFwdSm90INS1_25CollectiveMainloopFwdSm90ILi2EN4cute5tupleIJNS5_1CILi1EEES8_S8_EEENS6_IJNS7_ILi128EEENS7_ILi96EEENS7_ILi192EEEEEELi192ENS_10bfloat16_tEfNS_4arch4Sm90ELb0ELb1ELb0ELb1ELb0ELb1ELb0ELb1ELb1ELb0ELb0ELb0EEENS1_21CollectiveEpilogueFwdINS6_IJSA_SC_SB_EEES9_SE_SG_Li256ELb1ELb0ELb0ELb0EEENS1_36VarlenDynamicPersistentTileSchedulerILi128ELi96ELi256ELi32ELb0ELb0ELb1ELb1ELb0ELb1EEEEEEEEEvNT_6ParamsE)
        /*0548*/ 	.word	0x00000000


	//----- nvinfo : EIATTR_MIN_STACK_SIZE
	.align		4
.L_236:
        /*054c*/ 	.byte	0x04, 0x12
        /*054e*/ 	.short	(.L_238 - .L_237)
	.align		4
.L_237:
        /*0550*/ 	.word	index@(_ZN7cutlass13device_kernelIN5flash11enable_sm90INS1_16FlashAttnFwdSm90INS1_25CollectiveMainloopFwdSm90ILi2EN4cute5tupleIJNS5_1CILi1EEES8_S8_EEENS6_IJNS7_ILi128EEENS7_ILi112EEENS7_ILi192EEEEEELi192ENS_10bfloat16_tEfNS_4arch4Sm90ELb1ELb0ELb0ELb0ELb0ELb0ELb0ELb1ELb1ELb0ELb0ELb0EEENS1_21CollectiveEpilogueFwdINS6_IJSA_SC_SB_EEES9_SE_SG_Li256ELb0ELb0ELb0ELb0EEENS1_30DynamicPersistentTileSchedulerILi256ELi32ELb0ELb0ELb1EEEEEEEEEvNT_6ParamsE)
        /*0554*/ 	.word	0x00000000


	//----- nvinfo : EIATTR_MIN_STACK_SIZE
	.align		4
.L_238:
        /*0558*/ 	.byte	0x04, 0x12
        /*055a*/ 	.short	(.L_240 - .L_239)
	.align		4
.L_239:
        /*055c*/ 	.word	index@(_ZN7cutlass13device_kernelIN5flash11enable_sm90INS1_16FlashAttnFwdSm90INS1_25CollectiveMainloopFwdSm90ILi2EN4cute5tupleIJNS5_1CILi1EEES8_S8_EEENS6_IJNS7_ILi128EEENS7_ILi112EEENS7_ILi192EEEEEELi192ENS_10bfloat16_tEfNS_4arch4Sm90ELb1ELb0ELb0ELb1ELb0ELb0ELb0ELb1ELb1ELb0ELb0ELb0EEENS1_21CollectiveEpilogueFwdINS6_IJSA_SC_SB_EEES9_SE_SG_Li256ELb1ELb0ELb0ELb0EEENS1_36VarlenDynamicPersistentTileSchedulerILi128ELi112ELi256ELi32ELb0ELb0ELb1ELb1ELb1ELb1EEEEEEEEEvNT_6ParamsE)
        /*0560*/ 	.word	0x00000000


	//----- nvinfo : EIATTR_MIN_STACK_SIZE
	.align		4
.L_240:
        /*0564*/ 	.byte	0x04, 0x12
        /*0566*/ 	.short	(.L_242 - .L_241)
	.align		4
.L_241:
        /*0568*/ 	.word	index@(_ZN7cutlass13device_kernelIN5flash11enable_sm90INS1_16FlashAttnFwdSm90INS1_25CollectiveMainloopFwdSm90ILi2EN4cute5tupleIJNS5_1CILi1EEES8_S8_EEENS6_IJNS7_ILi128EEENS7_ILi112EEENS7_ILi192EEEEEELi192ENS_10bfloat16_tEfNS_4arch4Sm90ELb1ELb0ELb0ELb1ELb0ELb1ELb0ELb1ELb1ELb0ELb0ELb0EEENS1_21CollectiveEpilogueFwdINS6_IJSA_SC_SB_EEES9_SE_SG_Li256ELb1ELb0ELb0ELb0EEENS1_36VarlenDynamicPersistentTileSchedulerILi128ELi112ELi256ELi32ELb0ELb0ELb1ELb1ELb1ELb1EEEEEEEEEvNT_6ParamsE)
        /*056c*/ 	.word	0x00000000


	//----- nvinfo : EIATTR_MIN_STACK_SIZE
	.align		4
.L_242:
        /*0570*/ 	.byte	0x04, 0x12
        /*0572*/ 	.short	(.L_244 - .L_243)
	.align		4
.L_243:
        /*0574*/ 	.word	index@(_ZN7cutlass13device_kernelIN5flash11enable_sm90INS1_16FlashAttnFwdSm90INS1_25CollectiveMainloopFwdSm90ILi2EN4cute5tupleIJNS5_1CILi1EEES8_S8_EEENS6_IJNS7_ILi128EEENS7_ILi176EEESA_EEELi128ENS_10bfloat16_tEfNS_4arch4Sm90ELb0ELb0ELb0ELb0ELb0ELb0ELb0ELb1ELb1ELb0ELb0ELb0EEENS1_21CollectiveEpilogueFwdINS6_IJSA_SA_SB_EEES9_SD_SF_Li256ELb0ELb0ELb0ELb0EEENS1_29StaticPersistentTileSchedulerILb0EEEEEEEEEvNT_6ParamsE)
        /*0578*/ 	.word	0x00000000


	//----- nvinfo : EIATTR_MIN_STACK_SIZE
	.align		4
.L_244:
        /*057c*/ 	.byte	0x04, 0x12
        /*057e*/ 	.short	(.L_246 - .L_245)
	.align		4
.L_245:
        /*0580*/ 	.word	index@(_ZN7cutlass13device_kernelIN5flash11enable_sm90INS1_16FlashAttnFwdSm90INS1_25CollectiveMainloopFwdSm90ILi2EN4cute5tupleIJNS5_1CILi2EEENS7_ILi1EEES9_EEENS6_IJNS7_ILi128EEENS7_ILi176EEESB_EEELi128ENS_10bfloat16_tEfNS_4arch4Sm90ELb0ELb0ELb0ELb0ELb0ELb0ELb0ELb1ELb1ELb0ELb0ELb0EEENS1_21CollectiveEpilogueFwdINS6_IJSB_SB_SC_EEESA_SE_SG_Li256ELb0ELb0ELb0ELb0EEENS1_29StaticPersistentTileSchedulerILb0EEEEEEEEEvNT_6ParamsE)
        /*0584*/ 	.word	0x00000000


	//----- nvinfo : EIATTR_MIN_STACK_SIZE
	.align		4
.L_246:
        /*0588*/ 	.byte	0x04, 0x12
        /*058a*/ 	.short	(.L_248 - .L_247)
	.align		4
.L_247:
        /*058c*/ 	.word	index@(_ZN7cutlass13device_kernelIN5flash11enable_sm90INS1_16FlashAttnFwdSm90INS1_25CollectiveMainloopFwdSm90ILi2EN4cute5tupleIJNS5_1CILi1EEES8_S8_EEENS6_IJNS7_ILi128EEENS7_ILi176EEESA_EEELi128ENS_10bfloat16_tEfNS_4arch4Sm90ELb0ELb0ELb0ELb1ELb0ELb0ELb0ELb1ELb1ELb0ELb0ELb0EEENS1_21CollectiveEpilogueFwdINS6_IJSA_SA_SB_EEES9_SD_SF_Li256ELb1ELb0ELb0ELb0EEENS1_36VarlenDynamicPersistentTileSchedulerILi128ELi176ELi256ELi32ELb0ELb0ELb1ELb0ELb1ELb1EEEEEEEEEvNT_6ParamsE)
        /*0590*/ 	.word	0x00000000


	//----- nvinfo : EIATTR_MIN_STACK_SIZE
	.align		4
.L_248:
        /*0594*/ 	.byte	0x04, 0x12
        /*0596*/ 	.short	(.L_250 - .L_249)
	.align		4
.L_249:
        /*0598*/ 	.word	index@(_ZN7cutlass13device_kernelIN5flash11enable_sm90INS1_16FlashAttnFwdSm90INS1_25CollectiveMainloopFwdSm90ILi2EN4cute5tupleIJNS5_1CILi1EEES8_S8_EEENS6_IJNS7_ILi128EEENS7_ILi176EEESA_EEELi128ENS_10bfloat16_tEfNS_4arch4Sm90ELb0ELb0ELb0ELb1ELb0ELb1ELb0ELb1ELb1ELb0ELb0ELb0EEENS1_21CollectiveEpilogueFwdINS6_IJSA_SA_SB_EEES9_SD_SF_Li256ELb1ELb0ELb0ELb0EEENS1_36VarlenDynamicPersistentTileSchedulerILi128ELi176ELi256ELi32ELb0ELb0ELb1ELb0ELb1ELb1EEEEEEEEEvNT_6ParamsE)
        /*059c*/ 	.word	0x00000000


	//----- nvinfo : EIATTR_MIN_STACK_SIZE
	.align		4
.L_250:
        /*05a0*/ 	.byte	0x04, 0x12
        /*05a2*/ 	.short	(.L_252 - .L_251)
	.align		4
.L_251:
        /*05a4*/ 	.word	index@(_ZN7cutlass13device_kernelIN5flash11enable_sm90INS1_16FlashAttnFwdSm90INS1_25CollectiveMainloopFwdSm90ILi2EN4cute5tupleIJNS5_1CILi1EEES8_S8_EEENS6_IJNS7_ILi128EEESA_SA_EEELi128ENS_10bfloat16_tEfNS_4arch4Sm90ELb0ELb1ELb0ELb0ELb0ELb0ELb0ELb1ELb1ELb0ELb0ELb0EEENS1_21CollectiveEpilogueFwdISB_S9_SC_SE_Li256ELb0ELb0ELb0ELb0EEENS1_30DynamicPersistentTileSchedulerILi256ELi32ELb0ELb0ELb1EEEEEEEEEvNT_6ParamsE)
        /*05a8*/ 	.word	0x00000000


	//----- nvinfo : EIATTR_MIN_STACK_SIZE
	.align		4
.L_252:
        /*05ac*/ 	.byte	0x04, 0x12
        /*05ae*/ 	.short	(.L_254 - .L_253)
	.align		4
.L_253:
        /*05b0*/ 	.word	index@(_ZN7cutlass13device_kernelIN5flash11enable_sm90INS1_16FlashAttnFwdSm90INS1_25CollectiveMainloopFwdSm90ILi2EN4cute5tupleIJNS5_1CILi1EEES8_S8_EEENS6_IJNS7_ILi128EEESA_SA_EEELi128ENS_10bfloat16_tEfNS_4arch4Sm90ELb0ELb1ELb0ELb1ELb0ELb0ELb0ELb1ELb1ELb0ELb0ELb0EEENS1_21CollectiveEpilogueFwdISB_S9_SC_SE_Li256ELb1ELb0ELb0ELb0EEENS1_36VarlenDynamicPersistentTileSchedulerILi128ELi128ELi256ELi32ELb0ELb0ELb1ELb1ELb0ELb1EEEEEEEEEvNT_6ParamsE)
        /*05b4*/ 	.word	0x00000000


	//----- nvinfo : EIATTR_MIN_STACK_SIZE
	.align		4
.L_254:
        /*05b8*/ 	.byte	0x04, 0x12
        /*05ba*/ 	.short	(.L_256 - .L_255)
	.align		4
.L_255:
        /*05bc*/ 	.word	index@(_ZN7cutlass13device_kernelIN5flash11enable_sm90INS1_16FlashAttnFwdSm90INS1_25CollectiveMainloopFwdSm90ILi2EN4cute5tupleIJNS5_1CILi1EEES8_S8_EEENS6_IJNS7_ILi128EEESA_SA_EEELi128ENS_10bfloat16_tEfNS_4arch4Sm90ELb0ELb1ELb0ELb1ELb0ELb1ELb0ELb1ELb1ELb0ELb0ELb0EEENS1_21CollectiveEpilogueFwdISB_S9_SC_SE_Li256ELb1ELb0ELb0ELb0EEENS1_36VarlenDynamicPersistentTileSchedulerILi128ELi128ELi256ELi32ELb0ELb0ELb1ELb1ELb0ELb1EEEEEEEEEvNT_6ParamsE)
        /*05c0*/ 	.word	0x00000000


	//----- nvinfo : EIATTR_MIN_STACK_SIZE
	.align		4
.L_256:
        /*05c4*/ 	.byte	0x04, 0x12
        /*05c6*/ 	.short	(.L_258 - .L_257)
	.align		4
.L_257:
        /*05c8*/ 	.word	index@(_ZN7cutlass13device_kernelIN5flash11enable_sm90INS1_16FlashAttnFwdSm90INS1_25CollectiveMainloopFwdSm90ILi2EN4cute5tupleIJNS5_1CILi1EEES8_S8_EEENS6_IJNS7_ILi128EEESA_SA_EEELi128ENS_10bfloat16_tEfNS_4arch4Sm90ELb1ELb0ELb0ELb0ELb0ELb0ELb0ELb1ELb1ELb0ELb0ELb0EEENS1_21CollectiveEpilogueFwdISB_S9_SC_SE_Li256ELb0ELb0ELb0ELb0EEENS1_30DynamicPersistentTileSchedulerILi256ELi32ELb0ELb0ELb1EEEEEEEEEvNT_6ParamsE)
        /*05cc*/ 	.word	0x00000000


	//----- nvinfo : EIATTR_MIN_STACK_SIZE
	.align		4
.L_258:
        /*05d0*/ 	.byte	0x04, 0x12
        /*05d2*/ 	.short	(.L_260 - .L_259)
	.align		4
.L_259:
        /*05d4*/ 	.word	index@(_ZN7cutlass13device_kernelIN5flash11enable_sm90INS1_16FlashAttnFwdSm90INS1_25CollectiveMainloopFwdSm90ILi2EN4cute5tupleIJNS5_1CILi1EEES8_S8_EEENS6_IJNS7_ILi128EEESA_SA_EEELi128ENS_10bfloat16_tEfNS_4arch4Sm90ELb1ELb0ELb0ELb1ELb0ELb0ELb0ELb1ELb1ELb0ELb0ELb0EEENS1_21CollectiveEpilogueFwdISB_S9_SC_SE_Li256ELb1ELb0ELb0ELb0EEENS1_36VarlenDynamicPersistentTileSchedulerILi128ELi128ELi256ELi32ELb0ELb0ELb1ELb1ELb1ELb1EEEEEEEEEvNT_6ParamsE)
        /*05d8*/ 	.word	0x00000000


	//----- nvinfo : EIATTR_MIN_STACK_SIZE
	.align		4
.L_260:
        /*05dc*/ 	.byte	0x04, 0x12
        /*05de*/ 	.short	(.L_262 - .L_261)
	.align		4
.L_261:
        /*05e0*/ 	.word	index@(_ZN7cutlass13device_kernelIN5flash11enable_sm90INS1_16FlashAttnFwdSm90INS1_25CollectiveMainloopFwdSm90ILi2EN4cute5tupleIJNS5_1CILi1EEES8_S8_EEENS6_IJNS7_ILi128EEESA_SA_EEELi128ENS_10bfloat16_tEfNS_4arch4Sm90ELb1ELb0ELb0ELb1ELb0ELb1ELb0ELb1ELb1ELb0ELb0ELb0EEENS1_21CollectiveEpilogueFwdISB_S9_SC_SE_Li256ELb1ELb0ELb0ELb0EEENS1_36VarlenDynamicPersistentTileSchedulerILi128ELi128ELi256ELi32ELb0ELb0ELb1ELb1ELb1ELb1EEEEEEEEEvNT_6ParamsE)
        /*05e4*/ 	.word	0x00000000


	//----- nvinfo : EIATTR_MIN_STACK_SIZE
	.align		4
.L_262:
        /*05e8*/ 	.byte	0x04, 0x12
        /*05ea*/ 	.short	(.L_264 - .L_263)
	.align		4
.L_263:
        /*05ec*/ 	.word	index@(_ZN7cutlass13device_kernelIN5flash11enable_sm90INS1_16FlashAttnFwdSm90INS1_25CollectiveMainloopFwdSm90ILi2EN4cute5tupleIJNS5_1CILi1EEES8_S8_EEENS6_IJNS7_ILi192EEENS7_ILi144EEENS7_ILi96EEEEEELi96ENS_10bfloat16_tEfNS_4arch4Sm90ELb0ELb0ELb0ELb0ELb0ELb0ELb0ELb0ELb1ELb0ELb0ELb0EEENS1_21CollectiveEpilogueFwdINS6_IJSA_SC_SB_EEES9_SE_SG_Li384ELb0ELb0ELb0ELb0EEENS1_29StaticPersistentTileSchedulerILb0EEEEEEEEEvNT_6ParamsE)
        /*05f0*/ 	.word	0x00000000


	//----- nvinfo : EIATTR_MIN_STACK_SIZE
	.align		4
.L_264:
        /*05f4*/ 	.byte	0x04, 0x12
        /*05f6*/ 	.short	(.L_266 - .L_265)
	.align		4
.L_265:
        /*05f8*/ 	.word	index@(_ZN7cutlass13device_kernelIN5flash11enable_sm90INS1_16FlashAttnFwdSm90INS1_25CollectiveMainloopFwdSm90ILi2EN4cute5tupleIJNS5_1CILi1EEES8_S8_EEENS6_IJNS7_ILi192EEENS7_ILi144EEENS7_ILi96EEEEEELi96ENS_10bfloat16_tEfNS_4arch4Sm90ELb0ELb0ELb0ELb1ELb0ELb0ELb0ELb0ELb1ELb0ELb0ELb0EEENS1_21CollectiveEpilogueFwdINS6_IJSA_SC_SB_EEES9_SE_SG_Li384ELb1ELb0ELb0ELb0EEENS1_36VarlenDynamicPersistentTileSchedulerILi192ELi144ELi384ELi32ELb0ELb0ELb1ELb0ELb1ELb1EEEEEEEEEvNT_6ParamsE)
        /*05fc*/ 	.word	0x00000000


	//----- nvinfo : EIATTR_MIN_STACK_SIZE
	.align		4
.L_266:
        /*0600*/ 	.byte	0x04, 0x12
        /*0602*/ 	.short	(.L_268 - .L_267)
	.align		4
.L_267:
        /*0604*/ 	.word	index@(_ZN7cutlass13device_kernelIN5flash11enable_sm90INS1_16FlashAttnFwdSm90INS1_25CollectiveMainloopFwdSm90ILi2EN4cute5tupleIJNS5_1CILi1EEES8_S8_EEENS6_IJNS7_ILi192EEENS7_ILi144EEENS7_ILi96EEEEEELi96ENS_10bfloat16_tEfNS_4arch4Sm90ELb0ELb0ELb0ELb1ELb0ELb1ELb0ELb0ELb1ELb0ELb0ELb0EEENS1_21CollectiveEpilogueFwdINS6_IJSA_SC_SB_EEES9_SE_SG_Li384ELb1ELb0ELb0ELb0EEENS1_36VarlenDynamicPersistentTileSchedulerILi192ELi144ELi384ELi32ELb0ELb0ELb1ELb0ELb1ELb1EEEEEEEEEvNT_6ParamsE)
        /*0608*/ 	.word	0x00000000


	//----- nvinfo : EIATTR_MIN_STACK_SIZE
	.align		4
.L_268:
        /*060c*/ 	.byte	0x04, 0x12
        /*060e*/ 	.short	(.L_270 - .L_269)
	.align		4
.L_269:
        /*0610*/ 	.word	index@(_ZN7cutlass13device_kernelIN5flash11enable_sm90INS1_16FlashAttnFwdSm90INS1_25CollectiveMainloopFwdSm90ILi2EN4cute5tupleIJNS5_1CILi1EEES8_S8_EEENS6_IJNS7_ILi192EEENS7_ILi128EEENS7_ILi96EEEEEELi96ENS_10bfloat16_tEfNS_4arch4Sm90ELb0ELb1ELb0ELb0ELb0ELb0ELb0ELb0ELb1ELb0ELb0ELb0EEENS1_21CollectiveEpilogueFwdINS6_IJSA_SC_SB_EEES9_SE_SG_Li384ELb0ELb0ELb0ELb0EEENS1_30DynamicPersistentTileSchedulerILi384ELi32ELb0ELb0ELb1EEEEEEEEEvNT_6ParamsE)
        /*0614*/ 	.word	0x00000000


	//----- nvinfo : EIATTR_MIN_STACK_SIZE
	.align		4
.L_270:
        /*0618*/ 	.byte	0x04, 0x12
        /*061a*/ 	.short	(.L_272 - .L_271)
	.align		4
.L_271:
        /*061c*/ 	.word	index@(_ZN7cutlass13device_kernelIN5flash11enable_sm90INS1_16FlashAttnFwdSm90INS1_25CollectiveMainloopFwdSm90ILi2EN4cute5tupleIJNS5_1CILi1EEES8_S8_EEENS6_IJNS7_ILi192EEENS7_ILi128EEENS7_ILi96EEEEEELi96ENS_10bfloat16_tEfNS_4arch4Sm90ELb0ELb1ELb0ELb1ELb0ELb0ELb0ELb0ELb1ELb0ELb0ELb0EEENS1_21CollectiveEpilogueFwdINS6_IJSA_SC_SB_EEES9_SE_SG_Li384ELb1ELb0ELb0ELb0EEENS1_36VarlenDynamicPersistentTileSchedulerILi192ELi128ELi384ELi32ELb0ELb0ELb1ELb1ELb0ELb1EEEEEEEEEvNT_6ParamsE)
        /*0620*/ 	.word	0x00000000


	//----- nvinfo : EIATTR_MIN_STACK_SIZE
	.align		4
.L_272:
        /*0624*/ 	.byte	0x04, 0x12
        /*0626*/ 	.short	(.L_274 - .L_273)
	.align		4
.L_273:
        /*0628*/ 	.word	index@(_ZN7cutlass13device_kernelIN5flash11enable_sm90INS1_16FlashAttnFwdSm90INS1_25CollectiveMainloopFwdSm90ILi2EN4cute5tupleIJNS5_1CILi1EEES8_S8_EEENS6_IJNS7_ILi192EEENS7_ILi128EEENS7_ILi96EEEEEELi96ENS_10bfloat16_tEfNS_4arch4Sm90ELb0ELb1ELb0ELb1ELb0ELb1ELb0ELb0ELb1ELb0ELb0ELb0EEENS1_21CollectiveEpilogueFwdINS6_IJSA_SC_SB_EEES9_SE_SG_Li384ELb1ELb0ELb0ELb0EEENS1_36VarlenDynamicPersistentTileSchedulerILi192ELi128ELi384ELi32ELb0ELb0ELb1ELb1ELb0ELb1EEEEEEEEEvNT_6ParamsE)
        /*062c*/ 	.word	0x00000000


	//----- nvinfo : EIATTR_MIN_STACK_SIZE
	.align		4
.L_274:
        /*0630*/ 	.byte	0x04, 0x12
        /*0632*/ 	.short	(.L_276 - .L_275)
	.align		4
.L_275:
        /*0634*/ 	.word	index@(_ZN7cutlass13device_kernelIN5flash11enable_sm90INS1_16FlashAttnFwdSm90INS1_25CollectiveMainloopFwdSm90ILi2EN4cute5tupleIJNS5_1CILi1EEES8_S8_EEENS6_IJNS7_ILi192EEENS7_ILi144EEENS7_ILi96EEEEEELi96ENS_10bfloat16_tEfNS_4arch4Sm90ELb1ELb0ELb0ELb0ELb0ELb0ELb0ELb0ELb1ELb0ELb0ELb0EEENS1_21CollectiveEpilogueFwdINS6_IJSA_SC_SB_EEES9_SE_SG_Li384ELb0ELb0ELb0ELb0EEENS1_30DynamicPersistentTileSchedulerILi384ELi32ELb0ELb0ELb1EEEEEEEEEvNT_6ParamsE)
        /*0638*/ 	.word	0x00000000


	//----- nvinfo : EIATTR_MIN_STACK_SIZE
	.align		4
.L_276:
        /*063c*/ 	.byte	0x04, 0x12
        /*063e*/ 	.short	(.L_278 - .L_277)
	.align		4
.L_277:
        /*0640*/ 	.word	index@(_ZN7cutlass13device_kernelIN5flash11enable_sm90INS1_16FlashAttnFwdSm90INS1_25CollectiveMainloopFwdSm90ILi2EN4cute5tupleIJNS5_1CILi1EEES8_S8_EEENS6_IJNS7_ILi192EEENS7_ILi144EEENS7_ILi96EEEEEELi96ENS_10bfloat16_tEfNS_4arch4Sm90ELb1ELb0ELb0ELb1ELb0ELb0ELb0ELb0ELb1ELb0ELb0ELb0EEENS1_21CollectiveEpilogueFwdINS6_IJSA_SC_SB_EEES9_SE_SG_Li384ELb1ELb0ELb0ELb0EEENS1_36VarlenDynamicPersistentTileSchedulerILi192ELi144ELi384ELi32ELb0ELb0ELb1ELb1ELb1ELb1EEEEEEEEEvNT_6ParamsE)
        /*0644*/ 	.word	0x00000000


	//----- nvinfo : EIATTR_MIN_STACK_SIZE
	.align		4
.L_278:
        /*0648*/ 	.byte	0x04, 0x12
        /*064a*/ 	.short	(.L_280 - .L_279)
	.align		4
.L_279:
        /*064c*/ 	.word	index@(_ZN7cutlass13device_kernelIN5flash11enable_sm90INS1_16FlashAttnFwdSm90INS1_25CollectiveMainloopFwdSm90ILi2EN4cute5tupleIJNS5_1CILi1EEES8_S8_EEENS6_IJNS7_ILi192EEENS7_ILi144EEENS7_ILi96EEEEEELi96ENS_10bfloat16_tEfNS_4arch4Sm90ELb1ELb0ELb0ELb1ELb0ELb1ELb0ELb0ELb1ELb0ELb0ELb0EEENS1_21CollectiveEpilogueFwdINS6_IJSA_SC_SB_EEES9_SE_SG_Li384ELb1ELb0ELb0ELb0EEENS1_36VarlenDynamicPersistentTileSchedulerILi192ELi144ELi384ELi32ELb0ELb0ELb1ELb1ELb1ELb1EEEEEEEEEvNT_6ParamsE)
        /*0650*/ 	.word	0x00000000


	//----- nvinfo : EIATTR_MIN_STACK_SIZE
	.align		4
.L_280:
        /*0654*/ 	.byte	0x04, 0x12
        /*0656*/ 	.short	(.L_282 - .L_281)
	.align		4
.L_281:
        /*0658*/ 	.word	index@(_ZN7cutlass13device_kernelIN5flash11enable_sm90INS1_16FlashAttnFwdSm90INS1_25CollectiveMainloopFwdSm90ILi2EN4cute5tupleIJNS5_1CILi1EEES8_S8_EEENS6_IJNS7_ILi192EEESA_NS7_ILi64EEEEEELi64ENS_10bfloat16_tEfNS_4arch4Sm90ELb0ELb0ELb0ELb0ELb0ELb0ELb0ELb0ELb1ELb0ELb0ELb0EEENS1_21CollectiveEpilogueFwdINS6_IJSA_SB_SA_EEES9_SD_SF_Li384ELb0ELb0ELb0ELb0EEENS1_29StaticPersistentTileSchedulerILb0EEEEEEEEEvNT_6ParamsE)
        /*065c*/ 	.word	0x00000000


	//----- nvinfo : EIATTR_MIN_STACK_SIZE
	.align		4
.L_282:
        /*0660*/ 	.byte	0x04, 0x12
        /*0662*/ 	.short	(.L_284 - .L_283)
	.align		4
.L_283:
        /*0664*/ 	.word	index@(_ZN7cutlass13device_kernelIN5flash11enable_sm90INS1_16FlashAttnFwdSm90INS1_25CollectiveMainloopFwdSm90ILi2EN4cute5tupleIJNS5_1CILi1EEES8_S8_EEENS6_IJNS7_ILi192EEESA_NS7_ILi64EEEEEELi64ENS_10bfloat16_tEfNS_4arch4Sm90ELb0ELb0ELb0ELb1ELb0ELb0ELb0ELb0ELb1ELb0ELb0ELb0EEENS1_21CollectiveEpilogueFwdINS6_IJSA_SB_SA_EEES9_SD_SF_Li384ELb1ELb0ELb0ELb0EEENS1_36VarlenDynamicPersistentTileSchedulerILi192ELi192ELi384ELi32ELb0ELb0ELb1ELb0ELb1ELb1EEEEEEEEEvNT_6ParamsE)
        /*0668*/ 	.word	0x00000000


	//----- nvinfo : EIATTR_MIN_STACK_SIZE
	.align		4
.L_284:
        /*066c*/ 	.byte	0x04, 0x12
        /*066e*/ 	.short	(.L_286 - .L_285)
	.align		4
.L_285:
        /*0670*/ 	.word	index@(_ZN7cutlass13device_kernelIN5flash11enable_sm90INS1_16FlashAttnFwdSm90INS1_25CollectiveMainloopFwdSm90ILi2EN4cute5tupleIJNS5_1CILi1EEES8_S8_EEENS6_IJNS7_ILi192EEESA_NS7_ILi64EEEEEELi64ENS_10bfloat16_tEfNS_4arch4Sm90ELb0ELb0ELb0ELb1ELb0ELb1ELb0ELb0ELb1ELb0ELb0ELb0EEENS1_21CollectiveEpilogueFwdINS6_IJSA_SB_SA_EEES9_SD_SF_Li384ELb1ELb0ELb0ELb0EEENS1_36VarlenDynamicPersistentTileSchedulerILi192ELi192ELi384ELi32ELb0ELb0ELb1ELb0ELb1ELb1EEEEEEEEEvNT_6ParamsE)
        /*0674*/ 	.word	0x00000000


	//----- nvinfo : EIATTR_MIN_STACK_SIZE
	.align		4
.L_286:
        /*0678*/ 	.byte	0x04, 0x12
        /*067a*/ 	.short	(.L_288 - .L_287)
	.align		4
.L_287:
        /*067c*/ 	.word	index@(_ZN7cutlass13device_kernelIN5flash11enable_sm90INS1_16FlashAttnFwdSm90INS1_25CollectiveMainloopFwdSm90ILi2EN4cute5tupleIJNS5_1CILi1EEES8_S8_EEENS6_IJNS7_ILi192EEENS7_ILi128EEENS7_ILi64EEEEEELi64ENS_10bfloat16_tEfNS_4arch4Sm90ELb0ELb1ELb0ELb0ELb0ELb0ELb0ELb1ELb1ELb0ELb0ELb0EEENS1_21CollectiveEpilogueFwdINS6_IJSA_SC_SB_EEES9_SE_SG_Li384ELb0ELb0ELb0ELb0EEENS1_30DynamicPersistentTileSchedulerILi384ELi32ELb0ELb0ELb1EEEEEEEEEvNT_6ParamsE)
        /*0680*/ 	.word	0x00000000


	//----- nvinfo : EIATTR_MIN_STACK_SIZE
	.align		4
.L_288:
        /*0684*/ 	.byte	0x04, 0x12
        /*0686*/ 	.short	(.L_290 - .L_289)
	.align		4
.L_289:
        /*0688*/ 	.word	index@(_ZN7cutlass13device_kernelIN5flash11enable_sm90INS1_16FlashAttnFwdSm90INS1_25CollectiveMainloopFwdSm90ILi2EN4cute5tupleIJNS5_1CILi1EEES8_S8_EEENS6_IJNS7_ILi192EEENS7_ILi128EEENS7_ILi64EEEEEELi64ENS_10bfloat16_tEfNS_4arch4Sm90ELb0ELb1ELb0ELb1ELb0ELb0ELb0ELb1ELb1ELb0ELb0ELb0EEENS1_21CollectiveEpilogueFwdINS6_IJSA_SC_SB_EEES9_SE_SG_Li384ELb1ELb0ELb0ELb0EEENS1_36VarlenDynamicPersistentTileSchedulerILi192ELi128ELi384ELi32ELb0ELb0ELb1ELb1ELb0ELb1EEEEEEEEEvNT_6ParamsE)
        /*068c*/ 	.word	0x00000000


	//----- nvinfo : EIATTR_MIN_STACK_SIZE
	.align		4
.L_290:
        /*0690*/ 	.byte	0x04, 0x12
        /*0692*/ 	.short	(.L_292 - .L_291)
	.align		4
.L_291:
        /*0694*/ 	.word	index@(_ZN7cutlass13device_kernelIN5flash11enable_sm90INS1_16FlashAttnFwdSm90INS1_25CollectiveMainloopFwdSm90ILi2EN4cute5tupleIJNS5_1CILi1EEES8_S8_EEENS6_IJNS7_ILi192EEENS7_ILi128EEENS7_ILi64EEEEEELi64ENS_10bfloat16_tEfNS_4arch4Sm90ELb0ELb1ELb0ELb1ELb0ELb1ELb0ELb1ELb1ELb0ELb0ELb0EEENS1_21CollectiveEpilogueFwdINS6_IJSA_SC_SB_EEES9_SE_SG_Li384ELb1ELb0ELb0ELb0EEENS1_36VarlenDynamicPersistentTileSchedulerILi192ELi128ELi384ELi32ELb0ELb0ELb1ELb1ELb0ELb1EEEEEEEEEvNT_6ParamsE)
        /*0698*/ 	.word	0x00000000


	//----- nvinfo : EIATTR_MIN_STACK_SIZE
	.align		4
.L_292:
        /*069c*/ 	.byte	0x04, 0x12
        /*069e*/ 	.short	(.L_294 - .L_293)
	.align		4
.L_293:
        /*06a0*/ 	.word	index@(_ZN7cutlass13device_kernelIN5flash11enable_sm90INS1_16FlashAttnFwdSm90INS1_25CollectiveMainloopFwdSm90ILi2EN4cute5tupleIJNS5_1CILi1EEES8_S8_EEENS6_IJNS7_ILi192EEENS7_ILi128EEENS7_ILi64EEEEEELi64ENS_10bfloat16_tEfNS_4arch4Sm90ELb1ELb0ELb0ELb0ELb0ELb0ELb0ELb1ELb1ELb0ELb0ELb0EEENS1_21CollectiveEpilogueFwdINS6_IJSA_SC_SB_EEES9_SE_SG_Li384ELb0ELb0ELb0ELb0EEENS1_30DynamicPersistentTileSchedulerILi384ELi32ELb0ELb0ELb1EEEEEEEEEvNT_6ParamsE)
        /*06a4*/ 	.word	0x00000000


	//----- nvinfo : EIATTR_MIN_STACK_SIZE
	.align		4
.L_294:
        /*06a8*/ 	.byte	0x04, 0x12
        /*06aa*/ 	.short	(.L_296 - .L_295)
	.align		4
.L_295:
        /*06ac*/ 	.word	index@(_ZN7cutlass13device_kernelIN5flash11enable_sm90INS1_16FlashAttnFwdSm90INS1_25CollectiveMainloopFwdSm90ILi2EN4cute5tupleIJNS5_1CILi1EEES8_S8_EEENS6_IJNS7_ILi192EEENS7_ILi128EEENS7_ILi64EEEEEELi64ENS_10bfloat16_tEfNS_4arch4Sm90ELb1ELb0ELb0ELb1ELb0ELb0ELb0ELb1ELb1ELb0ELb0ELb0EEENS1_21CollectiveEpilogueFwdINS6_IJSA_SC_SB_EEES9_SE_SG_Li384ELb1ELb0ELb0ELb0EEENS1_36VarlenDynamicPersistentTileSchedulerILi192ELi128ELi384ELi32ELb0ELb0ELb1ELb1ELb1ELb1EEEEEEEEEvNT_6ParamsE)
        /*06b0*/ 	.word	0x00000000


	//----- nvinfo : EIATTR_MIN_STACK_SIZE
	.align		4
.L_296:
        /*06b4*/ 	.byte	0x04, 0x12
        /*06b6*/ 	.short	(.L_298 - .L_297)
	.align		4
.L_297:
        /*06b8*/ 	.word	index@(_ZN7cutlass13device_kernelIN5flash11enable_sm90INS1_16FlashAttnFwdSm90INS1_25CollectiveMainloopFwdSm90ILi2EN4cute5tupleIJNS5_1CILi1EEES8_S8_EEENS6_IJNS7_ILi192EEENS7_ILi128EEENS7_ILi64EEEEEELi64ENS_10bfloat16_tEfNS_4arch4Sm90ELb1ELb0ELb0ELb1ELb0ELb1ELb0ELb1ELb1ELb0ELb0ELb0EEENS1_21CollectiveEpilogueFwdINS6_IJSA_SC_SB_EEES9_SE_SG_Li384ELb1ELb0ELb0ELb0EEENS1_36VarlenDynamicPersistentTileSchedulerILi192ELi128ELi384ELi32ELb0ELb0ELb1ELb1ELb1ELb1EEEEEEEEEvNT_6ParamsE)
        /*06bc*/ 	.word	0x00000000
.L_298:


//--------------------- .nv.compat                --------------------------
	.section	.nv.compat,"",@"SHT_CUDA_COMPAT_INFO"
	.align	4
        /*0000*/ 	.byte	0x02, 0x09, 0x01, 0x00, 0x02, 0x02, 0x01, 0x00, 0x02, 0x05, 0x05, 0x00, 0x03, 0x07, 0x01, 0x01
        /*0010*/ 	.byte	0x02, 0x03, 0x00, 0x00, 0x02, 0x06, 0x01, 0x00, 0x04, 0x0b, 0x08, 0x00, 0x09, 0x00, 0x00, 0x00
        /*0020*/ 	.byte	0x00, 0x00, 0x00, 0x00


//--------------------- .nv.info._ZN7cutlass13device_kernelIN5flash11enable_sm90INS1_16FlashAttnFwdSm90INS1_25CollectiveMainloopFwdSm90ILi2EN4cute5tupleIJNS5_1CILi1EEES8_S8_EEENS6_IJNS7_ILi128EEENS7_ILi80EEENS7_ILi256EEEEEELi256ENS_10bfloat16_tEfNS_4arch4Sm90ELb0ELb0ELb0ELb0ELb0ELb0ELb0ELb1ELb1ELb0ELb0ELb0EEENS1_21CollectiveEpilogueFwdINS6_IJSA_SC_SB_EEES9_SE_SG_Li256ELb0ELb0ELb0ELb0EEENS1_29StaticPersistentTileSchedulerILb0EEEEEEEEEvNT_6ParamsE --------------------------
	.section	.nv.info._ZN7cutlass13device_kernelIN5flash11enable_sm90INS1_16FlashAttnFwdSm90INS1_25CollectiveMainloopFwdSm90ILi2EN4cute5tupleIJNS5_1CILi1EEES8_S8_EEENS6_IJNS7_ILi128EEENS7_ILi80EEENS7_ILi256EEEEEELi256ENS_10bfloat16_tEfNS_4arch4Sm90ELb0ELb0ELb0ELb0ELb0ELb0ELb0ELb1ELb1ELb0ELb0ELb0EEENS1_21CollectiveEpilogueFwdINS6_IJSA_SC_SB_EEES9_SE_SG_Li256ELb0ELb0ELb0ELb0EEENS1_29StaticPersistentTileSchedulerILb0EEEEEEEEEvNT_6ParamsE,"",@"SHT_CUDA_INFO"
	.sectionflags	@""
	.align	4


	//----- nvinfo : EIATTR_CUDA_API_VERSION
	.align		4
        /*0000*/ 	.byte	0x04, 0x37
        /*0002*/ 	.short	(.L_300 - .L_299)
.L_299:
        /*0004*/ 	.word	0x00000082


	//----- nvinfo : EIATTR_KPARAM_INFO
	.align		4
.L_300:
        /*0008*/ 	.byte	0x04, 0x17
        /*000a*/ 	.short	(.L_302 - .L_301)
.L_301:
        /*000c*/ 	.word	0x00000000
        /*0010*/ 	.short	0x0000
        /*0012*/ 	.short	0x0000
        /*0014*/ 	.byte	0x00, 0xf0, 0x01, 0x2e


	//----- nvinfo : EIATTR_SPARSE_MMA_MASK
	.align		4
.L_302:
        /*0018*/ 	.byte	0x03, 0x50
        /*001a*/ 	.short	0x0000


	//----- nvinfo : EIATTR_MAXREG_COUNT
	.align		4
        /*001c*/ 	.byte	0x03, 0x1b
        /*001e*/ 	.short	0x00a8


	//----- nvinfo : EIATTR_MERCURY_ISA_VERSION
	.align		4
        /*0020*/ 	.byte	0x03, 0x5f
        /*0022*/ 	.short	0x0101


	//----- nvinfo : EIATTR_VRC_CTA_INIT_COUNT
	.align		4
        /*0024*/ 	.byte	0x02, 0x4a
	.zero		1
	.zero		1


	//----- nvinfo : EIATTR_EXIT_INSTR_OFFSETS
	.align		4
        /*0028*/ 	.byte	0x04, 0x1c
        /*002a*/ 	.short	(.L_304 - .L_303)


	//   ....[0]....
.L_303:
        /*002c*/ 	.word	0x00000010


	//----- nvinfo : EIATTR_MAX_THREADS
	.align		4
.L_304:
        /*0030*/ 	.byte	0x04, 0x05
        /*0032*/ 	.short	(.L_306 - .L_305)
.L_305:
        /*0034*/ 	.word	0x00000180
        /*0038*/ 	.word	0x00000001
        /*003c*/ 	.word	0x00000001


	//----- nvinfo : EIATTR_CBANK_PARAM_SIZE
	.align		4
.L_306:
        /*0040*/ 	.byte	0x03, 0x19
        /*0042*/ 	.short	0x0b80


	//----- nvinfo : EIATTR_PARAM_CBANK
	.align		4
        /*0044*/ 	.byte	0x04, 0x0a
        /*0046*/ 	.short	(.L_308 - .L_307)
	.align		4
.L_307:
        /*0048*/ 	.word	index@(.nv.constant0._ZN7cutlass13device_kernelIN5flash11enable_sm90INS1_16FlashAttnFwdSm90INS1_25CollectiveMainloopFwdSm90ILi2EN4cute5tupleIJNS5_1CILi1EEES8_S8_EEENS6_IJNS7_ILi128EEENS7_ILi80EEENS7_ILi256EEEEEELi256ENS_10bfloat16_tEfNS_4arch4Sm90ELb0ELb0ELb0ELb0ELb0ELb0ELb0ELb1ELb1ELb0ELb0ELb0EEENS1_21CollectiveEpilogueFwdINS6_IJSA_SC_SB_EEES9_SE_SG_Li256ELb0ELb0ELb0ELb0EEENS1_29StaticPersistentTileSchedulerILb0EEEEEEEEEvNT_6ParamsE)
        /*004c*/ 	.short	0x0380
        /*004e*/ 	.short	0x0b80


	//----- nvinfo : EIATTR_SW_WAR
	.align		4
.L_308:
        /*0050*/ 	.byte	0x04, 0x36
        /*0052*/ 	.short	(.L_310 - .L_309)
.L_309:
        /*0054*/ 	.word	0x00000008
.L_310:


//--------------------- .nv.info._ZN7cutlass13device_kernelIN5flash11enable_sm90INS1_16FlashAttnFwdSm90INS1_25CollectiveMainloopFwdSm90ILi2EN4cute5tupleIJNS5_1CILi2EEENS7_ILi1EEES9_EEENS6_IJNS7_ILi128EEENS7_ILi80EEENS7_ILi256EEEEEELi256ENS_10bfloat16_tEfNS_4arch4Sm90ELb0ELb0ELb0ELb0ELb0ELb0ELb0ELb1ELb1ELb0ELb0ELb0EEENS1_21CollectiveEpilogueFwdINS6_IJSB_SD_SC_EEESA_SF_SH_Li256ELb0ELb0ELb0ELb0EEENS1_29StaticPersistentTileSchedulerILb0EEEEEEEEEvNT_6ParamsE --------------------------
	.section	.nv.info._ZN7cutlass13device_kernelIN5flash11enable_sm90INS1_16FlashAttnFwdSm90INS1_25CollectiveMainloopFwdSm90ILi2EN4cute5tupleIJNS5_1CILi2EEENS7_ILi1EEES9_EEENS6_IJNS7_ILi128EEENS7_ILi80EEENS7_ILi256EEEEEELi256ENS_10bfloat16_tEfNS_4arch4Sm90ELb0ELb0ELb0ELb0ELb0ELb0ELb0ELb1ELb1ELb0ELb0ELb0EEENS1_21CollectiveEpilogueFwdINS6_IJSB_SD_SC_EEESA_SF_SH_Li256ELb0ELb0ELb0ELb0EEENS1_29StaticPersistentTileSchedulerILb0EEEEEEEEEvNT_6ParamsE,"",@"SHT_CUDA_INFO"
	.sectionflags	@""
	.align	4


	//----- nvinfo : EIATTR_CUDA_API_VERSION
	.align		4
        /*0000*/ 	.byte	0x04, 0x37
        /*0002*/ 	.short	(.L_312 - .L_311)
.L_311:
        /*0004*/ 	.word	0x00000082


	//----- nvinfo : EIATTR_KPARAM_INFO
	.align		4
.L_312:
        /*0008*/ 	.byte	0x04, 0x17
        /*000a*/ 	.short	(.L_314 - .L_313)
.L_313:
        /*000c*/ 	.word	0x00000000
        /*0010*/ 	.short	0x0000
        /*0012*/ 	.short	0x0000
        /*0014*/ 	.byte	0x00, 0xf0, 0x01, 0x2e


	//----- nvinfo : EIATTR_SPARSE_MMA_MASK
	.align		4
.L_314:
        /*0018*/ 	.byte	0x03, 0x50
        /*001a*/ 	.short	0x0000


	//----- nvinfo : EIATTR_MAXREG_COUNT
	.align		4
        /*001c*/ 	.byte	0x03, 0x1b
        /*001e*/ 	.short	0x00a8


	//----- nvinfo : EIATTR_MERCURY_ISA_VERSION
	.align		4
        /*0020*/ 	.byte	0x03, 0x5f
        /*0022*/ 	.short	0x0101


	//----- nvinfo : EIATTR_VRC_CTA_INIT_COUNT
	.align		4
        /*0024*/ 	.byte	0x02, 0x4a
	.zero		1
	.zero		1


	//----- nvinfo : EIATTR_EXIT_INSTR_OFFSETS
	.align		4
        /*0028*/ 	.byte	0x04, 0x1c
        /*002a*/ 	.short	(.L_316 - .L_315)


	//   ....[0]....
.L_315:
        /*002c*/ 	.word	0x00000010


	//----- nvinfo : EIATTR_MAX_THREADS
	.align		4
.L_316:
        /*0030*/ 	.byte	0x04, 0x05
        /*0032*/ 	.short	(.L_318 - .L_317)
.L_317:
        /*0034*/ 	.word	0x00000180
        /*0038*/ 	.word	0x00000001
        /*003c*/ 	.word	0x00000001


	//----- nvinfo : EIATTR_CBANK_PARAM_SIZE
	.align		4
.L_318:
        /*0040*/ 	.byte	0x03, 0x19
        /*0042*/ 	.short	0x0b80


	//----- nvinfo : EIATTR_PARAM_CBANK
	.align		4
        /*0044*/ 	.byte	0x04, 0x0a
        /*0046*/ 	.short	(.L_320 - .L_319)
	.align		4
.L_319:
        /*0048*/ 	.word	index@(.nv.constant0._ZN7cutlass13device_kernelIN5flash11enable_sm90INS1_16FlashAttnFwdSm90INS1_25CollectiveMainloopFwdSm90ILi2EN4cute5tupleIJNS5_1CILi2EEENS7_ILi1EEES9_EEENS6_IJNS7_ILi128EEENS7_ILi80EEENS7_ILi256EEEEEELi256ENS_10bfloat16_tEfNS_4arch4Sm90ELb0ELb0ELb0ELb0ELb0ELb0ELb0ELb1ELb1ELb0ELb0ELb0EEENS1_21CollectiveEpilogueFwdINS6_IJSB_SD_SC_EEESA_SF_SH_Li256ELb0ELb0ELb0ELb0EEENS1_29StaticPersistentTileSchedulerILb0EEEEEEEEEvNT_6ParamsE)
        /*004c*/ 	.short	0x0380
        /*004e*/ 	.short	0x0b80


	//----- nvinfo : EIATTR_SW_WAR
	.align		4
.L_320:
        /*0050*/ 	.byte	0x04, 0x36
        /*0052*/ 	.short	(.L_322 - .L_321)
.L_321:
        /*0054*/ 	.word	0x00000008
.L_322:


//--------------------- .nv.info._ZN7cutlass13device_kernelIN5flash11enable_sm90INS1_16FlashAttnFwdSm90INS1_25CollectiveMainloopFwdSm90ILi2EN4cute5tupleIJNS5_1CILi1EEES8_S8_EEENS6_IJNS7_ILi128EEENS7_ILi80EEENS7_ILi256EEEEEELi256ENS_10bfloat16_tEfNS_4arch4Sm90ELb0ELb0ELb0ELb1ELb0ELb0ELb0ELb1ELb1ELb0ELb0ELb0EEENS1_21CollectiveEpilogueFwdINS6_IJSA_SC_SB_EEES9_SE_SG_Li256ELb1ELb0ELb0ELb0EEENS1_36VarlenDynamicPersistentTileSchedulerILi128ELi80ELi256ELi32ELb0ELb0ELb1ELb0ELb1ELb1EEEEEEEEEvNT_6ParamsE --------------------------
	.section	.nv.info._ZN7cutlass13device_kernelIN5flash11enable_sm90INS1_16FlashAttnFwdSm90INS1_25CollectiveMainloopFwdSm90ILi2EN4cute5tupleIJNS5_1CILi1EEES8_S8_EEENS6_IJNS7_ILi128EEENS7_ILi80EEENS7_ILi256EEEEEELi256ENS_10bfloat16_tEfNS_4arch4Sm90ELb0ELb0ELb0ELb1ELb0ELb0ELb0ELb1ELb1ELb0ELb0ELb0EEENS1_21CollectiveEpilogueFwdINS6_IJSA_SC_SB_EEES9_SE_SG_Li256ELb1ELb0ELb0ELb0EEENS1_36VarlenDynamicPersistentTileSchedulerILi128ELi80ELi256ELi32ELb0ELb0ELb1ELb0ELb1ELb1EEEEEEEEEvNT_6ParamsE,"",@"SHT_CUDA_INFO"
	.sectionflags	@""
	.align	4


	//----- nvinfo : EIATTR_CUDA_API_VERSION
	.align		4
        /*0000*/ 	.byte	0x04, 0x37
        /*0002*/ 	.short	(.L_324 - .L_323)
.L_323:
        /*0004*/ 	.word	0x00000082


	//----- nvinfo : EIATTR_KPARAM_INFO
	.align		4
.L_324:
        /*0008*/ 	.byte	0x04, 0x17
        /*000a*/ 	.short	(.L_326 - .L_325)
.L_325:
        /*000c*/ 	.word	0x00000000
        /*0010*/ 	.short	0x0000
        /*0012*/ 	.short	0x0000
        /*0014*/ 	.byte	0x00, 0xf0, 0x01, 0x28


	//----- nvinfo : EIATTR_SPARSE_MMA_MASK
	.align		4
.L_326:
        /*0018*/ 	.byte	0x03, 0x50
        /*001a*/ 	.short	0x0000


	//----- nvinfo : EIATTR_MAXREG_COUNT
	.align		4
        /*001c*/ 	.byte	0x03, 0x1b
        /*001e*/ 	.short	0x00a8


	//----- nvinfo : EIATTR_MERCURY_ISA_VERSION
	.align		4
        /*0020*/ 	.byte	0x03, 0x5f
        /*0022*/ 	.short	0x0101


	//----- nvinfo : EIATTR_VRC_CTA_INIT_COUNT
	.align		4
        /*0024*/ 	.byte	0x02, 0x4a
	.zero		1
	.zero		1


	//----- nvinfo : EIATTR_EXIT_INSTR_OFFSETS
	.align		4
        /*0028*/ 	.byte	0x04, 0x1c
        /*002a*/ 	.short	(.L_328 - .L_327)


	//   ....[0]....
.L_327:
        /*002c*/ 	.word	0x00000010


	//----- nvinfo : EIATTR_MAX_THREADS
	.align		4
.L_328:
        /*0030*/ 	.byte	0x04, 0x05
        /*0032*/ 	.short	(.L_330 - .L_329)
.L_329:
        /*0034*/ 	.word	0x00000180
        /*0038*/ 	.word	0x00000001
        /*003c*/ 	.word	0x00000001


	//----- nvinfo : EIATTR_CBANK_PARAM_SIZE
	.align		4
.L_330:
        /*0040*/ 	.byte	0x03, 0x19
        /*0042*/ 	.short	0x0a00


	//----- nvinfo : EIATTR_PARAM_CBANK
	.align		4
        /*0044*/ 	.byte	0x04, 0x0a
        /*0046*/ 	.short	(.L_332 - .L_331)
	.align		4
.L_331:
        /*0048*/ 	.word	index@(.nv.constant0._ZN7cutlass13device_kernelIN5flash11enable_sm90INS1_16FlashAttnFwdSm90INS1_25CollectiveMainloopFwdSm90ILi2EN4cute5tupleIJNS5_1CILi1EEES8_S8_EEENS6_IJNS7_ILi128EEENS7_ILi80EEENS7_ILi256EEEEEELi256ENS_10bfloat16_tEfNS_4arch4Sm90ELb0ELb0ELb0ELb1ELb0ELb0ELb0ELb1ELb1ELb0ELb0ELb0EEENS1_21CollectiveEpilogueFwdINS6_IJSA_SC_SB_EEES9_SE_SG_Li256ELb1ELb0ELb0ELb0EEENS1_36VarlenDynamicPersistentTileSchedulerILi128ELi80ELi256ELi32ELb0ELb0ELb1ELb0ELb1ELb1EEEEEEEEEvNT_6ParamsE)
        /*004c*/ 	.short	0x0380
        /*004e*/ 	.short	0x0a00


	//----- nvinfo : EIATTR_SW_WAR
	.align		4
.L_332:
        /*0050*/ 	.byte	0x04, 0x36
        /*0052*/ 	.short	(.L_334 - .L_333)
.L_333:
        /*0054*/ 	.word	0x00000008
.L_334:


//--------------------- .nv.info._ZN7cutlass13device_kernelIN5flash11enable_sm90INS1_16FlashAttnFwdSm90INS1_25CollectiveMainloopFwdSm90ILi2EN4cute5tupleIJNS5_1CILi1EEES8_S8_EEENS6_IJNS7_ILi128EEENS7_ILi80EEENS7_ILi256EEEEEELi256ENS_10bfloat16_tEfNS_4arch4Sm90ELb0ELb0ELb0ELb1ELb0ELb1ELb0ELb1ELb1ELb0ELb0ELb0EEENS1_21CollectiveEpilogueFwdINS6_IJSA_SC_SB_EEES9_SE_SG_Li256ELb1ELb0ELb0ELb0EEENS1_36VarlenDynamicPersistentTileSchedulerILi128ELi80ELi256ELi32ELb0ELb0ELb1ELb0ELb1ELb1EEEEEEEEEvNT_6ParamsE --------------------------
	.section	.nv.info._ZN7cutlass13device_kernelIN5flash11enable_sm90INS1_16FlashAttnFwdSm90INS1_25CollectiveMainloopFwdSm90ILi2EN4cute5tupleIJNS5_1CILi1EEES8_S8_EEENS6_IJNS7_ILi128EEENS7_ILi80EEENS7_ILi256EEEEEELi256ENS_10bfloat16_tEfNS_4arch4Sm90ELb0ELb0ELb0ELb1ELb0ELb1ELb0ELb1ELb1ELb0ELb0ELb0EEENS1_21CollectiveEpilogueFwdINS6_IJSA_SC_SB_EEES9_SE_SG_Li256ELb1ELb0ELb0ELb0EEENS1_36VarlenDynamicPersistentTileSchedulerILi128ELi80ELi256ELi32ELb0ELb0ELb1ELb0ELb1ELb1EEEEEEEEEvNT_6ParamsE,"",@"SHT_CUDA_INFO"
	.sectionflags	@""
	.align	4


	//----- nvinfo : EIATTR_CUDA_API_VERSION
	.align		4
        /*0000*/ 	.byte	0x04, 0x37
        /*0002*/ 	.short	(.L_336 - .L_335)
.L_335:
        /*0004*/ 	.word	0x00000082


	//----- nvinfo : EIATTR_KPARAM_INFO
	.align		4
.L_336:
        /*0008*/ 	.byte	0x04, 0x17
        /*000a*/ 	.short	(.L_338 - .L_337)
.L_337:
        /*000c*/ 	.word	0x00000000
        /*0010*/ 	.short	0x0000
        /*0012*/ 	.short	0x0000
        /*0014*/ 	.byte	0x00, 0xf0, 0x01, 0x28


	//----- nvinfo : EIATTR_SPARSE_MMA_MASK
	.align		4
.L_338:
        /*0018*/ 	.byte	0x03, 0x50
        /*001a*/ 	.short	0x0000


	//----- nvinfo : EIATTR_MAXREG_COUNT
	.align		4
        /*001c*/ 	.byte	0x03, 0x1b
        /*001e*/ 	.short	0x00a8


	//----- nvinfo : EIATTR_MERCURY_ISA_VERSION
	.align		4
        /*0020*/ 	.byte	0x03, 0x5f
        /*0022*/ 	.short	0x0101


	//----- nvinfo : EIATTR_VRC_CTA_INIT_COUNT
	.align		4
        /*0024*/ 	.byte	0x02, 0x4a
	.zero		1
	.zero		1


	//----- nvinfo : EIATTR_EXIT_INSTR_OFFSETS
	.align		4
        /*0028*/ 	.byte	0x04, 0x1c
        /*002a*/ 	.short	(.L_340 - .L_339)


	//   ....[0]....
.L_339:
        /*002c*/ 	.word	0x00000010


	//----- nvinfo : EIATTR_MAX_THREADS
	.align		4
.L_340:
        /*0030*/ 	.byte	0x04, 0x05
        /*0032*/ 	.short	(.L_342 - .L_341)
.L_341:
        /*0034*/ 	.word	0x00000180
        /*0038*/ 	.word	0x00000001
        /*003c*/ 	.word	0x00000001


	//----- nvinfo : EIATTR_CBANK_PARAM_SIZE
	.align		4
.L_342:
        /*0040*/ 	.byte	0x03, 0x19
        /*0042*/ 	.short	0x0a00


	//----- nvinfo : EIATTR_PARAM_CBANK
	.align		4
        /*0044*/ 	.byte	0x04, 0x0a
        /*0046*/ 	.short	(.L_344 - .L_343)
	.align		4
.L_343:
        /*0048*/ 	.word	index@(.nv.constant0._ZN7cutlass13device_kernelIN5flash11enable_sm90INS1_16FlashAttnFwdSm90INS1_25CollectiveMainloopFwdSm90ILi2EN4cute5tupleIJNS5_1CILi1EEES8_S8_EEENS6_IJNS7_ILi128EEENS7_ILi80EEENS7_ILi256EEEEEELi256ENS_10bfloat16_tEfNS_4arch4Sm90ELb0ELb0ELb0ELb1ELb0ELb1ELb0ELb1ELb1ELb0ELb0ELb0EEENS1_21CollectiveEpilogueFwdINS6_IJSA_SC_SB_EEES9_SE_SG_Li256ELb1ELb0ELb0ELb0EEENS1_36VarlenDynamicPersistentTileSchedulerILi128ELi80ELi256ELi32ELb0ELb0ELb1ELb0ELb1ELb1EEEEEEEEEvNT_6ParamsE)
        /*004c*/ 	.short	0x0380
        /*004e*/ 	.short	0x0a00


	//----- nvinfo : EIATTR_SW_WAR
	.align		4
.L_344:
        /*0050*/ 	.byte	0x04, 0x36
        /*0052*/ 	.short	(.L_346 - .L_345)
.L_345:
        /*0054*/ 	.word	0x00000008
.L_346:


//--------------------- .nv.info._ZN7cutlass13device_kernelIN5flash11enable_sm90INS1_16FlashAttnFwdSm90INS1_25CollectiveMainloopFwdSm90ILi2EN4cute5tupleIJNS5_1CILi1EEES8_S8_EEENS6_IJNS7_ILi128EEENS7_ILi64EEENS7_ILi256EEEEEELi256ENS_10bfloat16_tEfNS_4arch4Sm90ELb0ELb1ELb0ELb0ELb0ELb0ELb0ELb1ELb1ELb0ELb0ELb0EEENS1_21CollectiveEpilogueFwdINS6_IJSA_SC_SB_EEES9_SE_SG_Li256ELb0ELb0ELb0ELb0EEENS1_30DynamicPersistentTileSchedulerILi256ELi32ELb0ELb0ELb1EEEEEEEEEvNT_6ParamsE --------------------------
	.section	.nv.info._ZN7cutlass13device_kernelIN5flash11enable_sm90INS1_16FlashAttnFwdSm90INS1_25CollectiveMainloopFwdSm90ILi2EN4cute5tupleIJNS5_1CILi1EEES8_S8_EEENS6_IJNS7_ILi128EEENS7_ILi64EEENS7_ILi256EEEEEELi256ENS_10bfloat16_tEfNS_4arch4Sm90ELb0ELb1ELb0ELb0ELb0ELb0ELb0ELb1ELb1ELb0ELb0ELb0EEENS1_21CollectiveEpilogueFwdINS6_IJSA_SC_SB_EEES9_SE_SG_Li256ELb0ELb0ELb0ELb0EEENS1_30DynamicPersistentTileSchedulerILi256ELi32ELb0ELb0ELb1EEEEEEEEEvNT_6ParamsE,"",@"SHT_CUDA_INFO"
	.sectionflags	@""
	.align	4


	//----- nvinfo : EIATTR_CUDA_API_VERSION
	.align		4
        /*0000*/ 	.byte	0x04, 0x37
        /*0002*/ 	.short	(.L_348 - .L_347)
.L_347:
        /*0004*/ 	.word	0x00000082


	//----- nvinfo : EIATTR_KPARAM_INFO
	.align		4
.L_348:
        /*0008*/ 	.byte	0x04, 0x17
        /*000a*/ 	.short	(.L_350 - .L_349)
.L_349:
        /*000c*/ 	.word	0x00000000
        /*0010*/ 	.short	0x0000
        /*0012*/ 	.short	0x0000
        /*0014*/ 	.byte	0x00, 0xf0, 0x01, 0x2e


	//----- nvinfo : EIATTR_SPARSE_MMA_MASK
	.align		4
.L_350:
        /*0018*/ 	.byte	0x03, 0x50
        /*001a*/ 	.short	0x0000


	//----- nvinfo : EIATTR_MAXREG_COUNT
	.align		4
        /*001c*/ 	.byte	0x03, 0x1b
        /*001e*/ 	.short	0x00a8


	//----- nvinfo : EIATTR_MERCURY_ISA_VERSION
	.align		4
        /*0020*/ 	.byte	0x03, 0x5f
        /*0022*/ 	.short	0x0101


	//----- nvinfo : EIATTR_VRC_CTA_INIT_COUNT
	.align		4
        /*0024*/ 	.byte	0x02, 0x4a
	.zero		1
	.zero		1


	//----- nvinfo : EIATTR_EXIT_INSTR_OFFSETS
	.align		4
        /*0028*/ 	.byte	0x04, 0x1c
        /*002a*/ 	.short	(.L_352 - .L_351)


	//   ....[0]....
.L_351:
        /*002c*/ 	.word	0x00000010


	//----- nvinfo : EIATTR_MAX_THREADS
	.align		4
.L_352:
        /*0030*/ 	.byte	0x04, 0x05
        /*0032*/ 	.short	(.L_354 - .L_353)
.L_353:
        /*0034*/ 	.word	0x00000180
        /*0038*/ 	.word	0x00000001
        /*003c*/ 	.word	0x00000001


	//----- nvinfo : EIATTR_CBANK_PARAM_SIZE
	.align		4
.L_354:
        /*0040*/ 	.byte	0x03, 0x19
        /*0042*/ 	.short	0x0b80


	//----- nvinfo : EIATTR_PARAM_CBANK
	.align		4
        /*0044*/ 	.byte	0x04, 0x0a
        /*0046*/ 	.short	(.L_356 - .L_355)
	.align		4
.L_355:
        /*0048*/ 	.word	index@(.nv.constant0._ZN7cutlass13device_kernelIN5flash11enable_sm90INS1_16FlashAttnFwdSm90INS1_25CollectiveMainloopFwdSm90ILi2EN4cute5tupleIJNS5_1CILi1EEES8_S8_EEENS6_IJNS7_ILi128EEENS7_ILi64EEENS7_ILi256EEEEEELi256ENS_10bfloat16_tEfNS_4arch4Sm90ELb0ELb1ELb0ELb0ELb0ELb0ELb0ELb1ELb1ELb0ELb0ELb0EEENS1_21CollectiveEpilogueFwdINS6_IJSA_SC_SB_EEES9_SE_SG_Li256ELb0ELb0ELb0ELb0EEENS1_30DynamicPersistentTileSchedulerILi256ELi32ELb0ELb0ELb1EEEEEEEEEvNT_6ParamsE)
        /*004c*/ 	.short	0x0380
        /*004e*/ 	.short	0x0b80


	//----- nvinfo : EIATTR_SW_WAR
	.align		4
.L_356:
        /*0050*/ 	.byte	0x04, 0x36
        /*0052*/ 	.short	(.L_358 - .L_357)
.L_357:
        /*0054*/ 	.word	0x00000008
.L_358:


//--------------------- .nv.info._ZN7cutlass13device_kernelIN5flash11enable_sm90INS1_16FlashAttnFwdSm90INS1_25CollectiveMainloopFwdSm90ILi2EN4cute5tupleIJNS5_1CILi1EEES8_S8_EEENS6_IJNS7_ILi128EEENS7_ILi64EEENS7_ILi256EEEEEELi256ENS_10bfloat16_tEfNS_4arch4Sm90ELb0ELb1ELb0ELb1ELb0ELb0ELb0ELb1ELb1ELb0ELb0ELb0EEENS1_21CollectiveEpilogueFwdINS6_IJSA_SC_SB_EEES9_SE_SG_Li256ELb1ELb0ELb0ELb0EEENS1_36VarlenDynamicPersistentTileSchedulerILi128ELi64ELi256ELi32ELb0ELb0ELb1ELb1ELb0ELb1EEEEEEEEEvNT_6ParamsE --------------------------
	.section	.nv.info._ZN7cutlass13device_kernelIN5flash11enable_sm90INS1_16FlashAttnFwdSm90INS1_25CollectiveMainloopFwdSm90ILi2EN4cute5tupleIJNS5_1CILi1EEES8_S8_EEENS6_IJNS7_ILi128EEENS7_ILi64EEENS7_ILi256EEEEEELi256ENS_10bfloat16_tEfNS_4arch4Sm90ELb0ELb1ELb0ELb1ELb0ELb0ELb0ELb1ELb1ELb0ELb0ELb0EEENS1_21CollectiveEpilogueFwdINS6_IJSA_SC_SB_EEES9_SE_SG_Li256ELb1ELb0ELb0ELb0EEENS1_36VarlenDynamicPersistentTileSchedulerILi128ELi64ELi256ELi32ELb0ELb0ELb1ELb1ELb0ELb1EEEEEEEEEvNT_6ParamsE,"",@"SHT_CUDA_INFO"
	.sectionflags	@""
	.align	4


	//----- nvinfo : EIATTR_CUDA_API_VERSION
	.align		4
        /*0000*/ 	.byte	0x04, 0x37
        /*0002*/ 	.short	(.L_360 - .L_359)
.L_359:
        /*0004*/ 	.word	0x00000082


	//----- nvinfo : EIATTR_KPARAM_INFO
	.align		4
.L_360:
        /*0008*/ 	.byte	0x04, 0x17
        /*000a*/ 	.short	(.L_362 - .L_361)
.L_361:
        /*000c*/ 	.word	0x00000000
        /*0010*/ 	.short	0x0000
        /*0012*/ 	.short	0x0000
        /*0014*/ 	.byte	0x00, 0xf0, 0x01, 0x28


	//----- nvinfo : EIATTR_SPARSE_MMA_MASK
	.align		4
.L_362:
        /*0018*/ 	.byte	0x03, 0x50
        /*001a*/ 	.short	0x0000


	//----- nvinfo : EIATTR_MAXREG_COUNT
	.align		4
        /*001c*/ 	.byte	0x03, 0x1b
        /*001e*/ 	.short	0x00a8


	//----- nvinfo : EIATTR_MERCURY_ISA_VERSION
	.align		4
        /*0020*/ 	.byte	0x03, 0x5f
        /*0022*/ 	.short	0x0101


	//----- nvinfo : EIATTR_VRC_CTA_INIT_COUNT
	.align		4
        /*0024*/ 	.byte	0x02, 0x4a
	.zero		1
	.zero		1


	//----- nvinfo : EIATTR_EXIT_INSTR_OFFSETS
	.align		4
        /*0028*/ 	.byte	0x04, 0x1c
        /*002a*/ 	.short	(.L_364 - .L_363)


	//   ....[0]....
.L_363:
        /*002c*/ 	.word	0x00000010


	//----- nvinfo : EIATTR_MAX_THREADS
	.align		4
.L_364:
        /*0030*/ 	.byte	0x04, 0x05
        /*0032*/ 	.short	(.L_366 - .L_365)
.L_365:
        /*0034*/ 	.word	0x00000180
        /*0038*/ 	.word	0x00000001
        /*003c*/ 	.word	0x00000001


	//----- nvinfo : EIATTR_CBANK_PARAM_SIZE
	.align		4
.L_366:
        /*0040*/ 	.byte	0x03, 0x19
        /*0042*/ 	.short	0x0a00


	//----- nvinfo : EIATTR_PARAM_CBANK
	.align		4
        /*0044*/ 	.byte	0x04, 0x0a
        /*0046*/ 	.short	(.L_368 - .L_367)
	.align		4
.L_367:
        /*0048*/ 	.word	index@(.nv.constant0._ZN7cutlass13device_kernelIN5flash11enable_sm90INS1_16FlashAttnFwdSm90INS1_25CollectiveMainloopFwdSm90ILi2EN4cute5tupleIJNS5_1CILi1EEES8_S8_EEENS6_IJNS7_ILi128EEENS7_ILi64EEENS7_ILi256EEEEEELi256ENS_10bfloat16_tEfNS_4arch4Sm90ELb0ELb1ELb0ELb1ELb0ELb0ELb0ELb1ELb1ELb0ELb0ELb0EEENS1_21CollectiveEpilogueFwdINS6_IJSA_SC_SB_EEES9_SE_SG_Li256ELb1ELb0ELb0ELb0EEENS1_36VarlenDynamicPersistentTileSchedulerILi128ELi64ELi256ELi32ELb0ELb0ELb1ELb1ELb0ELb1EEEEEEEEEvNT_6ParamsE)
        /*004c*/ 	.short	0x0380
        /*004e*/ 	.short	0x0a00


	//----- nvinfo : EIATTR_SW_WAR
	.align		4
.L_368:
        /*0050*/ 	.byte	0x04, 0x36
        /*0052*/ 	.short	(.L_370 - .L_369)
.L_369:
        /*0054*/ 	.word	0x00000008
.L_370:


//--------------------- .nv.info._ZN7cutlass13device_kernelIN5flash11enable_sm90INS1_16FlashAttnFwdSm90INS1_25CollectiveMainloopFwdSm90ILi2EN4cute5tupleIJNS5_1CILi1EEES8_S8_EEENS6_IJNS7_ILi128EEENS7_ILi64EEENS7_ILi256EEEEEELi256ENS_10bfloat16_tEfNS_4arch4Sm90ELb0ELb1ELb0ELb1ELb0ELb1ELb0ELb1ELb1ELb0ELb0ELb0EEENS1_21CollectiveEpilogueFwdINS6_IJSA_SC_SB_EEES9_SE_SG_Li256ELb1ELb0ELb0ELb0EEENS1_36VarlenDynamicPersistentTileSchedulerILi128ELi64ELi256ELi32ELb0ELb0ELb1ELb1ELb0ELb1EEEEEEEEEvNT_6ParamsE --------------------------
	.section	.nv.info._ZN7cutlass13device_kernelIN5flash11enable_sm90INS1_16FlashAttnFwdSm90INS1_25CollectiveMainloopFwdSm90ILi2EN4cute5tupleIJNS5_1CILi1EEES8_S8_EEENS6_IJNS7_ILi128EEENS7_ILi64EEENS7_ILi256EEEEEELi256ENS_10bfloat16_tEfNS_4arch4Sm90ELb0ELb1ELb0ELb1ELb0ELb1ELb0ELb1ELb1ELb0ELb0ELb0EEENS1_21CollectiveEpilogueFwdINS6_IJSA_SC_SB_EEES9_SE_SG_Li256ELb1ELb0ELb0ELb0EEENS1_36VarlenDynamicPersistentTileSchedulerILi128ELi64ELi256ELi32ELb0ELb0ELb1ELb1ELb0ELb1EEEEEEEEEvNT_6ParamsE,"",@"SHT_CUDA_INFO"
	.sectionflags	@""
	.align	4


	//----- nvinfo : EIATTR_CUDA_API_VERSION
	.align		4
        /*0000*/ 	.byte	0x04, 0x37
        /*0002*/ 	.short	(.L_372 - .L_371)
.L_371:
        /*0004*/ 	.word	0x00000082


	//----- nvinfo : EIATTR_KPARAM_INFO
	.align		4
.L_372:
        /*0008*/ 	.byte	0x04, 0x17
        /*000a*/ 	.short	(.L_374 - .L_373)
.L_373:
        /*000c*/ 	.word	0x00000000
        /*0010*/ 	.short	0x0000
        /*0012*/ 	.short	0x0000
        /*0014*/ 	.byte	0x00, 0xf0, 0x01, 0x28


	//----- nvinfo : EIATTR_SPARSE_MMA_MASK
	.align		4
.L_374:
        /*0018*/ 	.byte	0x03, 0x50
        /*001a*/ 	.short	0x0000


	//----- nvinfo : EIATTR_MAXREG_COUNT
	.align		4
        /*001c*/ 	.byte	0x03, 0x1b
        /*001e*/ 	.short	0x00a8


	//----- nvinfo : EIATTR_MERCURY_ISA_VERSION
	.align		4
        /*0020*/ 	.byte	0x03, 0x5f
        /*0022*/ 	.short	0x0101


	//----- nvinfo : EIATTR_VRC_CTA_INIT_COUNT
	.align		4
        /*0024*/ 	.byte	0x02, 0x4a
	.zero		1
	.zero		1


	//----- nvinfo : EIATTR_EXIT_INSTR_OFFSETS
	.align		4
        /*0028*/ 	.byte	0x04, 0x1c
        /*002a*/ 	.short	(.L_376 - .L_375)


	//   ....[0]....
.L_375:
        /*002c*/ 	.word	0x00000010


	//----- nvinfo : EIATTR_MAX_THREADS
	.align		4
.L_376:
        /*0030*/ 	.byte	0x04, 0x05
        /*0032*/ 	.short	(.L_378 - .L_377)
.L_377:
        /*0034*/ 	.word	0x00000180
        /*0038*/ 	.word	0x00000001
        /*003c*/ 	.word	0x00000001


	//----- nvinfo : EIATTR_CBANK_PARAM_SIZE
	.align		4
.L_378:
        /*0040*/ 	.byte	0x03, 0x19
        /*0042*/ 	.short	0x0a00


	//----- nvinfo : EIATTR_PARAM_CBANK
	.align		4
        /*0044*/ 	.byte	0x04, 0x0a
        /*0046*/ 	.short	(.L_380 - .L_379)
	.align		4
.L_379:
        /*0048*/ 	.word	index@(.nv.constant0._ZN7cutlass13device_kernelIN5flash11enable_sm90INS1_16FlashAttnFwdSm90INS1_25CollectiveMainloopFwdSm90ILi2EN4cute5tupleIJNS5_1CILi1EEES8_S8_EEENS6_IJNS7_ILi128EEENS7_ILi64EEENS7_ILi256EEEEEELi256ENS_10bfloat16_tEfNS_4arch4Sm90ELb0ELb1ELb0ELb1ELb0ELb1ELb0ELb1ELb1ELb0ELb0ELb0EEENS1_21CollectiveEpilogueFwdINS6_IJSA_SC_SB_EEES9_SE_SG_Li256ELb1ELb0ELb0ELb0EEENS1_36VarlenDynamicPersistentTileSchedulerILi128ELi64ELi256ELi32ELb0ELb0ELb1ELb1ELb0ELb1EEEEEEEEEvNT_6ParamsE)
        /*004c*/ 	.short	0x0380
        /*004e*/ 	.short	0x0a00


	//----- nvinfo : EIATTR_SW_WAR
	.align		4
.L_380:
        /*0050*/ 	.byte	0x04, 0x36
        /*0052*/ 	.short	(.L_382 - .L_381)
.L_381:
        /*0054*/ 	.word	0x00000008
.L_382:


//--------------------- .nv.info._ZN7cutlass13device_kernelIN5flash11enable_sm90INS1_16FlashAttnFwdSm90INS1_25CollectiveMainloopFwdSm90ILi2EN4cute5tupleIJNS5_1CILi1EEES8_S8_EEENS6_IJNS7_ILi128EEENS7_ILi80EEENS7_ILi256EEEEEELi256ENS_10bfloat16_tEfNS_4arch4Sm90ELb1ELb0ELb0ELb0ELb0ELb0ELb0ELb1ELb1ELb0ELb0ELb0EEENS1_21CollectiveEpilogueFwdINS6_IJSA_SC_SB_EEES9_SE_SG_Li256ELb0ELb0ELb0ELb0EEENS1_30DynamicPersistentTileSchedulerILi256ELi32ELb0ELb0ELb1EEEEEEEEEvNT_6ParamsE --------------------------
	.section	.nv.info._ZN7cutlass13device_kernelIN5flash11enable_sm90INS1_16FlashAttnFwdSm90INS1_25CollectiveMainloopFwdSm90ILi2EN4cute5tupleIJNS5_1CILi1EEES8_S8_EEENS6_IJNS7_ILi128EEENS7_ILi80EEENS7_ILi256EEEEEELi256ENS_10bfloat16_tEfNS_4arch4Sm90ELb1ELb0ELb0ELb0ELb0ELb0ELb0ELb1ELb1ELb0ELb0ELb0EEENS1_21CollectiveEpilogueFwdINS6_IJSA_SC_SB_EEES9_SE_SG_Li256ELb0ELb0ELb0ELb0EEENS1_30DynamicPersistentTileSchedulerILi256ELi32ELb0ELb0ELb1EEEEEEEEEvNT_6ParamsE,"",@"SHT_CUDA_INFO"
	.sectionflags	@""
	.align	4


	//----- nvinfo : EIATTR_CUDA_API_VERSION
	.align		4
        /*0000*/ 	.byte	0x04, 0x37
        /*0002*/ 	.short	(.L_384 - .L_383)
.L_383:
        /*0004*/ 	.word	0x00000082


	//----- nvinfo : EIATTR_KPARAM_INFO
	.align		4
.L_384:
        /*0008*/ 	.byte	0x04, 0x17
        /*000a*/ 	.short	(.L_386 - .L_385)
.L_385:
        /*000c*/ 	.word	0x00000000
        /*0010*/ 	.short	0x0000
        /*0012*/ 	.short	0x0000
        /*0014*/ 	.byte	0x00, 0xf0, 0x01, 0x2e


	//----- nvinfo : EIATTR_SPARSE_MMA_MASK
	.align		4
.L_386:
        /*0018*/ 	.byte	0x03, 0x50
        /*001a*/ 	.short	0x0000


	//----- nvinfo : EIATTR_MAXREG_COUNT
	.align		4
        /*001c*/ 	.byte	0x03, 0x1b
        /*001e*/ 	.short	0x00a8


	//----- nvinfo : EIATTR_MERCURY_ISA_VERSION
	.align		4
        /*0020*/ 	.byte	0x03, 0x5f
        /*0022*/ 	.short	0x0101


	//----- nvinfo : EIATTR_VRC_CTA_INIT_COUNT
	.align		4
        /*0024*/ 	.byte	0x02, 0x4a
	.zero		1
	.zero		1


	//----- nvinfo : EIATTR_EXIT_INSTR_OFFSETS
	.align		4
        /*0028*/ 	.byte	0x04, 0x1c
        /*002a*/ 	.short	(.L_388 - .L_387)


	//   ....[0]....
.L_387:
        /*002c*/ 	.word	0x00000010


	//----- nvinfo : EIATTR_MAX_THREADS
	.align		4
.L_388:
        /*0030*/ 	.byte	0x04, 0x05
        /*0032*/ 	.short	(.L_390 - .L_389)
.L_389:
        /*0034*/ 	.word	0x00000180
        /*0038*/ 	.word	0x00000001
        /*003c*/ 	.word	0x00000001


	//----- nvinfo : EIATTR_CBANK_PARAM_SIZE
	.align		4
.L_390:
        /*0040*/ 	.byte	0x03, 0x19
        /*0042*/ 	.short	0x0b80


	//----- nvinfo : EIATTR_PARAM_CBANK
	.align		4
        /*0044*/ 	.byte	0x04, 0x0a
        /*0046*/ 	.short	(.L_392 - .L_391)
	.align		4
.L_391:
        /*0048*/ 	.word	index@(.nv.constant0._ZN7cutlass13device_kernelIN5flash11enable_sm90INS1_16FlashAttnFwdSm90INS1_25CollectiveMainloopFwdSm90ILi2EN4cute5tupleIJNS5_1CILi1EEES8_S8_EEENS6_IJNS7_ILi128EEENS7_ILi80EEENS7_ILi256EEEEEELi256ENS_10bfloat16_tEfNS_4arch4Sm90ELb1ELb0ELb0ELb0ELb0ELb0ELb0ELb1ELb1ELb0ELb0ELb0EEENS1_21CollectiveEpilogueFwdINS6_IJSA_SC_SB_EEES9_SE_SG_Li256ELb0ELb0ELb0ELb0EEENS1_30DynamicPersistentTileSchedulerILi256ELi32ELb0ELb0ELb1EEEEEEEEEvNT_6ParamsE)
        /*004c*/ 	.short	0x0380
        /*004e*/ 	.short	0x0b80


	//----- nvinfo : EIATTR_SW_WAR
	.align		4
.L_392:
        /*0050*/ 	.byte	0x04, 0x36
        /*0052*/ 	.short	(.L_394 - .L_393)
.L_393:
        /*0054*/ 	.word	0x00000008
.L_394:


//--------------------- .nv.info._ZN7cutlass13device_kernelIN5flash11enable_sm90INS1_16FlashAttnFwdSm90INS1_25CollectiveMainloopFwdSm90ILi2EN4cute5tupleIJNS5_1CILi1EEES8_S8_EEENS6_IJNS7_ILi128EEENS7_ILi80EEENS7_ILi256EEEEEELi256ENS_10bfloat16_tEfNS_4arch4Sm90ELb1ELb0ELb0ELb1ELb0ELb0ELb0ELb1ELb1ELb0ELb0ELb0EEENS1_21CollectiveEpilogueFwdINS6_IJSA_SC_SB_EEES9_SE_SG_Li256ELb1ELb0ELb0ELb0EEENS1_36VarlenDynamicPersistentTileSchedulerILi128ELi80ELi256ELi32ELb0ELb0ELb1ELb1ELb1ELb1EEEEEEEEEvNT_6ParamsE --------------------------
	.section	.nv.info._ZN7cutlass13device_kernelIN5flash11enable_sm90INS1_16FlashAttnFwdSm90INS1_25CollectiveMainloopFwdSm90ILi2EN4cute5tupleIJNS5_1CILi1EEES8_S8_EEENS6_IJNS7_ILi128EEENS7_ILi80EEENS7_ILi256EEEEEELi256ENS_10bfloat16_tEfNS_4arch4Sm90ELb1ELb0ELb0ELb1ELb0ELb0ELb0ELb1ELb1ELb0ELb0ELb0EEENS1_21CollectiveEpilogueFwdINS6_IJSA_SC_SB_EEES9_SE_SG_Li256ELb1ELb0ELb0ELb0EEENS1_36VarlenDynamicPersistentTileSchedulerILi128ELi80ELi256ELi32ELb0ELb0ELb1ELb1ELb1ELb1EEEEEEEEEvNT_6ParamsE,"",@"SHT_CUDA_INFO"
	.sectionflags	@""
	.align	4


	//----- nvinfo : EIATTR_CUDA_API_VERSION
	.align		4
        /*0000*/ 	.byte	0x04, 0x37
        /*0002*/ 	.short	(.L_396 - .L_395)
.L_395:
        /*0004*/ 	.word	0x00000082


	//----- nvinfo : EIATTR_KPARAM_INFO
	.align		4
.L_396:
        /*0008*/ 	.byte	0x04, 0x17
        /*000a*/ 	.short	(.L_398 - .L_397)
.L_397:
        /*000c*/ 	.word	0x00000000
        /*0010*/ 	.short	0x0000
        /*0012*/ 	.short	0x0000
        /*0014*/ 	.byte	0x00, 0xf0, 0x01, 0x28


	//----- nvinfo : EIATTR_SPARSE_MMA_MASK
	.align		4
.L_398:
        /*0018*/ 	.byte	0x03, 0x50
        /*001a*/ 	.short	0x0000


	//----- nvinfo : EIATTR_MAXREG_COUNT
	.align		4
        /*001c*/ 	.byte	0x03, 0x1b
        /*001e*/ 	.short	0x00a8


	//----- nvinfo : EIATTR_MERCURY_ISA_VERSION
	.align		4
        /*0020*/ 	.byte	0x03, 0x5f
        /*0022*/ 	.short	0x0101


	//----- nvinfo : EIATTR_VRC_CTA_INIT_COUNT
	.align		4
        /*0024*/ 	.byte	0x02, 0x4a
	.zero		1
	.zero		1


	//----- nvinfo : EIATTR_EXIT_INSTR_OFFSETS
	.align		4
        /*0028*/ 	.byte	0x04, 0x1c
        /*002a*/ 	.short	(.L_400 - .L_399)


	//   ....[0]....
.L_399:
        /*002c*/ 	.word	0x00000010


	//----- nvinfo : EIATTR_MAX_THREADS
	.align		4
.L_400:
        /*0030*/ 	.byte	0x04, 0x05
        /*0032*/ 	.short	(.L_402 - .L_401)
.L_401:
        /*0034*/ 	.word	0x00000180
        /*0038*/ 	.word	0x00000001
        /*003c*/ 	.word	0x00000001


	//----- nvinfo : EIATTR_CBANK_PARAM_SIZE
	.align		4
.L_402:
        /*0040*/ 	.byte	0x03, 0x19
        /*0042*/ 	.short	0x0a00


	//----- nvinfo : EIATTR_PARAM_CBANK
	.align		4
        /*0044*/ 	.byte	0x04, 0x0a
        /*0046*/ 	.short	(.L_404 - .L_403)
	.align		4
.L_403:
        /*0048*/ 	.word	index@(.nv.constant0._ZN7cutlass13device_kernelIN5flash11enable_sm90INS1_16FlashAttnFwdSm90INS1_25CollectiveMainloopFwdSm90ILi2EN4cute5tupleIJNS5_1CILi1EEES8_S8_EEENS6_IJNS7_ILi128EEENS7_ILi80EEENS7_ILi256EEEEEELi256ENS_10bfloat16_tEfNS_4arch4Sm90ELb1ELb0ELb0ELb1ELb0ELb0ELb0ELb1ELb1ELb0ELb0ELb0EEENS1_21CollectiveEpilogueFwdINS6_IJSA_SC_SB_EEES9_SE_SG_Li256ELb1ELb0ELb0ELb0EEENS1_36VarlenDynamicPersistentTileSchedulerILi128ELi80ELi256ELi32ELb0ELb0ELb1ELb1ELb1ELb1EEEEEEEEEvNT_6ParamsE)
        /*004c*/ 	.short	0x0380
        /*004e*/ 	.short	0x0a00


	//----- nvinfo : EIATTR_SW_WAR
	.align		4
.L_404:
        /*0050*/ 	.byte	0x04, 0x36
        /*0052*/ 	.short	(.L_406 - .L_405)
.L_405:
        /*0054*/ 	.word	0x00000008
.L_406:


//--------------------- .nv.info._ZN7cutlass13device_kernelIN5flash11enable_sm90INS1_16FlashAttnFwdSm90INS1_25CollectiveMainloopFwdSm90ILi2EN4cute5tupleIJNS5_1CILi1EEES8_S8_EEENS6_IJNS7_ILi128EEENS7_ILi80EEENS7_ILi256EEEEEELi256ENS_10bfloat16_tEfNS_4arch4Sm90ELb1ELb0ELb0ELb1ELb0ELb1ELb0ELb1ELb1ELb0ELb0ELb0EEENS1_21CollectiveEpilogueFwdINS6_IJSA_SC_SB_EEES9_SE_SG_Li256ELb1ELb0ELb0ELb0EEENS1_36VarlenDynamicPersistentTileSchedulerILi128ELi80ELi256ELi32ELb0ELb0ELb1ELb1ELb1ELb1EEEEEEEEEvNT_6ParamsE --------------------------
	.section	.nv.info._ZN7cutlass13device_kernelIN5flash11enable_sm90INS1_16FlashAttnFwdSm90INS1_25CollectiveMainloopFwdSm90ILi2EN4cute5tupleIJNS5_1CILi1EEES8_S8_EEENS6_IJNS7_ILi128EEENS7_ILi80EEENS7_ILi256EEEEEELi256ENS_10bfloat16_tEfNS_4arch4Sm90ELb1ELb0ELb0ELb1ELb0ELb1ELb0ELb1ELb1ELb0ELb0ELb0EEENS1_21CollectiveEpilogueFwdINS6_IJSA_SC_SB_EEES9_SE_SG_Li256ELb1ELb0ELb0ELb0EEENS1_36VarlenDynamicPersistentTileSchedulerILi128ELi80ELi256ELi32ELb0ELb0ELb1ELb1ELb1ELb1EEEEEEEEEvNT_6ParamsE,"",@"SHT_CUDA_INFO"
	.sectionflags	@""
	.align	4


	//----- nvinfo : EIATTR_CUDA_API_VERSION
	.align		4
        /*0000*/ 	.byte	0x04, 0x37
        /*0002*/ 	.short	(.L_408 - .L_407)
.L_407:
        /*0004*/ 	.word	0x00000082


	//----- nvinfo : EIATTR_KPARAM_INFO
	.align		4
.L_408:
        /*0008*/ 	.byte	0x04, 0x17
        /*000a*/ 	.short	(.L_410 - .L_409)
.L_409:
        /*000c*/ 	.word	0x00000000
        /*0010*/ 	.short	0x0000
        /*0012*/ 	.short	0x0000
        /*0014*/ 	.byte	0x00, 0xf0, 0x01, 0x28


	//----- nvinfo : EIATTR_SPARSE_MMA_MASK
	.align		4
.L_410:
        /*0018*/ 	.byte	0x03, 0x50
        /*001a*/ 	.short	0x0000


	//----- nvinfo : EIATTR_MAXREG_COUNT
	.align		4
        /*001c*/ 	.byte	0x03, 0x1b
        /*001e*/ 	.short	0x00a8


	//----- nvinfo : EIATTR_MERCURY_ISA_VERSION
	.align		4
        /*0020*/ 	.byte	0x03, 0x5f
        /*0022*/ 	.short	0x0101


	//----- nvinfo : EIATTR_VRC_CTA_INIT_COUNT
	.align		4
        /*0024*/ 	.byte	0x02, 0x4a
	.zero		1
	.zero		1


	//----- nvinfo : EIATTR_EXIT_INSTR_OFFSETS
	.align		4
        /*0028*/ 	.byte	0x04, 0x1c
        /*002a*/ 	.short	(.L_412 - .L_411)


	//   ....[0]....
.L_411:
        /*002c*/ 	.word	0x00000010


	//----- nvinfo : EIATTR_MAX_THREADS
	.align		4
.L_412:
        /*0030*/ 	.byte	0x04, 0x05
        /*0032*/ 	.short	(.L_414 - .L_413)
.L_413:
        /*0034*/ 	.word	0x00000180
        /*0038*/ 	.word	0x00000001
        /*003c*/ 	.word	0x00000001


	//----- nvinfo : EIATTR_CBANK_PARAM_SIZE
	.align		4
.L_414:
        /*0040*/ 	.byte	0x03, 0x19
        /*0042*/ 	.short	0x0a00


	//----- nvinfo : EIATTR_PARAM_CBANK
	.align		4
        /*0044*/ 	.byte	0x04, 0x0a
        /*0046*/ 	.short	(.L_416 - .L_415)
	.align		4
.L_415:
        /*0048*/ 	.word	index@(.nv.constant0._ZN7cutlass13device_kernelIN5flash11enable_sm90INS1_16FlashAttnFwdSm90INS1_25CollectiveMainloopFwdSm90ILi2EN4cute5tupleIJNS5_1CILi1EEES8_S8_EEENS6_IJNS7_ILi128EEENS7_ILi80EEENS7_ILi256EEEEEELi256ENS_10bfloat16_tEfNS_4arch4Sm90ELb1ELb0ELb0ELb1ELb0ELb1ELb0ELb1ELb1ELb0ELb0ELb0EEENS1_21CollectiveEpilogueFwdINS6_IJSA_SC_SB_EEES9_SE_SG_Li256ELb1ELb0ELb0ELb0EEENS1_36VarlenDynamicPersistentTileSchedulerILi128ELi80ELi256ELi32ELb0ELb0ELb1ELb1ELb1ELb1EEEEEEEEEvNT_6ParamsE)
        /*004c*/ 	.short	0x0380
        /*004e*/ 	.short	0x0a00


	//----- nvinfo : EIATTR_SW_WAR
	.align		4
.L_416:
        /*0050*/ 	.byte	0x04, 0x36
        /*0052*/ 	.short	(.L_418 - .L_417)
.L_417:
        /*0054*/ 	.word	0x00000008
.L_418:


//--------------------- .nv.info._ZN7cutlass13device_kernelIN5flash11enable_sm90INS1_16FlashAttnFwdSm90INS1_25CollectiveMainloopFwdSm90ILi2EN4cute5tupleIJNS5_1CILi1EEES8_S8_EEENS6_IJNS7_ILi128EEENS7_ILi112EEENS7_ILi192EEEEEELi192ENS_10bfloat16_tEfNS_4arch4Sm90ELb0ELb0ELb0ELb0ELb0ELb0ELb0ELb1ELb1ELb0ELb0ELb0EEENS1_21CollectiveEpilogueFwdINS6_IJSA_SC_SB_EEES9_SE_SG_Li256ELb0ELb0ELb0ELb0EEENS1_29StaticPersistentTileSchedulerILb0EEEEEEEEEvNT_6ParamsE --------------------------
	.section	.nv.info._ZN7cutlass13device_kernelIN5flash11enable_sm90INS1_16FlashAttnFwdSm90INS1_25CollectiveMainloopFwdSm90ILi2EN4cute5tupleIJNS5_1CILi1EEES8_S8_EEENS6_IJNS7_ILi128EEENS7_ILi112EEENS7_ILi192EEEEEELi192ENS_10bfloat16_tEfNS_4arch4Sm90ELb0ELb0ELb0ELb0ELb0ELb0ELb0ELb1ELb1ELb0ELb0ELb0EEENS1_21CollectiveEpilogueFwdINS6_IJSA_SC_SB_EEES9_SE_SG_Li256ELb0ELb0ELb0ELb0EEENS1_29StaticPersistentTileSchedulerILb0EEEEEEEEEvNT_6ParamsE,"",@"SHT_CUDA_INFO"
	.sectionflags	@""
	.align	4


	//----- nvinfo : EIATTR_CUDA_API_VERSION
	.align		4
        /*0000*/ 	.byte	0x04, 0x37
        /*0002*/ 	.short	(.L_420 - .L_419)
.L_419:
        /*0004*/ 	.word	0x00000082


	//----- nvinfo : EIATTR_KPARAM_INFO
	.align		4
.L_420:
        /*0008*/ 	.byte	0x04, 0x17
        /*000a*/ 	.short	(.L_422 - .L_421)
.L_421:
        /*000c*/ 	.word	0x00000000
        /*0010*/ 	.short	0x0000
        /*0012*/ 	.short	0x0000
        /*0014*/ 	.byte	0x00, 0xf0, 0x01, 0x2e


	//----- nvinfo : EIATTR_SPARSE_MMA_MASK
	.align		4
.L_422:
        /*0018*/ 	.byte	0x03, 0x50
        /*001a*/ 	.short	0x0000


	//----- nvinfo : EIATTR_MAXREG_COUNT
	.align		4
        /*001c*/ 	.byte	0x03, 0x1b
        /*001e*/ 	.short	0x00a8


	//----- nvinfo : EIATTR_MERCURY_ISA_VERSION
	.align		4
        /*0020*/ 	.byte	0x03, 0x5f
        /*0022*/ 	.short	0x0101


	//----- nvinfo : EIATTR_VRC_CTA_INIT_COUNT
	.align		4
        /*0024*/ 	.byte	0x02, 0x4a
	.zero		1
	.zero		1


	//----- nvinfo : EIATTR_EXIT_INSTR_OFFSETS
	.align		4
        /*0028*/ 	.byte	0x04, 0x1c
        /*002a*/ 	.short	(.L_424 - .L_423)


	//   ....[0]....
.L_423:
        /*002c*/ 	.word	0x00000010


	//----- nvinfo : EIATTR_MAX_THREADS
	.align		4
.L_424:
        /*0030*/ 	.byte	0x04, 0x05
        /*0032*/ 	.short	(.L_426 - .L_425)
.L_425:
        /*0034*/ 	.word	0x00000180
        /*0038*/ 	.word	0x00000001
        /*003c*/ 	.word	0x00000001


	//----- nvinfo : EIATTR_CBANK_PARAM_SIZE
	.align		4
.L_426:
        /*0040*/ 	.byte	0x03, 0x19
        /*0042*/ 	.short	0x0b80


	//----- nvinfo : EIATTR_PARAM_CBANK
	.align		4
        /*0044*/ 	.byte	0x04, 0x0a
        /*0046*/ 	.short	(.L_428 - .L_427)
	.align		4
.L_427:
        /*0048*/ 	.word	index@(.nv.constant0._ZN7cutlass13device_kernelIN5flash11enable_sm90INS1_16FlashAttnFwdSm90INS1_25CollectiveMainloopFwdSm90ILi2EN4cute5tupleIJNS5_1CILi1EEES8_S8_EEENS6_IJNS7_ILi128EEENS7_ILi112EEENS7_ILi192EEEEEELi192ENS_10bfloat16_tEfNS_4arch4Sm90ELb0ELb0ELb0ELb0ELb0ELb0ELb0ELb1ELb1ELb0ELb0ELb0EEENS1_21CollectiveEpilogueFwdINS6_IJSA_SC_SB_EEES9_SE_SG_Li256ELb0ELb0ELb0ELb0EEENS1_29StaticPersistentTileSchedulerILb0EEEEEEEEEvNT_6ParamsE)
        /*004c*/ 	.short	0x0380
        /*004e*/ 	.short	0x0b80


	//----- nvinfo : EIATTR_SW_WAR
	.align		4
.L_428:
        /*0050*/ 	.byte	0x04, 0x36
        /*0052*/ 	.short	(.L_430 - .L_429)
.L_429:
        /*0054*/ 	.word	0x00000008
.L_430:


//--------------------- .nv.info._ZN7cutlass13device_kernelIN5flash11enable_sm90INS1_16FlashAttnFwdSm90INS1_25CollectiveMainloopFwdSm90ILi2EN4cute5tupleIJNS5_1CILi2EEENS7_ILi1EEES9_EEENS6_IJNS7_ILi128EEENS7_ILi112EEENS7_ILi192EEEEEELi192ENS_10bfloat16_tEfNS_4arch4Sm90ELb0ELb0ELb0ELb0ELb0ELb0ELb0ELb1ELb1ELb0ELb0ELb0EEENS1_21CollectiveEpilogueFwdINS6_IJSB_SD_SC_EEESA_SF_SH_Li256ELb0ELb0ELb0ELb0EEENS1_29StaticPersistentTileSchedulerILb0EEEEEEEEEvNT_6ParamsE --------------------------
	.section	.nv.info._ZN7cutlass13device_kernelIN5flash11enable_sm90INS1_16FlashAttnFwdSm90INS1_25CollectiveMainloopFwdSm90ILi2EN4cute5tupleIJNS5_1CILi2EEENS7_ILi1EEES9_EEENS6_IJNS7_ILi128EEENS7_ILi112EEENS7_ILi192EEEEEELi192ENS_10bfloat16_tEfNS_4arch4Sm90ELb0ELb0ELb0ELb0ELb0ELb0ELb0ELb1ELb1ELb0ELb0ELb0EEENS1_21CollectiveEpilogueFwdINS6_IJSB_SD_SC_EEESA_SF_SH_Li256ELb0ELb0ELb0ELb0EEENS1_29StaticPersistentTileSchedulerILb0EEEEEEEEEvNT_6ParamsE,"",@"SHT_CUDA_INFO"
	.sectionflags	@""
	.align	4


	//----- nvinfo : EIATTR_CUDA_API_VERSION
	.align		4
        /*0000*/ 	.byte	0x04, 0x37
        /*0002*/ 	.short	(.L_432 - .L_431)
.L_431:
        /*0004*/ 	.word	0x00000082


	//----- nvinfo : EIATTR_KPARAM_INFO
	.align		4
.L_432:
        /*0008*/ 	.byte	0x04, 0x17
        /*000a*/ 	.short	(.L_434 - .L_433)
.L_433:
        /*000c*/ 	.word	0x00000000
        /*0010*/ 	.short	0x0000
        /*0012*/ 	.short	0x0000
        /*0014*/ 	.byte	0x00, 0xf0, 0x01, 0x2e


	//----- nvinfo : EIATTR_SPARSE_MMA_MASK
	.align		4
.L_434:
        /*0018*/ 	.byte	0x03, 0x50
        /*001a*/ 	.short	0x0000


	//----- nvinfo : EIATTR_MAXREG_COUNT
	.align		4
        /*001c*/ 	.byte	0x03, 0x1b
        /*001e*/ 	.short	0x00a8


	//----- nvinfo : EIATTR_MERCURY_ISA_VERSION
	.align		4
        /*0020*/ 	.byte	0x03, 0x5f
        /*0022*/ 	.short	0x0101


	//----- nvinfo : EIATTR_VRC_CTA_INIT_COUNT
	.align		4
        /*0024*/ 	.byte	0x02, 0x4a
	.zero		1
	.zero		1


	//----- nvinfo : EIATTR_EXIT_INSTR_OFFSETS
	.align		4
        /*0028*/ 	.byte	0x04, 0x1c
        /*002a*/ 	.short	(.L_436 - .L_435)


	//   ....[0]....
.L_435:
        /*002c*/ 	.word	0x00000010


	//----- nvinfo : EIATTR_MAX_THREADS
	.align		4
.L_436:
        /*0030*/ 	.byte	0x04, 0x05
        /*0032*/ 	.short	(.L_438 - .L_437)
.L_437:
        /*0034*/ 	.word	0x00000180
        /*0038*/ 	.word	0x00000001
        /*003c*/ 	.word	0x00000001


	//----- nvinfo : EIATTR_CBANK_PARAM_SIZE
	.align		4
.L_438:
        /*0040*/ 	.byte	0x03, 0x19
        /*0042*/ 	.short	0x0b80


	//----- nvinfo : EIATTR_PARAM_CBANK
	.align		4
        /*0044*/ 	.byte	0x04, 0x0a
        /*0046*/ 	.short	(.L_440 - .L_439)
	.align		4
.L_439:
        /*0048*/ 	.word	index@(.nv.constant0._ZN7cutlass13device_kernelIN5flash11enable_sm90INS1_16FlashAttnFwdSm90INS1_25CollectiveMainloopFwdSm90ILi2EN4cute5tupleIJNS5_1CILi2EEENS7_ILi1EEES9_EEENS6_IJNS7_ILi128EEENS7_ILi112EEENS7_ILi192EEEEEELi192ENS_10bfloat16_tEfNS_4arch4Sm90ELb0ELb0ELb0ELb0ELb0ELb0ELb0ELb1ELb1ELb0ELb0ELb0EEENS1_21CollectiveEpilogueFwdINS6_IJSB_SD_SC_EEESA_SF_SH_Li256ELb0ELb0ELb0ELb0EEENS1_29StaticPersistentTileSchedulerILb0EEEEEEEEEvNT_6ParamsE)
        /*004c*/ 	.short	0x0380
        /*004e*/ 	.short	0x0b80


	//----- nvinfo : EIATTR_SW_WAR
	.align		4
.L_440:
        /*0050*/ 	.byte	0x04, 0x36
        /*0052*/ 	.short	(.L_442 - .L_441)
.L_441:
        /*0054*/ 	.word	0x00000008
.L_442:


//--------------------- .nv.info._ZN7cutlass13device_kernelIN5flash11enable_sm90INS1_16FlashAttnFwdSm90INS1_25CollectiveMainloopFwdSm90ILi2EN4cute5tupleIJNS5_1CILi1EEES8_S8_EEENS6_IJNS7_ILi128EEENS7_ILi112EEENS7_ILi192EEEEEELi192ENS_10bfloat16_tEfNS_4arch4Sm90ELb0ELb0ELb0ELb1ELb0ELb0ELb0ELb1ELb1ELb0ELb0ELb0EEENS1_21CollectiveEpilogueFwdINS6_IJSA_SC_SB_EEES9_SE_SG_Li256ELb1ELb0ELb0ELb0EEENS1_36VarlenDynamicPersistentTileSchedulerILi128ELi112ELi256ELi32ELb0ELb0ELb1ELb0ELb1ELb1EEEEEEEEEvNT_6ParamsE --------------------------
	.section	.nv.info._ZN7cutlass13device_kernelIN5flash11enable_sm90INS1_16FlashAttnFwdSm90INS1_25CollectiveMainloopFwdSm90ILi2EN4cute5tupleIJNS5_1CILi1EEES8_S8_EEENS6_IJNS7_ILi128EEENS7_ILi112EEENS7_ILi192EEEEEELi192ENS_10bfloat16_tEfNS_4arch4Sm90ELb0ELb0ELb0ELb1ELb0ELb0ELb0ELb1ELb1ELb0ELb0ELb0EEENS1_21CollectiveEpilogueFwdINS6_IJSA_SC_SB_EEES9_SE_SG_Li256ELb1ELb0ELb0ELb0EEENS1_36VarlenDynamicPersistentTileSchedulerILi128ELi112ELi256ELi32ELb0ELb0ELb1ELb0ELb1ELb1EEEEEEEEEvNT_6ParamsE,"",@"SHT_CUDA_INFO"
	.sectionflags	@""
	.align	4


	//----- nvinfo : EIATTR_CUDA_API_VERSION
	.align		4
        /*0000*/ 	.byte	0x04, 0x37
        /*0002*/ 	.short	(.L_444 - .L_443)
.L_443:
        /*0004*/ 	.word	0x00000082


	//----- nvinfo : EIATTR_KPARAM_INFO
	.align		4
.L_444:
        /*0008*/ 	.byte	0x04, 0x17
        /*000a*/ 	.short	(.L_446 - .L_445)
.L_445:
        /*000c*/ 	.word	0x00000000
        /*0010*/ 	.short	0x0000
        /*0012*/ 	.short	0x0000
        /*0014*/ 	.byte	0x00, 0xf0, 0x01, 0x28


	//----- nvinfo : EIATTR_SPARSE_MMA_MASK
	.align		4
.L_446:
        /*0018*/ 	.byte	0x03, 0x50
        /*001a*/ 	.short	0x0000


	//----- nvinfo : EIATTR_MAXREG_COUNT
	.align		4
        /*001c*/ 	.byte	0x03, 0x1b
        /*001e*/ 	.short	0x00a8


	//----- nvinfo : EIATTR_MERCURY_ISA_VERSION
	.align		4
        /*0020*/ 	.byte	0x03, 0x5f
        /*0022*/ 	.short	0x0101


	//----- nvinfo : EIATTR_VRC_CTA_INIT_COUNT
	.align		4
        /*0024*/ 	.byte	0x02, 0x4a
	.zero		1
	.zero		1


	//----- nvinfo : EIATTR_EXIT_INSTR_OFFSETS
	.align		4
        /*0028*/ 	.byte	0x04, 0x1c
        /*002a*/ 	.short	(.L_448 - .L_447)


	//   ....[0]....
.L_447:
        /*002c*/ 	.word	0x00000010


	//----- nvinfo : EIATTR_MAX_THREADS
	.align		4
.L_448:
        /*0030*/ 	.byte	0x04, 0x05
        /*0032*/ 	.short	(.L_450 - .L_449)
.L_449:
        /*0034*/ 	.word	0x00000180
        /*0038*/ 	.word	0x00000001
        /*003c*/ 	.word	0x00000001


	//----- nvinfo : EIATTR_CBANK_PARAM_SIZE
	.align		4
.L_450:
        /*0040*/ 	.byte	0x03, 0x19
        /*0042*/ 	.short	0x0a00


	//----- nvinfo : EIATTR_PARAM_CBANK
	.align		4
        /*0044*/ 	.byte	0x04, 0x0a
        /*0046*/ 	.short	(.L_452 - .L_451)
	.align		4
.L_451:
        /*0048*/ 	.word	index@(.nv.constant0._ZN7cutlass13device_kernelIN5flash11enable_sm90INS1_16FlashAttnFwdSm90INS1_25CollectiveMainloopFwdSm90ILi2EN4cute5tupleIJNS5_1CILi1EEES8_S8_EEENS6_IJNS7_ILi128EEENS7_ILi112EEENS7_ILi192EEEEEELi192ENS_10bfloat16_tEfNS_4arch4Sm90ELb0ELb0ELb0ELb1ELb0ELb0ELb0ELb1ELb1ELb0ELb0ELb0EEENS1_21CollectiveEpilogueFwdINS6_IJSA_SC_SB_EEES9_SE_SG_Li256ELb1ELb0ELb0ELb0EEENS1_36VarlenDynamicPersistentTileSchedulerILi128ELi112ELi256ELi32ELb0ELb0ELb1ELb0ELb1ELb1EEEEEEEEEvNT_6ParamsE)
        /*004c*/ 	.short	0x0380
        /*004e*/ 	.short	0x0a00


	//----- nvinfo : EIATTR_SW_WAR
	.align		4
.L_452:
        /*0050*/ 	.byte	0x04, 0x36
        /*0052*/ 	.short	(.L_454 - .L_453)
.L_453:
        /*0054*/ 	.word	0x00000008
.L_454:


//--------------------- .nv.info._ZN7cutlass13device_kernelIN5flash11enable_sm90INS1_16FlashAttnFwdSm90INS1_25CollectiveMainloopFwdSm90ILi2EN4cute5tupleIJNS5_1CILi1EEES8_S8_EEENS6_IJNS7_ILi128EEENS7_ILi112EEENS7_ILi192EEEEEELi192ENS_10bfloat16_tEfNS_4arch4Sm90ELb0ELb0ELb0ELb1ELb0ELb1ELb0ELb1ELb1ELb0ELb0ELb0EEENS1_21CollectiveEpilogueFwdINS6_IJSA_SC_SB_EEES9_SE_SG_Li256ELb1ELb0ELb0ELb0EEENS1_36VarlenDynamicPersistentTileSchedulerILi128ELi112ELi256ELi32ELb0ELb0ELb1ELb0ELb1ELb1EEEEEEEEEvNT_6ParamsE --------------------------
	.section	.nv.info._ZN7cutlass13device_kernelIN5flash11enable_sm90INS1_16FlashAttnFwdSm90INS1_25CollectiveMainloopFwdSm90ILi2EN4cute5tupleIJNS5_1CILi1EEES8_S8_EEENS6_IJNS7_ILi128EEENS7_ILi112EEENS7_ILi192EEEEEELi192ENS_10bfloat16_tEfNS_4arch4Sm90ELb0ELb0ELb0ELb1ELb0ELb1ELb0ELb1ELb1ELb0ELb0ELb0EEENS1_21CollectiveEpilogueFwdINS6_IJSA_SC_SB_EEES9_SE_SG_Li256ELb1ELb0ELb0ELb0EEENS1_36VarlenDynamicPersistentTileSchedulerILi128ELi112ELi256ELi32ELb0ELb0ELb1ELb0ELb1ELb1EEEEEEEEEvNT_6ParamsE,"",@"SHT_CUDA_INFO"
	.sectionflags	@""
	.align	4


	//----- nvinfo : EIATTR_CUDA_API_VERSION
	.align		4
        /*0000*/ 	.byte	0x04, 0x37
        /*0002*/ 	.short	(.L_456 - .L_455)
.L_455:
        /*0004*/ 	.word	0x00000082


	//----- nvinfo : EIATTR_KPARAM_INFO
	.align		4
.L_456:
        /*0008*/ 	.byte	0x04, 0x17
        /*000a*/ 	.short	(.L_458 - .L_457)
.L_457:
        /*000c*/ 	.word	0x00000000
        /*0010*/ 	.short	0x0000
        /*0012*/ 	.short	0x0000
        /*0014*/ 	.byte	0x00, 0xf0, 0x01, 0x28


	//----- nvinfo : EIATTR_SPARSE_MMA_MASK
	.align		4
.L_458:
        /*0018*/ 	.byte	0x03, 0x50
        /*001a*/ 	.short	0x0000


	//----- nvinfo : EIATTR_MAXREG_COUNT
	.align		4
        /*001c*/ 	.byte	0x03, 0x1b
        /*001e*/ 	.short	0x00a8


	//----- nvinfo : EIATTR_MERCURY_ISA_VERSION
	.align		4
        /*0020*/ 	.byte	0x03, 0x5f
        /*0022*/ 	.short	0x0101


	//----- nvinfo : EIATTR_VRC_CTA_INIT_COUNT
	.align		4
        /*0024*/ 	.byte	0x02, 0x4a
	.zero		1
	.zero		1


	//----- nvinfo : EIATTR_EXIT_INSTR_OFFSETS
	.align		4
        /*0028*/ 	.byte	0x04, 0x1c
        /*002a*/ 	.short	(.L_460 - .L_459)


	//   ....[0]....
.L_459:
        /*002c*/ 	.word	0x00000010


	//----- nvinfo : EIATTR_MAX_THREADS
	.align		4
.L_460:
        /*0030*/ 	.byte	0x04, 0x05
        /*0032*/ 	.short	(.L_462 - .L_461)
.L_461:
        /*0034*/ 	.word	0x00000180
        /*0038*/ 	.word	0x00000001
        /*003c*/ 	.word	0x00000001


	//----- nvinfo : EIATTR_CBANK_PARAM_SIZE
	.align		4
.L_462:
        /*0040*/ 	.byte	0x03, 0x19
        /*0042*/ 	.short	0x0a00


	//----- nvinfo : EIATTR_PARAM_CBANK
	.align		4
        /*0044*/ 	.byte	0x04, 0x0a
        /*0046*/ 	.short	(.L_464 - .L_463)
	.align		4
.L_463:
        /*0048*/ 	.word	index@(.nv.constant0._ZN7cutlass13device_kernelIN5flash11enable_sm90INS1_16FlashAttnFwdSm90INS1_25CollectiveMainloopFwdSm90ILi2EN4cute5tupleIJNS5_1CILi1EEES8_S8_EEENS6_IJNS7_ILi128EEENS7_ILi112EEENS7_ILi192EEEEEELi192ENS_10bfloat16_tEfNS_4arch4Sm90ELb0ELb0ELb0ELb1ELb0ELb1ELb0ELb1ELb1ELb0ELb0ELb0EEENS1_21CollectiveEpilogueFwdINS6_IJSA_SC_SB_EEES9_SE_SG_Li256ELb1ELb0ELb0ELb0EEENS1_36VarlenDynamicPersistentTileSchedulerILi128ELi112ELi256ELi32ELb0ELb0ELb1ELb0ELb1ELb1EEEEEEEEEvNT_6ParamsE)
        /*004c*/ 	.short	0x0380
        /*004e*/ 	.short	0x0a00


	//----- nvinfo : EIATTR_SW_WAR
	.align		4
.L_464:
        /*0050*/ 	.byte	0x04, 0x36
        /*0052*/ 	.short	(.L_466 - .L_465)
.L_465:
        /*0054*/ 	.word	0x00000008
.L_466:


//--------------------- .nv.info._ZN7cutlass13device_kernelIN5flash11enable_sm90INS1_16FlashAttnFwdSm90INS1_25CollectiveMainloopFwdSm90ILi2EN4cute5tupleIJNS5_1CILi1EEES8_S8_EEENS6_IJNS7_ILi128EEENS7_ILi96EEENS7_ILi192EEEEEELi192ENS_10bfloat16_tEfNS_4arch4Sm90ELb0ELb1ELb0ELb0ELb0ELb0ELb0ELb1ELb1ELb0ELb0ELb0EEENS1_21CollectiveEpilogueFwdINS6_IJSA_SC_SB_EEES9_SE_SG_Li256ELb0ELb0ELb0ELb0EEENS1_30DynamicPersistentTileSchedulerILi256ELi32ELb0ELb0ELb1EEEEEEEEEvNT_6ParamsE --------------------------
	.section	.nv.info._ZN7cutlass13device_kernelIN5flash11enable_sm90INS1_16FlashAttnFwdSm90INS1_25CollectiveMainloopFwdSm90ILi2EN4cute5tupleIJNS5_1CILi1EEES8_S8_EEENS6_IJNS7_ILi128EEENS7_ILi96EEENS7_ILi192EEEEEELi192ENS_10bfloat16_tEfNS_4arch4Sm90ELb0ELb1ELb0ELb0ELb0ELb0ELb0ELb1ELb1ELb0ELb0ELb0EEENS1_21CollectiveEpilogueFwdINS6_IJSA_SC_SB_EEES9_SE_SG_Li256ELb0ELb0ELb0ELb0EEENS1_30DynamicPersistentTileSchedulerILi256ELi32ELb0ELb0ELb1EEEEEEEEEvNT_6ParamsE,"",@"SHT_CUDA_INFO"
	.sectionflags	@""
	.align	4


	//----- nvinfo : EIATTR_CUDA_API_VERSION
	.align		4
        /*0000*/ 	.byte	0x04, 0x37
        /*0002*/ 	.short	(.L_468 - .L_467)
.L_467:
        /*0004*/ 	.word	0x00000082


	//----- nvinfo : EIATTR_KPARAM_INFO
	.align		4
.L_468:
        /*0008*/ 	.byte	0x04, 0x17
        /*000a*/ 	.short	(.L_470 - .L_469)
.L_469:
        /*000c*/ 	.word	0x00000000
        /*0010*/ 	.short	0x0000
        /*0012*/ 	.short	0x0000
        /*0014*/ 	.byte	0x00, 0xf0, 0x01, 0x2e


	//----- nvinfo : EIATTR_SPARSE_MMA_MASK
	.align		4
.L_470:
        /*0018*/ 	.byte	0x03, 0x50
        /*001a*/ 	.short	0x0000


	//----- nvinfo : EIATTR_MAXREG_COUNT
	.align		4
        /*001c*/ 	.byte	0x03, 0x1b
        /*001e*/ 	.short	0x00a8


	//----- nvinfo : EIATTR_MERCURY_ISA_VERSION
	.align		4
        /*0020*/ 	.byte	0x03, 0x5f
        /*0022*/ 	.short	0x0101


	//----- nvinfo : EIATTR_VRC_CTA_INIT_COUNT
	.align		4
        /*0024*/ 	.byte	0x02, 0x4a
	.zero		1
	.zero		1


	//----- nvinfo : EIATTR_EXIT_INSTR_OFFSETS
	.align		4
        /*0028*/ 	.byte	0x04, 0x1c
        /*002a*/ 	.short	(.L_472 - .L_471)


	//   ....[0]....
.L_471:
        /*002c*/ 	.word	0x00000010


	//----- nvinfo : EIATTR_MAX_THREADS
	.align		4
.L_472:
        /*0030*/ 	.byte	0x04, 0x05
        /*0032*/ 	.short	(.L_474 - .L_473)
.L_473:
        /*0034*/ 	.word	0x00000180
        /*0038*/ 	.word	0x00000001
        /*003c*/ 	.word	0x00000001


	//----- nvinfo : EIATTR_CBANK_PARAM_SIZE
	.align		4
.L_474:
        /*0040*/ 	.byte	0x03, 0x19
        /*0042*/ 	.short	0x0b80


	//----- nvinfo : EIATTR_PARAM_CBANK
	.align		4
        /*0044*/ 	.byte	0x04, 0x0a
        /*0046*/ 	.short	(.L_476 - .L_475)
	.align		4
.L_475:
        /*0048*/ 	.word	index@(.nv.constant0._ZN7cutlass13device_kernelIN5flash11enable_sm90INS1_16FlashAttnFwdSm90INS1_25CollectiveMainloopFwdSm90ILi2EN4cute5tupleIJNS5_1CILi1EEES8_S8_EEENS6_IJNS7_ILi128EEENS7_ILi96EEENS7_ILi192EEEEEELi192ENS_10bfloat16_tEfNS_4arch4Sm90ELb0ELb1ELb0ELb0ELb0ELb0ELb0ELb1ELb1ELb0ELb0ELb0EEENS1_21CollectiveEpilogueFwdINS6_IJSA_SC_SB_EEES9_SE_SG_Li256ELb0ELb0ELb0ELb0EEENS1_30DynamicPersistentTileSchedulerILi256ELi32ELb0ELb0ELb1EEEEEEEEEvNT_6ParamsE)
        /*004c*/ 	.short	0x0380
        /*004e*/ 	.short	0x0b80


	//----- nvinfo : EIATTR_SW_WAR
	.align		4
.L_476:
        /*0050*/ 	.byte	0x04, 0x36
        /*0052*/ 	.short	(.L_478 - .L_477)
.L_477:
        /*0054*/ 	.word	0x00000008
.L_478:


//--------------------- .nv.info._ZN7cutlass13device_kernelIN5flash11enable_sm90INS1_16FlashAttnFwdSm90INS1_25CollectiveMainloopFwdSm90ILi2EN4cute5tupleIJNS5_1CILi1EEES8_S8_EEENS6_IJNS7_ILi128EEENS7_ILi96EEENS7_ILi192EEEEEELi192ENS_10bfloat16_tEfNS_4arch4Sm90ELb0ELb1ELb0ELb1ELb0ELb0ELb0ELb1ELb1ELb0ELb0ELb0EEENS1_21CollectiveEpilogueFwdINS6_IJSA_SC_SB_EEES9_SE_SG_Li256ELb1ELb0ELb0ELb0EEENS1_36VarlenDynamicPersistentTileSchedulerILi128ELi96ELi256ELi32ELb0ELb0ELb1ELb1ELb0ELb1EEEEEEEEEvNT_6ParamsE --------------------------
	.section	.nv.info._ZN7cutlass13device_kernelIN5flash11enable_sm90INS1_16FlashAttnFwdSm90INS1_25CollectiveMainloopFwdSm90ILi2EN4cute5tupleIJNS5_1CILi1EEES8_S8_EEENS6_IJNS7_ILi128EEENS7_ILi96EEENS7_ILi192EEEEEELi192ENS_10bfloat16_tEfNS_4arch4Sm90ELb0ELb1ELb0ELb1ELb0ELb0ELb0ELb1ELb1ELb0ELb0ELb0EEENS1_21CollectiveEpilogueFwdINS6_IJSA_SC_SB_EEES9_SE_SG_Li256ELb1ELb0ELb0ELb0EEENS1_36VarlenDynamicPersistentTileSchedulerILi128ELi96ELi256ELi32ELb0ELb0ELb1ELb1ELb0ELb1EEEEEEEEEvNT_6ParamsE,"",@"SHT_CUDA_INFO"
	.sectionflags	@""
	.align	4


	//----- nvinfo : EIATTR_CUDA_API_VERSION
	.align		4
        /*0000*/ 	.byte	0x04, 0x37
        /*0002*/ 	.short	(.L_480 - .L_479)
.L_479:
        /*0004*/ 	.word	0x00000082


	//----- nvinfo : EIATTR_KPARAM_INFO
	.align		4
.L_480:
        /*0008*/ 	.byte	0x04, 0x17
        /*000a*/ 	.short	(.L_482 - .L_481)
.L_481:
        /*000c*/ 	.word	0x00000000
        /*0010*/ 	.short	0x0000
        /*0012*/ 	.short	0x0000
        /*0014*/ 	.byte	0x00, 0xf0, 0x01, 0x28


	//----- nvinfo : EIATTR_SPARSE_MMA_MASK
	.align		4
.L_482:
        /*0018*/ 	.byte	0x03, 0x50
        /*001a*/ 	.short	0x0000


	//----- nvinfo : EIATTR_MAXREG_COUNT
	.align		4
        /*001c*/ 	.byte	0x03, 0x1b
        /*001e*/ 	.short	0x00a8


	//----- nvinfo : EIATTR_MERCURY_ISA_VERSION
	.align		4
        /*0020*/ 	.byte	0x03, 0x5f
        /*0022*/ 	.short	0x0101


	//----- nvinfo : EIATTR_VRC_CTA_INIT_COUNT
	.align		4
        /*0024*/ 	.byte	0x02, 0x4a
	.zero		1
	.zero		1


	//----- nvinfo : EIATTR_EXIT_INSTR_OFFSETS
	.align		4
        /*0028*/ 	.byte	0x04, 0x1c
        /*002a*/ 	.short	(.L_484 - .L_483)


	//   ....[0]....
.L_483:
        /*002c*/ 	.word	0x00000010


	//----- nvinfo : EIATTR_MAX_THREADS
	.align		4
.L_484:
        /*0030*/ 	.byte	0x04, 0x05
        /*0032*/ 	.short	(.L_486 - .L_485)
.L_485:
        /*0034*/ 	.word	0x00000180
        /*0038*/ 	.word	0x00000001
        /*003c*/ 	.word	0x00000001


	//----- nvinfo : EIATTR_CBANK_PARAM_SIZE
	.align		4
.L_486:
        /*0040*/ 	.byte	0x03, 0x19
        /*0042*/ 	.short	0x0a00


	//----- nvinfo : EIATTR_PARAM_CBANK
	.align		4
        /*0044*/ 	.byte	0x04, 0x0a
        /*0046*/ 	.short	(.L_488 - .L_487)
	.align		4
.L_487:
        /*0048*/ 	.word	index@(.nv.constant0._ZN7cutlass13device_kernelIN5flash11enable_sm90INS1_16FlashAttnFwdSm90INS1_25CollectiveMainloopFwdSm90ILi2EN4cute5tupleIJNS5_1CILi1EEES8_S8_EEENS6_IJNS7_ILi128EEENS7_ILi96EEENS7_ILi192EEEEEELi192ENS_10bfloat16_tEfNS_4arch4Sm90ELb0ELb1ELb0ELb1ELb0ELb0ELb0ELb1ELb1ELb0ELb0ELb0EEENS1_21CollectiveEpilogueFwdINS6_IJSA_SC_SB_EEES9_SE_SG_Li256ELb1ELb0ELb0ELb0EEENS1_36VarlenDynamicPersistentTileSchedulerILi128ELi96ELi256ELi32ELb0ELb0ELb1ELb1ELb0ELb1EEEEEEEEEvNT_6ParamsE)
        /*004c*/ 	.short	0x0380
        /*004e*/ 	.short	0x0a00


	//----- nvinfo : EIATTR_SW_WAR
	.align		4
.L_488:
        /*0050*/ 	.byte	0x04, 0x36
        /*0052*/ 	.short	(.L_490 - .L_489)
.L_489:
        /*0054*/ 	.word	0x00000008
.L_490:


//--------------------- .nv.info._ZN7cutlass13device_kernelIN5flash11enable_sm90INS1_16FlashAttnFwdSm90INS1_25CollectiveMainloopFwdSm90ILi2EN4cute5tupleIJNS5_1CILi1EEES8_S8_EEENS6_IJNS7_ILi128EEENS7_ILi96EEENS7_ILi192EEEEEELi192ENS_10bfloat16_tEfNS_4arch4Sm90ELb0ELb1ELb0ELb1ELb0ELb1ELb0ELb1ELb1ELb0ELb0ELb0EEENS1_21CollectiveEpilogueFwdINS6_IJSA_SC_SB_EEES9_SE_SG_Li256ELb1ELb0ELb0ELb0EEENS1_36VarlenDynamicPersistentTileSchedulerILi128ELi96ELi256ELi32ELb0ELb0ELb1ELb1ELb0ELb1EEEEEEEEEvNT_6ParamsE --------------------------
	.section	.nv.info._ZN7cutlass13device_kernelIN5flash11enable_sm90INS1_16FlashAttnFwdSm90INS1_25CollectiveMainloopFwdSm90ILi2EN4cute5tupleIJNS5_1CILi1EEES8_S8_EEENS6_IJNS7_ILi128EEENS7_ILi96EEENS7_ILi192EEEEEELi192ENS_10bfloat16_tEfNS_4arch4Sm90ELb0ELb1ELb0ELb1ELb0ELb1ELb0ELb1ELb1ELb0ELb0ELb0EEENS1_21CollectiveEpilogueFwdINS6_IJSA_SC_SB_EEES9_SE_SG_Li256ELb1ELb0ELb0ELb0EEENS1_36VarlenDynamicPersistentTileSchedulerILi128ELi96ELi256ELi32ELb0ELb0ELb1ELb1ELb0ELb1EEEEEEEEEvNT_6ParamsE,"",@"SHT_CUDA_INFO"
	.sectionflags	@""
	.align	4


	//----- nvinfo : EIATTR_CUDA_API_VERSION
	.align		4
        /*0000*/ 	.byte	0x04, 0x37
        /*0002*/ 	.short	(.L_492 - .L_491)
.L_491:
        /*0004*/ 	.word	0x00000082


	//----- nvinfo : EIATTR_KPARAM_INFO
	.align		4
.L_492:
        /*0008*/ 	.byte	0x04, 0x17
        /*000a*/ 	.short	(.L_494 - .L_493)
.L_493:
        /*000c*/ 	.word	0x00000000
        /*0010*/ 	.short	0x0000
        /*0012*/ 	.short	0x0000
        /*0014*/ 	.byte	0x00, 0xf0, 0x01, 0x28


	//----- nvinfo : EIATTR_SPARSE_MMA_MASK
	.align		4
.L_494:
        /*0018*/ 	.byte	0x03, 0x50
        /*001a*/ 	.short	0x0000


	//----- nvinfo : EIATTR_MAXREG_COUNT
	.align		4
        /*001c*/ 	.byte	0x03, 0x1b
        /*001e*/ 	.short	0x00a8


	//----- nvinfo : EIATTR_MERCURY_ISA_VERSION
	.align		4
        /*0020*/ 	.byte	0x03, 0x5f
        /*0022*/ 	.short	0x0101


	//----- nvinfo : EIATTR_VRC_CTA_INIT_COUNT
	.align		4
        /*0024*/ 	.byte	0x02, 0x4a
	.zero		1
	.zero		1


	//----- nvinfo : EIATTR_EXIT_INSTR_OFFSETS
	.align		4
        /*0028*/ 	.byte	0x04, 0x1c
        /*002a*/ 	.short	(.L_496 - .L_495)


	//   ....[0]....
.L_495:
        /*002c*/ 	.word	0x00000010


	//----- nvinfo : EIATTR_MAX_THREADS
	.align		4
.L_496:
        /*0030*/ 	.byte	0x04, 0x05
        /*0032*/ 	.short	(.L_498 - .L_497)
.L_497:
        /*0034*/ 	.word	0x00000180
        /*0038*/ 	.word	0x00000001
        /*003c*/ 	.word	0x00000001


	//----- nvinfo : EIATTR_CBANK_PARAM_SIZE
	.align		4
.L_498:
        /*0040*/ 	.byte	0x03, 0x19
        /*0042*/ 	.short	0x0a00


	//----- nvinfo : EIATTR_PARAM_CBANK
	.align		4
        /*0044*/ 	.byte	0x04, 0x0a
        /*0046*/ 	.short	(.L_500 - .L_499)
	.align		4
.L_499:
        /*0048*/ 	.word	index@(.nv.constant0._ZN7cutlass13device_kernelIN5flash11enable_sm90INS1_16FlashAttnFwdSm90INS1_25CollectiveMainloopFwdSm90ILi2EN4cute5tupleIJNS5_1CILi1EEES8_S8_EEENS6_IJNS7_ILi128EEENS7_ILi96EEENS7_ILi192EEEEEELi192ENS_10bfloat16_tEfNS_4arch4Sm90ELb0ELb1ELb0ELb1ELb0ELb1ELb0ELb1ELb1ELb0ELb0ELb0EEENS1_21CollectiveEpilogueFwdINS6_IJSA_SC_SB_EEES9_SE_SG_Li256ELb1ELb0ELb0ELb0EEENS1_36VarlenDynamicPersistentTileSchedulerILi128ELi96ELi256ELi32ELb0ELb0ELb1ELb1ELb0ELb1EEEEEEEEEvNT_6ParamsE)
        /*004c*/ 	.short	0x0380
        /*004e*/ 	.short	0x0a00


	//----- nvinfo : EIATTR_SW_WAR
	.align		4
.L_500:
        /*0050*/ 	.byte	0x04, 0x36
        /*0052*/ 	.short	(.L_502 - .L_501)
.L_501:
        /*0054*/ 	.word	0x00000008
.L_502:


//--------------------- .nv.info._ZN7cutlass13device_kernelIN5flash11enable_sm90INS1_16FlashAttnFwdSm90INS1_25CollectiveMainloopFwdSm90ILi2EN4cute5tupleIJNS5_1CILi1EEES8_S8_EEENS6_IJNS7_ILi128EEENS7_ILi112EEENS7_ILi192EEEEEELi192ENS_10bfloat16_tEfNS_4arch4Sm90ELb1ELb0ELb0ELb0ELb0ELb0ELb0ELb1ELb1ELb0ELb0ELb0EEENS1_21CollectiveEpilogueFwdINS6_IJSA_SC_SB_EEES9_SE_SG_Li256ELb0ELb0ELb0ELb0EEENS1_30DynamicPersistentTileSchedulerILi256ELi32ELb0ELb0ELb1EEEEEEEEEvNT_6ParamsE --------------------------
	.section	.nv.info._ZN7cutlass13device_kernelIN5flash11enable_sm90INS1_16FlashAttnFwdSm90INS1_25CollectiveMainloopFwdSm90ILi2EN4cute5tupleIJNS5_1CILi1EEES8_S8_EEENS6_IJNS7_ILi128EEENS7_ILi112EEENS7_ILi192EEEEEELi192ENS_10bfloat16_tEfNS_4arch4Sm90ELb1ELb0ELb0ELb0ELb0ELb0ELb0ELb1ELb1ELb0ELb0ELb0EEENS1_21CollectiveEpilogueFwdINS6_IJSA_SC_SB_EEES9_SE_SG_Li256ELb0ELb0ELb0ELb0EEENS1_30DynamicPersistentTileSchedulerILi256ELi32ELb0ELb0ELb1EEEEEEEEEvNT_6ParamsE,"",@"SHT_CUDA_INFO"
	.sectionflags	@""
	.align	4


	//----- nvinfo : EIATTR_CUDA_API_VERSION
	.align		4
        /*0000*/ 	.byte	0x04, 0x37
        /*0002*/ 	.short	(.L_504 - .L_503)
.L_503:
        /*0004*/ 	.word	0x00000082


	//----- nvinfo : EIATTR_KPARAM_INFO
	.align		4
.L_504:
        /*0008*/ 	.byte	0x04, 0x17
        /*000a*/ 	.short	(.L_506 - .L_505)
.L_505:
        /*000c*/ 	.word	0x00000000
        /*0010*/ 	.short	0x0000
        /*0012*/ 	.short	0x0000
        /*0014*/ 	.byte	0x00, 0xf0, 0x01, 0x2e


	//----- nvinfo : EIATTR_SPARSE_MMA_MASK
	.align		4
.L_506:
        /*0018*/ 	.byte	0x03, 0x50
        /*001a*/ 	.short	0x0000


	//----- nvinfo : EIATTR_MAXREG_COUNT
	.align		4
        /*001c*/ 	.byte	0x03, 0x1b
        /*001e*/ 	.short	0x00a8


	//----- nvinfo : EIATTR_MERCURY_ISA_VERSION
	.align		4
        /*0020*/ 	.byte	0x03, 0x5f
        /*0022*/ 	.short	0x0101


	//----- nvinfo : EIATTR_VRC_CTA_INIT_COUNT
	.align		4
        /*0024*/ 	.byte	0x02, 0x4a
	.zero		1
	.zero		1


	//----- nvinfo : EIATTR_EXIT_INSTR_OFFSETS
	.align		4
        /*0028*/ 	.byte	0x04, 0x1c
        /*002a*/ 	.short	(.L_508 - .L_507)


	//   ....[0]....
.L_507:
        /*002c*/ 	.word	0x00000010


	//----- nvinfo : EIATTR_MAX_THREADS
	.align		4
.L_508:
        /*0030*/ 	.byte	0x04, 0x05
        /*0032*/ 	.short	(.L_510 - .L_509)
.L_509:
        /*0034*/ 	.word	0x00000180
        /*0038*/ 	.word	0x00000001
        /*003c*/ 	.word	0x00000001


	//----- nvinfo : EIATTR_CBANK_PARAM_SIZE
	.align		4
.L_510:
        /*0040*/ 	.byte	0x03, 0x19
        /*0042*/ 	.short	0x0b80


	//----- nvinfo : EIATTR_PARAM_CBANK
	.align		4
        /*0044*/ 	.byte	0x04, 0x0a
        /*0046*/ 	.short	(.L_512 - .L_511)
	.align		4
.L_511:
        /*0048*/ 	.word	index@(.nv.constant0._ZN7cutlass13device_kernelIN5flash11enable_sm90INS1_16FlashAttnFwdSm90INS1_25CollectiveMainloopFwdSm90ILi2EN4cute5tupleIJNS5_1CILi1EEES8_S8_EEENS6_IJNS7_ILi128EEENS7_ILi112EEENS7_ILi192EEEEEELi192ENS_10bfloat16_tEfNS_4arch4Sm90ELb1ELb0ELb0ELb0ELb0ELb0ELb0ELb1ELb1ELb0ELb0ELb0EEENS1_21CollectiveEpilogueFwdINS6_IJSA_SC_SB_EEES9_SE_SG_Li256ELb0ELb0ELb0ELb0EEENS1_30DynamicPersistentTileSchedulerILi256ELi32ELb0ELb0ELb1EEEEEEEEEvNT_6ParamsE)
        /*004c*/ 	.short	0x0380
        /*004e*/ 	.short	0x0b80


	//----- nvinfo : EIATTR_SW_WAR
	.align		4
.L_512:
        /*0050*/ 	.byte	0x04, 0x36
        /*0052*/ 	.short	(.L_514 - .L_513)
.L_513:
        /*0054*/ 	.word	0x00000008
.L_514:


//--------------------- .nv.info._ZN7cutlass13device_kernelIN5flash11enable_sm90INS1_16FlashAttnFwdSm90INS1_25CollectiveMainloopFwdSm90ILi2EN4cute5tupleIJNS5_1CILi1EEES8_S8_EEENS6_IJNS7_ILi128EEENS7_ILi112EEENS7_ILi192EEEEEELi192ENS_10bfloat16_tEfNS_4arch4Sm90ELb1ELb0ELb0ELb1ELb0ELb0ELb0ELb1ELb1ELb0ELb0ELb0EEENS1_21CollectiveEpilogueFwdINS6_IJSA_SC_SB_EEES9_SE_SG_Li256ELb1ELb0ELb0ELb0EEENS1_36VarlenDynamicPersistentTileSchedulerILi128ELi112ELi256ELi32ELb0ELb0ELb1ELb1ELb1ELb1EEEEEEEEEvNT_6ParamsE --------------------------
	.section	.nv.info._ZN7cutlass13device_kernelIN5flash11enable_sm90INS1_16FlashAttnFwdSm90INS1_25CollectiveMainloopFwdSm90ILi2EN4cute5tupleIJNS5_1CILi1EEES8_S8_EEENS6_IJNS7_ILi128EEENS7_ILi112EEENS7_ILi192EEEEEELi192ENS_10bfloat16_tEfNS_4arch4Sm90ELb1ELb0ELb0ELb1ELb0ELb0ELb0ELb1ELb1ELb0ELb0ELb0EEENS1_21CollectiveEpilogueFwdINS6_IJSA_SC_SB_EEES9_SE_SG_Li256ELb1ELb0ELb0ELb0EEENS1_36VarlenDynamicPersistentTileSchedulerILi128ELi112ELi256ELi32ELb0ELb0ELb1ELb1ELb1ELb1EEEEEEEEEvNT_6ParamsE,"",@"SHT_CUDA_INFO"
	.sectionflags	@""
	.align	4


	//----- nvinfo : EIATTR_CUDA_API_VERSION
	.align		4
        /*0000*/ 	.byte	0x04, 0x37
        /*0002*/ 	.short	(.L_516 - .L_515)
.L_515:
        /*0004*/ 	.word	0x00000082


	//----- nvinfo : EIATTR_KPARAM_INFO
	.align		4
.L_516:
        /*0008*/ 	.byte	0x04, 0x17
        /*000a*/ 	.short	(.L_518 - .L_517)
.L_517:
        /*000c*/ 	.word	0x00000000
        /*0010*/ 	.short	0x0000
        /*0012*/ 	.short	0x0000
        /*0014*/ 	.byte	0x00, 0xf0, 0x01, 0x28


	//----- nvinfo : EIATTR_SPARSE_MMA_MASK
	.align		4
.L_518:
        /*0018*/ 	.byte	0x03, 0x50
        /*001a*/ 	.short	0x0000


	//----- nvinfo : EIATTR_MAXREG_COUNT
	.align		4
        /*001c*/ 	.byte	0x03, 0x1b
        /*001e*/ 	.short	0x00a8


	//----- nvinfo : EIATTR_MERCURY_ISA_VERSION
	.align		4
        /*0020*/ 	.byte	0x03, 0x5f
        /*0022*/ 	.short	0x0101


	//----- nvinfo : EIATTR_VRC_CTA_INIT_COUNT
	.align		4
        /*0024*/ 	.byte	0x02, 0x4a
	.zero		1
	.zero		1


	//----- nvinfo : EIATTR_EXIT_INSTR_OFFSETS
	.align		4
        /*0028*/ 	.byte	0x04, 0x1c
        /*002a*/ 	.short	(.L_520 - .L_519)


	//   ....[0]....
.L_519:
        /*002c*/ 	.word	0x00000010


	//----- nvinfo : EIATTR_MAX_THREADS
	.align		4
.L_520:
        /*0030*/ 	.byte	0x04, 0x05
        /*0032*/ 	.short	(.L_522 - .L_521)
.L_521:
        /*0034*/ 	.word	0x00000180
        /*0038*/ 	.word	0x00000001
        /*003c*/ 	.word	0x00000001


	//----- nvinfo : EIATTR_CBANK_PARAM_SIZE
	.align		4
.L_522:
        /*0040*/ 	.byte	0x03, 0x19
        /*0042*/ 	.short	0x0a00


	//----- nvinfo : EIATTR_PARAM_CBANK
	.align		4
        /*0044*/ 	.byte	0x04, 0x0a
        /*0046*/ 	.short	(.L_524 - .L_523)
	.align		4
.L_523:
        /*0048*/ 	.word	index@(.nv.constant0._ZN7cutlass13device_kernelIN5flash11enable_sm90INS1_16FlashAttnFwdSm90INS1_25CollectiveMainloopFwdSm90ILi2EN4cute5tupleIJNS5_1CILi1EEES8_S8_EEENS6_IJNS7_ILi128EEENS7_ILi112EEENS7_ILi192EEEEEELi192ENS_10bfloat16_tEfNS_4arch4Sm90ELb1ELb0ELb0ELb1ELb0ELb0ELb0ELb1ELb1ELb0ELb0ELb0EEENS1_21CollectiveEpilogueFwdINS6_IJSA_SC_SB_EEES9_SE_SG_Li256ELb1ELb0ELb0ELb0EEENS1_36VarlenDynamicPersistentTileSchedulerILi128ELi112ELi256ELi32ELb0ELb0ELb1ELb1ELb1ELb1EEEEEEEEEvNT_6ParamsE)
        /*004c*/ 	.short	0x0380
        /*004e*/ 	.short	0x0a00


	//----- nvinfo : EIATTR_SW_WAR
	.align		4
.L_524:
        /*0050*/ 	.byte	0x04, 0x36
        /*0052*/ 	.short	(.L_526 - .L_525)
.L_525:
        /*0054*/ 	.word	0x00000008
.L_526:


//--------------------- .nv.info._ZN7cutlass13device_kernelIN5flash11enable_sm90INS1_16FlashAttnFwdSm90INS1_25CollectiveMainloopFwdSm90ILi2EN4cute5tupleIJNS5_1CILi1EEES8_S8_EEENS6_IJNS7_ILi128EEENS7_ILi112EEENS7_ILi192EEEEEELi192ENS_10bfloat16_tEfNS_4arch4Sm90ELb1ELb0ELb0ELb1ELb0ELb1ELb0ELb1ELb1ELb0ELb0ELb0EEENS1_21CollectiveEpilogueFwdINS6_IJSA_SC_SB_EEES9_SE_SG_Li256ELb1ELb0ELb0ELb0EEENS1_36VarlenDynamicPersistentTileSchedulerILi128ELi112ELi256ELi32ELb0ELb0ELb1ELb1ELb1ELb1EEEEEEEEEvNT_6ParamsE --------------------------
	.section	.nv.info._ZN7cutlass13device_kernelIN5flash11enable_sm90INS1_16FlashAttnFwdSm90INS1_25CollectiveMainloopFwdSm90ILi2EN4cute5tupleIJNS5_1CILi1EEES8_S8_EEENS6_IJNS7_ILi128EEENS7_ILi112EEENS7_ILi192EEEEEELi192ENS_10bfloat16_tEfNS_4arch4Sm90ELb1ELb0ELb0ELb1ELb0ELb1ELb0ELb1ELb1ELb0ELb0ELb0EEENS1_21CollectiveEpilogueFwdINS6_IJSA_SC_SB_EEES9_SE_SG_Li256ELb1ELb0ELb0ELb0EEENS1_36VarlenDynamicPersistentTileSchedulerILi128ELi112ELi256ELi32ELb0ELb0ELb1ELb1ELb1ELb1EEEEEEEEEvNT_6ParamsE,"",@"SHT_CUDA_INFO"
	.sectionflags	@""
	.align	4


	//----- nvinfo : EIATTR_CUDA_API_VERSION
	.align		4
        /*0000*/ 	.byte	0x04, 0x37
        /*0002*/ 	.short	(.L_528 - .L_527)
.L_527:
        /*0004*/ 	.word	0x00000082


	//----- nvinfo : EIATTR_KPARAM_INFO
	.align		4
.L_528:
        /*0008*/ 	.byte	0x04, 0x17
        /*000a*/ 	.short	(.L_530 - .L_529)
.L_529:
        /*000c*/ 	.word	0x00000000
        /*0010*/ 	.short	0x0000
        /*0012*/ 	.short	0x0000
        /*0014*/ 	.byte	0x00, 0xf0, 0x01, 0x28


	//----- nvinfo : EIATTR_SPARSE_MMA_MASK
	.align		4
.L_530:
        /*0018*/ 	.byte	0x03, 0x50
        /*001a*/ 	.short	0x0000


	//----- nvinfo : EIATTR_MAXREG_COUNT
	.align		4
        /*001c*/ 	.byte	0x03, 0x1b
        /*001e*/ 	.short	0x00a8


	//----- nvinfo : EIATTR_MERCURY_ISA_VERSION
	.align		4
        /*0020*/ 	.byte	0x03, 0x5f
        /*0022*/ 	.short	0x0101


	//----- nvinfo : EIATTR_VRC_CTA_INIT_COUNT
	.align		4
        /*0024*/ 	.byte	0x02, 0x4a
	.zero		1
	.zero		1


	//----- nvinfo : EIATTR_EXIT_INSTR_OFFSETS
	.align		4
        /*0028*/ 	.byte	0x04, 0x1c
        /*002a*/ 	.short	(.L_532 - .L_531)


	//   ....[0]....
.L_531:
        /*002c*/ 	.word	0x00000010


	//----- nvinfo : EIATTR_MAX_THREADS
	.align		4
.L_532:
        /*0030*/ 	.byte	0x04, 0x05
        /*0032*/ 	.short	(.L_534 - .L_533)
.L_533:
        /*0034*/ 	.word	0x00000180
        /*0038*/ 	.word	0x00000001
        /*003c*/ 	.word	0x00000001


	//----- nvinfo : EIATTR_CBANK_PARAM_SIZE
	.align		4
.L_534:
        /*0040*/ 	.byte	0x03, 0x19
        /*0042*/ 	.short	0x0a00


	//----- nvinfo : EIATTR_PARAM_CBANK
	.align		4
        /*0044*/ 	.byte	0x04, 0x0a
        /*0046*/ 	.short	(.L_536 - .L_535)
	.align		4
.L_535:
        /*0048*/ 	.word	index@(.nv.constant0._ZN7cutlass13device_kernelIN5flash11enable_sm90INS1_16FlashAttnFwdSm90INS1_25CollectiveMainloopFwdSm90ILi2EN4cute5tupleIJNS5_1CILi1EEES8_S8_EEENS6_IJNS7_ILi128EEENS7_ILi112EEENS7_ILi192EEEEEELi192ENS_10bfloat16_tEfNS_4arch4Sm90ELb1ELb0ELb0ELb1ELb0ELb1ELb0ELb1ELb1ELb0ELb0ELb0EEENS1_21CollectiveEpilogueFwdINS6_IJSA_SC_SB_EEES9_SE_SG_Li256ELb1ELb0ELb0ELb0EEENS1_36VarlenDynamicPersistentTileSchedulerILi128ELi112ELi256ELi32ELb0ELb0ELb1ELb1ELb1ELb1EEEEEEEEEvNT_6ParamsE)
        /*004c*/ 	.short	0x0380
        /*004e*/ 	.short	0x0a00


	//----- nvinfo : EIATTR_SW_WAR
	.align		4
.L_536:
        /*0050*/ 	.byte	0x04, 0x36
        /*0052*/ 	.short	(.L_538 - .L_537)
.L_537:
        /*0054*/ 	.word	0x00000008
.L_538:


//--------------------- .nv.info._ZN7cutlass13device_kernelIN5flash11enable_sm90INS1_16FlashAttnFwdSm90INS1_25CollectiveMainloopFwdSm90ILi2EN4cute5tupleIJNS5_1CILi1EEES8_S8_EEENS6_IJNS7_ILi128EEENS7_ILi176EEESA_EEELi128ENS_10bfloat16_tEfNS_4arch4Sm90ELb0ELb0ELb0ELb0ELb0ELb0ELb0ELb1ELb1ELb0ELb0ELb0EEENS1_21CollectiveEpilogueFwdINS6_IJSA_SA_SB_EEES9_SD_SF_Li256ELb0ELb0ELb0ELb0EEENS1_29StaticPersistentTileSchedulerILb0EEEEEEEEEvNT_6ParamsE --------------------------
	.section	.nv.info._ZN7cutlass13device_kernelIN5flash11enable_sm90INS1_16FlashAttnFwdSm90INS1_25CollectiveMainloopFwdSm90ILi2EN4cute5tupleIJNS5_1CILi1EEES8_S8_EEENS6_IJNS7_ILi128EEENS7_ILi176EEESA_EEELi128ENS_10bfloat16_tEfNS_4arch4Sm90ELb0ELb0ELb0ELb0ELb0ELb0ELb0ELb1ELb1ELb0ELb0ELb0EEENS1_21CollectiveEpilogueFwdINS6_IJSA_SA_SB_EEES9_SD_SF_Li256ELb0ELb0ELb0ELb0EEENS1_29StaticPersistentTileSchedulerILb0EEEEEEEEEvNT_6ParamsE,"",@"SHT_CUDA_INFO"
	.sectionflags	@""
	.align	4


	//----- nvinfo : EIATTR_CUDA_API_VERSION
	.align		4
        /*0000*/ 	.byte	0x04, 0x37
        /*0002*/ 	.short	(.L_540 - .L_539)
.L_539:
        /*0004*/ 	.word	0x00000082


	//----- nvinfo : EIATTR_KPARAM_INFO
	.align		4
.L_540:
        /*0008*/ 	.byte	0x04, 0x17
        /*000a*/ 	.short	(.L_542 - .L_541)
.L_541:
        /*000c*/ 	.word	0x00000000
        /*0010*/ 	.short	0x0000
        /*0012*/ 	.short	0x0000
        /*0014*/ 	.byte	0x00, 0xf0, 0x01, 0x2e


	//----- nvinfo : EIATTR_SPARSE_MMA_MASK
	.align		4
.L_542:
        /*0018*/ 	.byte	0x03, 0x50
        /*001a*/ 	.short	0x0000


	//----- nvinfo : EIATTR_MAXREG_COUNT
	.align		4
        /*001c*/ 	.byte	0x03, 0x1b
        /*001e*/ 	.short	0x00a8


	//----- nvinfo : EIATTR_MERCURY_ISA_VERSION
	.align		4
        /*0020*/ 	.byte	0x03, 0x5f
        /*0022*/ 	.short	0x0101


	//----- nvinfo : EIATTR_VRC_CTA_INIT_COUNT
	.align		4
        /*0024*/ 	.byte	0x02, 0x4a
	.zero		1
	.zero		1


	//----- nvinfo : EIATTR_EXIT_INSTR_OFFSETS
	.align		4
        /*0028*/ 	.byte	0x04, 0x1c
        /*002a*/ 	.short	(.L_544 - .L_543)


	//   ....[0]....
.L_543:
        /*002c*/ 	.word	0x00000010


	//----- nvinfo : EIATTR_MAX_THREADS
	.align		4
.L_544:
        /*0030*/ 	.byte	0x04, 0x05
        /*0032*/ 	.short	(.L_546 - .L_545)
.L_545:
        /*0034*/ 	.word	0x00000180
        /*0038*/ 	.word	0x00000001
        /*003c*/ 	.word	0x00000001


	//----- nvinfo : EIATTR_CBANK_PARAM_SIZE
	.align		4
.L_546:
        /*0040*/ 	.byte	0x03, 0x19
        /*0042*/ 	.short	0x0b80


	//----- nvinfo : EIATTR_PARAM_CBANK
	.align		4
        /*0044*/ 	.byte	0x04, 0x0a
        /*0046*/ 	.short	(.L_548 - .L_547)
	.align		4
.L_547:
        /*0048*/ 	.word	index@(.nv.constant0._ZN7cutlass13device_kernelIN5flash11enable_sm90INS1_16FlashAttnFwdSm90INS1_25CollectiveMainloopFwdSm90ILi2EN4cute5tupleIJNS5_1CILi1EEES8_S8_EEENS6_IJNS7_ILi128EEENS7_ILi176EEESA_EEELi128ENS_10bfloat16_tEfNS_4arch4Sm90ELb0ELb0ELb0ELb0ELb0ELb0ELb0ELb1ELb1ELb0ELb0ELb0EEENS1_21CollectiveEpilogueFwdINS6_IJSA_SA_SB_EEES9_SD_SF_Li256ELb0ELb0ELb0ELb0EEENS1_29StaticPersistentTileSchedulerILb0EEEEEEEEEvNT_6ParamsE)
        /*004c*/ 	.short	0x0380
        /*004e*/ 	.short	0x0b80


	//----- nvinfo : EIATTR_SW_WAR
	.align		4
.L_548:
        /*0050*/ 	.byte	0x04, 0x36
        /*0052*/ 	.short	(.L_550 - .L_549)
.L_549:
        /*0054*/ 	.word	0x00000008
.L_550:


//--------------------- .nv.info._ZN7cutlass13device_kernelIN5flash11enable_sm90INS1_16FlashAttnFwdSm90INS1_25CollectiveMainloopFwdSm90ILi2EN4cute5tupleIJNS5_1CILi2EEENS7_ILi1EEES9_EEENS6_IJNS7_ILi128EEENS7_ILi176EEESB_EEELi128ENS_10bfloat16_tEfNS_4arch4Sm90ELb0ELb0ELb0ELb0ELb0ELb0ELb0ELb1ELb1ELb0ELb0ELb0EEENS1_21CollectiveEpilogueFwdINS6_IJSB_SB_SC_EEESA_SE_SG_Li256ELb0ELb0ELb0ELb0EEENS1_29StaticPersistentTileSchedulerILb0EEEEEEEEEvNT_6ParamsE --------------------------
	.section	.nv.info._ZN7cutlass13device_kernelIN5flash11enable_sm90INS1_16FlashAttnFwdSm90INS1_25CollectiveMainloopFwdSm90ILi2EN4cute5tupleIJNS5_1CILi2EEENS7_ILi1EEES9_EEENS6_IJNS7_ILi128EEENS7_ILi176EEESB_EEELi128ENS_10bfloat16_tEfNS_4arch4Sm90ELb0ELb0ELb0ELb0ELb0ELb0ELb0ELb1ELb1ELb0ELb0ELb0EEENS1_21CollectiveEpilogueFwdINS6_IJSB_SB_SC_EEESA_SE_SG_Li256ELb0ELb0ELb0ELb0EEENS1_29StaticPersistentTileSchedulerILb0EEEEEEEEEvNT_6ParamsE,"",@"SHT_CUDA_INFO"
	.sectionflags	@""
	.align	4


	//----- nvinfo : EIATTR_CUDA_API_VERSION
	.align		4
        /*0000*/ 	.byte	0x04, 0x37
        /*0002*/ 	.short	(.L_552 - .L_551)
.L_551:
        /*0004*/ 	.word	0x00000082


	//----- nvinfo : EIATTR_KPARAM_INFO
	.align		4
.L_552:
        /*0008*/ 	.byte	0x04, 0x17
        /*000a*/ 	.short	(.L_554 - .L_553)
.L_553:
        /*000c*/ 	.word	0x00000000
        /*0010*/ 	.short	0x0000
        /*0012*/ 	.short	0x0000
        /*0014*/ 	.byte	0x00, 0xf0, 0x01, 0x2e


	//----- nvinfo : EIATTR_SPARSE_MMA_MASK
	.align		4
.L_554:
        /*0018*/ 	.byte	0x03, 0x50
        /*001a*/ 	.short	0x0000


	//----- nvinfo : EIATTR_MAXREG_COUNT
	.align		4
        /*001c*/ 	.byte	0x03, 0x1b
        /*001e*/ 	.short	0x00a8


	//----- nvinfo : EIATTR_MERCURY_ISA_VERSION
	.align		4
        /*0020*/ 	.byte	0x03, 0x5f
        /*0022*/ 	.short	0x0101


	//----- nvinfo : EIATTR_VRC_CTA_INIT_COUNT
	.align		4
        /*0024*/ 	.byte	0x02, 0x4a
	.zero		1
	.zero		1


	//----- nvinfo : EIATTR_EXIT_INSTR_OFFSETS
	.align		4
        /*0028*/ 	.byte	0x04, 0x1c
        /*002a*/ 	.short	(.L_556 - .L_555)


	//   ....[0]....
.L_555:
        /*002c*/ 	.word	0x00000010


	//----- nvinfo : EIATTR_MAX_THREADS
	.align		4
.L_556:
        /*0030*/ 	.byte	0x04, 0x05
        /*0032*/ 	.short	(.L_558 - .L_557)
.L_557:
        /*0034*/ 	.word	0x00000180
        /*0038*/ 	.word	0x00000001
        /*003c*/ 	.word	0x00000001


	//----- nvinfo : EIATTR_CBANK_PARAM_SIZE
	.align		4
.L_558:
        /*0040*/ 	.byte	0x03, 0x19
        /*0042*/ 	.short	0x0b80


	//----- nvinfo : EIATTR_PARAM_CBANK
	.align		4
        /*0044*/ 	.byte	0x04, 0x0a
        /*0046*/ 	.short	(.L_560 - .L_559)
	.align		4
.L_559:
        /*0048*/ 	.word	index@(.nv.constant0._ZN7cutlass13device_kernelIN5flash11enable_sm90INS1_16FlashAttnFwdSm90INS1_25CollectiveMainloopFwdSm90ILi2EN4cute5tupleIJNS5_1CILi2EEENS7_ILi1EEES9_EEENS6_IJNS7_ILi128EEENS7_ILi176EEESB_EEELi128ENS_10bfloat16_tEfNS_4arch4Sm90ELb0ELb0ELb0ELb0ELb0ELb0ELb0ELb1ELb1ELb0ELb0ELb0EEENS1_21CollectiveEpilogueFwdINS6_IJSB_SB_SC_EEESA_SE_SG_Li256ELb0ELb0ELb0ELb0EEENS1_29StaticPersistentTileSchedulerILb0EEEEEEEEEvNT_6ParamsE)
        /*004c*/ 	.short	0x0380
        /*004e*/ 	.short	0x0b80


	//----- nvinfo : EIATTR_SW_WAR
	.align		4
.L_560:
        /*0050*/ 	.byte	0x04, 0x36
        /*0052*/ 	.short	(.L_562 - .L_561)
.L_561:
        /*0054*/ 	.word	0x00000008
.L_562:


//--------------------- .nv.info._ZN7cutlass13device_kernelIN5flash11enable_sm90INS1_16FlashAttnFwdSm90INS1_25CollectiveMainloopFwdSm90ILi2EN4cute5tupleIJNS5_1CILi1EEES8_S8_EEENS6_IJNS7_ILi128EEENS7_ILi176EEESA_EEELi128ENS_10bfloat16_tEfNS_4arch4Sm90ELb0ELb0ELb0ELb1ELb0ELb0ELb0ELb1ELb1ELb0ELb0ELb0EEENS1_21CollectiveEpilogueFwdINS6_IJSA_SA_SB_EEES9_SD_SF_Li256ELb1ELb0ELb0ELb0EEENS1_36VarlenDynamicPersistentTileSchedulerILi128ELi176ELi256ELi32ELb0ELb0ELb1ELb0ELb1ELb1EEEEEEEEEvNT_6ParamsE --------------------------
	.section	.nv.info._ZN7cutlass13device_kernelIN5flash11enable_sm90INS1_16FlashAttnFwdSm90INS1_25CollectiveMainloopFwdSm90ILi2EN4cute5tupleIJNS5_1CILi1EEES8_S8_EEENS6_IJNS7_ILi128EEENS7_ILi176EEESA_EEELi128ENS_10bfloat16_tEfNS_4arch4Sm90ELb0ELb0ELb0ELb1ELb0ELb0ELb0ELb1ELb1ELb0ELb0ELb0EEENS1_21CollectiveEpilogueFwdINS6_IJSA_SA_SB_EEES9_SD_SF_Li256ELb1ELb0ELb0ELb0EEENS1_36VarlenDynamicPersistentTileSchedulerILi128ELi176ELi256ELi32ELb0ELb0ELb1ELb0ELb1ELb1EEEEEEEEEvNT_6ParamsE,"",@"SHT_CUDA_INFO"
	.sectionflags	@""
	.align	4


	//----- nvinfo : EIATTR_CUDA_API_VERSION
	.align		4
        /*0000*/ 	.byte	0x04, 0x37
        /*0002*/ 	.short	(.L_564 - .L_563)
.L_563:
        /*0004*/ 	.word	0x00000082


	//----- nvinfo : EIATTR_KPARAM_INFO
	.align		4
.L_564:
        /*0008*/ 	.byte	0x04, 0x17
        /*000a*/ 	.short	(.L_566 - .L_565)
.L_565:
        /*000c*/ 	.word	0x00000000
        /*0010*/ 	.short	0x0000
        /*0012*/ 	.short	0x0000
        /*0014*/ 	.byte	0x00, 0xf0, 0x01, 0x28


	//----- nvinfo : EIATTR_SPARSE_MMA_MASK
	.align		4
.L_566:
        /*0018*/ 	.byte	0x03, 0x50
        /*001a*/ 	.short	0x0000


	//----- nvinfo : EIATTR_MAXREG_COUNT
	.align		4
        /*001c*/ 	.byte	0x03, 0x1b
        /*001e*/ 	.short	0x00a8


	//----- nvinfo : EIATTR_MERCURY_ISA_VERSION
	.align		4
        /*0020*/ 	.byte	0x03, 0x5f
        /*0022*/ 	.short	0x0101


	//----- nvinfo : EIATTR_VRC_CTA_INIT_COUNT
	.align		4
        /*0024*/ 	.byte	0x02, 0x4a
	.zero		1
	.zero		1


	//----- nvinfo : EIATTR_EXIT_INSTR_OFFSETS
	.align		4
        /*0028*/ 	.byte	0x04, 0x1c
        /*002a*/ 	.short	(.L_568 - .L_567)


	//   ....[0]....
.L_567:
        /*002c*/ 	.word	0x00000010


	//----- nvinfo : EIATTR_MAX_THREADS
	.align		4
.L_568:
        /*0030*/ 	.byte	0x04, 0x05
        /*0032*/ 	.short	(.L_570 - .L_569)
.L_569:
        /*0034*/ 	.word	0x00000180
        /*0038*/ 	.word	0x00000001
        /*003c*/ 	.word	0x00000001


	//----- nvinfo : EIATTR_CBANK_PARAM_SIZE
	.align		4
.L_570:
        /*0040*/ 	.byte	0x03, 0x19
        /*0042*/ 	.short	0x0a00


	//----- nvinfo : EIATTR_PARAM_CBANK
	.align		4
        /*0044*/ 	.byte	0x04, 0x0a
        /*0046*/ 	.short	(.L_572 - .L_571)
	.align		4
.L_571:
        /*0048*/ 	.word	index@(.nv.constant0._ZN7cutlass13device_kernelIN5flash11enable_sm90INS1_16FlashAttnFwdSm90INS1_25CollectiveMainloopFwdSm90ILi2EN4cute5tupleIJNS5_1CILi1EEES8_S8_EEENS6_IJNS7_ILi128EEENS7_ILi176EEESA_EEELi128ENS_10bfloat16_tEfNS_4arch4Sm90ELb0ELb0ELb0ELb1ELb0ELb0ELb0ELb1ELb1ELb0ELb0ELb0EEENS1_21CollectiveEpilogueFwdINS6_IJSA_SA_SB_EEES9_SD_SF_Li256ELb1ELb0ELb0ELb0EEENS1_36VarlenDynamicPersistentTileSchedulerILi128ELi176ELi256ELi32ELb0ELb0ELb1ELb0ELb1ELb1EEEEEEEEEvNT_6ParamsE)
        /*004c*/ 	.short	0x0380
        /*004e*/ 	.short	0x0a00


	//----- nvinfo : EIATTR_SW_WAR
	.align		4
.L_572:
        /*0050*/ 	.byte	0x04, 0x36
        /*0052*/ 	.short	(.L_574 - .L_573)
.L_573:
        /*0054*/ 	.word	0x00000008
.L_574:


//--------------------- .nv.info._ZN7cutlass13device_kernelIN5flash11enable_sm90INS1_16FlashAttnFwdSm90INS1_25CollectiveMainloopFwdSm90ILi2EN4cute5tupleIJNS5_1CILi1EEES8_S8_EEENS6_IJNS7_ILi128EEENS7_ILi176EEESA_EEELi128ENS_10bfloat16_tEfNS_4arch4Sm90ELb0ELb0ELb0ELb1ELb0ELb1ELb0ELb1ELb1ELb0ELb0ELb0EEENS1_21CollectiveEpilogueFwdINS6_IJSA_SA_SB_EEES9_SD_SF_Li256ELb1ELb0ELb0ELb0EEENS1_36VarlenDynamicPersistentTileSchedulerILi128ELi176ELi256ELi32ELb0ELb0ELb1ELb0ELb1ELb1EEEEEEEEEvNT_6ParamsE --------------------------
	.section	.nv.info._ZN7cutlass13device_kernelIN5flash11enable_sm90INS1_16FlashAttnFwdSm90INS1_25CollectiveMainloopFwdSm90ILi2EN4cute5tupleIJNS5_1CILi1EEES8_S8_EEENS6_IJNS7_ILi128EEENS7_ILi176EEESA_EEELi128ENS_10bfloat16_tEfNS_4arch4Sm90ELb0ELb0ELb0ELb1ELb0ELb1ELb0ELb1ELb1ELb0ELb0ELb0EEENS1_21CollectiveEpilogueFwdINS6_IJSA_SA_SB_EEES9_SD_SF_Li256ELb1ELb0ELb0ELb0EEENS1_36VarlenDynamicPersistentTileSchedulerILi128ELi176ELi256ELi32ELb0ELb0ELb1ELb0ELb1ELb1EEEEEEEEEvNT_6ParamsE,"",@"SHT_CUDA_INFO"
	.sectionflags	@""
	.align	4


	//----- nvinfo : EIATTR_CUDA_API_VERSION
	.align		4
        /*0000*/ 	.byte	0x04, 0x37
        /*0002*/ 	.short	(.L_576 - .L_575)
.L_575:
        /*0004*/ 	.word	0x00000082


	//----- nvinfo : EIATTR_KPARAM_INFO
	.align		4
.L_576:
        /*0008*/ 	.byte	0x04, 0x17
        /*000a*/ 	.short	(.L_578 - .L_577)
.L_577:
        /*000c*/ 	.word	0x00000000
        /*0010*/ 	.short	0x0000
        /*0012*/ 	.short	0x0000
        /*0014*/ 	.byte	0x00, 0xf0, 0x01, 0x28


	//----- nvinfo : EIATTR_SPARSE_MMA_MASK
	.align		4
.L_578:
        /*0018*/ 	.byte	0x03, 0x50
        /*001a*/ 	.short	0x0000


	//----- nvinfo : EIATTR_MAXREG_COUNT
	.align		4
        /*001c*/ 	.byte	0x03, 0x1b
        /*001e*/ 	.short	0x00a8


	//----- nvinfo : EIATTR_MERCURY_ISA_VERSION
	.align		4
        /*0020*/ 	.byte	0x03, 0x5f
        /*0022*/ 	.short	0x0101


	//----- nvinfo : EIATTR_VRC_CTA_INIT_COUNT
	.align		4
        /*0024*/ 	.byte	0x02, 0x4a
	.zero		1
	.zero		1


	//----- nvinfo : EIATTR_EXIT_INSTR_OFFSETS
	.align		4
        /*0028*/ 	.byte	0x04, 0x1c
        /*002a*/ 	.short	(.L_580 - .L_579)


	//   ....[0]....
.L_579:
        /*002c*/ 	.word	0x00000010


	//----- nvinfo : EIATTR_MAX_THREADS
	.align		4
.L_580:
        /*0030*/ 	.byte	0x04, 0x05
        /*0032*/ 	.short	(.L_582 - .L_581)
.L_581:
        /*0034*/ 	.word	0x00000180
        /*0038*/ 	.word	0x00000001
        /*003c*/ 	.word	0x00000001


	//----- nvinfo : EIATTR_CBANK_PARAM_SIZE
	.align		4
.L_582:
        /*0040*/ 	.byte	0x03, 0x19
        /*0042*/ 	.short	0x0a00


	//----- nvinfo : EIATTR_PARAM_CBANK
	.align		4
        /*0044*/ 	.byte	0x04, 0x0a
        /*0046*/ 	.short	(.L_584 - .L_583)
	.align		4
.L_583:
        /*0048*/ 	.word	index@(.nv.constant0._ZN7cutlass13device_kernelIN5flash11enable_sm90INS1_16FlashAttnFwdSm90INS1_25CollectiveMainloopFwdSm90ILi2EN4cute5tupleIJNS5_1CILi1EEES8_S8_EEENS6_IJNS7_ILi128EEENS7_ILi176EEESA_EEELi128ENS_10bfloat16_tEfNS_4arch4Sm90ELb0ELb0ELb0ELb1ELb0ELb1ELb0ELb1ELb1ELb0ELb0ELb0EEENS1_21CollectiveEpilogueFwdINS6_IJSA_SA_SB_EEES9_SD_SF_Li256ELb1ELb0ELb0ELb0EEENS1_36VarlenDynamicPersistentTileSchedulerILi128ELi176ELi256ELi32ELb0ELb0ELb1ELb0ELb1ELb1EEEEEEEEEvNT_6ParamsE)
        /*004c*/ 	.short	0x0380
        /*004e*/ 	.short	0x0a00


	//----- nvinfo : EIATTR_SW_WAR
	.align		4
.L_584:
        /*0050*/ 	.byte	0x04, 0x36
        /*0052*/ 	.short	(.L_586 - .L_585)
.L_585:
        /*0054*/ 	.word	0x00000008
.L_586:


//--------------------- .nv.info._ZN7cutlass13device_kernelIN5flash11enable_sm90INS1_16FlashAttnFwdSm90INS1_25CollectiveMainloopFwdSm90ILi2EN4cute5tupleIJNS5_1CILi1EEES8_S8_EEENS6_IJNS7_ILi128EEESA_SA_EEELi128ENS_10bfloat16_tEfNS_4arch4Sm90ELb0ELb1ELb0ELb0ELb0ELb0ELb0ELb1ELb1ELb0ELb0ELb0EEENS1_21CollectiveEpilogueFwdISB_S9_SC_SE_Li256ELb0ELb0ELb0ELb0EEENS1_30DynamicPersistentTileSchedulerILi256ELi32ELb0ELb0ELb1EEEEEEEEEvNT_6ParamsE --------------------------
	.section	.nv.info._ZN7cutlass13device_kernelIN5flash11enable_sm90INS1_16FlashAttnFwdSm90INS1_25CollectiveMainloopFwdSm90ILi2EN4cute5tupleIJNS5_1CILi1EEES8_S8_EEENS6_IJNS7_ILi128EEESA_SA_EEELi128ENS_10bfloat16_tEfNS_4arch4Sm90ELb0ELb1ELb0ELb0ELb0ELb0ELb0ELb1ELb1ELb0ELb0ELb0EEENS1_21CollectiveEpilogueFwdISB_S9_SC_SE_Li256ELb0ELb0ELb0ELb0EEENS1_30DynamicPersistentTileSchedulerILi256ELi32ELb0ELb0ELb1EEEEEEEEEvNT_6ParamsE,"",@"SHT_CUDA_INFO"
	.sectionflags	@""
	.align	4


	//----- nvinfo : EIATTR_CUDA_API_VERSION
	.align		4
        /*0000*/ 	.byte	0x04, 0x37
        /*0002*/ 	.short	(.L_588 - .L_587)
.L_587:
        /*0004*/ 	.word	0x00000082


	//----- nvinfo : EIATTR_KPARAM_INFO
	.align		4
.L_588:
        /*0008*/ 	.byte	0x04, 0x17
        /*000a*/ 	.short	(.L_590 - .L_589)
.L_589:
        /*000c*/ 	.word	0x00000000
        /*0010*/ 	.short	0x0000
        /*0012*/ 	.short	0x0000
        /*0014*/ 	.byte	0x00, 0xf0, 0x01, 0x2e


	//----- nvinfo : EIATTR_SPARSE_MMA_MASK
	.align		4
.L_590:
        /*0018*/ 	.byte	0x03, 0x50
        /*001a*/ 	.short	0x0000


	//----- nvinfo : EIATTR_MAXREG_COUNT
	.align		4
        /*001c*/ 	.byte	0x03, 0x1b
        /*001e*/ 	.short	0x00a8


	//----- nvinfo : EIATTR_MERCURY_ISA_VERSION
	.align		4
        /*0020*/ 	.byte	0x03, 0x5f
        /*0022*/ 	.short	0x0101


	//----- nvinfo : EIATTR_VRC_CTA_INIT_COUNT
	.align		4
        /*0024*/ 	.byte	0x02, 0x4a
	.zero		1
	.zero		1


	//----- nvinfo : EIATTR_EXIT_INSTR_OFFSETS
	.align		4
        /*0028*/ 	.byte	0x04, 0x1c
        /*002a*/ 	.short	(.L_592 - .L_591)


	//   ....[0]....
.L_591:
        /*002c*/ 	.word	0x00000010


	//----- nvinfo : EIATTR_MAX_THREADS
	.align		4
.L_592:
        /*0030*/ 	.byte	0x04, 0x05
        /*0032*/ 	.short	(.L_594 - .L_593)
.L_593:
        /*0034*/ 	.word	0x00000180
        /*0038*/ 	.word	0x00000001
        /*003c*/ 	.word	0x00000001


	//----- nvinfo : EIATTR_CBANK_PARAM_SIZE
	.align		4
.L_594:
        /*0040*/ 	.byte	0x03, 0x19
        /*0042*/ 	.short	0x0b80


	//----- nvinfo : EIATTR_PARAM_CBANK
	.align		4
        /*0044*/ 	.byte	0x04, 0x0a
        /*0046*/ 	.short	(.L_596 - .L_595)
	.align		4
.L_595:
        /*0048*/ 	.word	index@(.nv.constant0._ZN7cutlass13device_kernelIN5flash11enable_sm90INS1_16FlashAttnFwdSm90INS1_25CollectiveMainloopFwdSm90ILi2EN4cute5tupleIJNS5_1CILi1EEES8_S8_EEENS6_IJNS7_ILi128EEESA_SA_EEELi128ENS_10bfloat16_tEfNS_4arch4Sm90ELb0ELb1ELb0ELb0ELb0ELb0ELb0ELb1ELb1ELb0ELb0ELb0EEENS1_21CollectiveEpilogueFwdISB_S9_SC_SE_Li256ELb0ELb0ELb0ELb0EEENS1_30DynamicPersistentTileSchedulerILi256ELi32ELb0ELb0ELb1EEEEEEEEEvNT_6ParamsE)
        /*004c*/ 	.short	0x0380
        /*004e*/ 	.short	0x0b80


	//----- nvinfo : EIATTR_SW_WAR
	.align		4
.L_596:
        /*0050*/ 	.byte	0x04, 0x36
        /*0052*/ 	.short	(.L_598 - .L_597)
.L_597:
        /*0054*/ 	.word	0x00000008
.L_598:


//--------------------- .nv.info._ZN7cutlass13device_kernelIN5flash11enable_sm90INS1_16FlashAttnFwdSm90INS1_25CollectiveMainloopFwdSm90ILi2EN4cute5tupleIJNS5_1CILi1EEES8_S8_EEENS6_IJNS7_ILi128EEESA_SA_EEELi128ENS_10bfloat16_tEfNS_4arch4Sm90ELb0ELb1ELb0ELb1ELb0ELb0ELb0ELb1ELb1ELb0ELb0ELb0EEENS1_21CollectiveEpilogueFwdISB_S9_SC_SE_Li256ELb1ELb0ELb0ELb0EEENS1_36VarlenDynamicPersistentTileSchedulerILi128ELi128ELi256ELi32ELb0ELb0ELb1ELb1ELb0ELb1EEEEEEEEEvNT_6ParamsE --------------------------
	.section	.nv.info._ZN7cutlass13device_kernelIN5flash11enable_sm90INS1_16FlashAttnFwdSm90INS1_25CollectiveMainloopFwdSm90ILi2EN4cute5tupleIJNS5_1CILi1EEES8_S8_EEENS6_IJNS7_ILi128EEESA_SA_EEELi128ENS_10bfloat16_tEfNS_4arch4Sm90ELb0ELb1ELb0ELb1ELb0ELb0ELb0ELb1ELb1ELb0ELb0ELb0EEENS1_21CollectiveEpilogueFwdISB_S9_SC_SE_Li256ELb1ELb0ELb0ELb0EEENS1_36VarlenDynamicPersistentTileSchedulerILi128ELi128ELi256ELi32ELb0ELb0ELb1ELb1ELb0ELb1EEEEEEEEEvNT_6ParamsE,"",@"SHT_CUDA_INFO"
	.sectionflags	@""
	.align	4


	//----- nvinfo : EIATTR_CUDA_API_VERSION
	.align		4
        /*0000*/ 	.byte	0x04, 0x37
        /*0002*/ 	.short	(.L_600 - .L_599)
.L_599:
        /*0004*/ 	.word	0x00000082


	//----- nvinfo : EIATTR_KPARAM_INFO
	.align		4
.L_600:
        /*0008*/ 	.byte	0x04, 0x17
        /*000a*/ 	.short	(.L_602 - .L_601)
.L_601:
        /*000c*/ 	.word	0x00000000
        /*0010*/ 	.short	0x0000
        /*0012*/ 	.short	0x0000
        /*0014*/ 	.byte	0x00, 0xf0, 0x01, 0x28


	//----- nvinfo : EIATTR_SPARSE_MMA_MASK
	.align		4
.L_602:
        /*0018*/ 	.byte	0x03, 0x50
        /*001a*/ 	.short	0x0000


	//----- nvinfo : EIATTR_MAXREG_COUNT
	.align		4
        /*001c*/ 	.byte	0x03, 0x1b
        /*001e*/ 	.short	0x00a8


	//----- nvinfo : EIATTR_MERCURY_ISA_VERSION
	.align		4
        /*0020*/ 	.byte	0x03, 0x5f
        /*0022*/ 	.short	0x0101


	//----- nvinfo : EIATTR_VRC_CTA_INIT_COUNT
	.align		4
        /*0024*/ 	.byte	0x02, 0x4a
	.zero		1
	.zero		1


	//----- nvinfo : EIATTR_EXIT_INSTR_OFFSETS
	.align		4
        /*0028*/ 	.byte	0x04, 0x1c
        /*002a*/ 	.short	(.L_604 - .L_603)


	//   ....[0]....
.L_603:
        /*002c*/ 	.word	0x00000010


	//----- nvinfo : EIATTR_MAX_THREADS
	.align		4
.L_604:
        /*0030*/ 	.byte	0x04, 0x05
        /*0032*/ 	.short	(.L_606 - .L_605)
.L_605:
        /*0034*/ 	.word	0x00000180
        /*0038*/ 	.word	0x00000001
        /*003c*/ 	.word	0x00000001


	//----- nvinfo : EIATTR_CBANK_PARAM_SIZE
	.align		4
.L_606:
        /*0040*/ 	.byte	0x03, 0x19
        /*0042*/ 	.short	0x0a00


	//----- nvinfo : EIATTR_PARAM_CBANK
	.align		4
        /*0044*/ 	.byte	0x04, 0x0a
        /*0046*/ 	.short	(.L_608 - .L_607)
	.align		4
.L_607:
        /*0048*/ 	.word	index@(.nv.constant0._ZN7cutlass13device_kernelIN5flash11enable_sm90INS1_16FlashAttnFwdSm90INS1_25CollectiveMainloopFwdSm90ILi2EN4cute5tupleIJNS5_1CILi1EEES8_S8_EEENS6_IJNS7_ILi128EEESA_SA_EEELi128ENS_10bfloat16_tEfNS_4arch4Sm90ELb0ELb1ELb0ELb1ELb0ELb0ELb0ELb1ELb1ELb0ELb0ELb0EEENS1_21CollectiveEpilogueFwdISB_S9_SC_SE_Li256ELb1ELb0ELb0ELb0EEENS1_36VarlenDynamicPersistentTileSchedulerILi128ELi128ELi256ELi32ELb0ELb0ELb1ELb1ELb0ELb1EEEEEEEEEvNT_6ParamsE)
        /*004c*/ 	.short	0x0380
        /*004e*/ 	.short	0x0a00


	//----- nvinfo : EIATTR_SW_WAR
	.align		4
.L_608:
        /*0050*/ 	.byte	0x04, 0x36
        /*0052*/ 	.short	(.L_610 - .L_609)
.L_609:
        /*0054*/ 	.word	0x00000008
.L_610:


//--------------------- .nv.info._ZN7cutlass13device_kernelIN5flash11enable_sm90INS1_16FlashAttnFwdSm90INS1_25CollectiveMainloopFwdSm90ILi2EN4cute5tupleIJNS5_1CILi1EEES8_S8_EEENS6_IJNS7_ILi128EEESA_SA_EEELi128ENS_10bfloat16_tEfNS_4arch4Sm90ELb0ELb1ELb0ELb1ELb0ELb1ELb0ELb1ELb1ELb0ELb0ELb0EEENS1_21CollectiveEpilogueFwdISB_S9_SC_SE_Li256ELb1ELb0ELb0ELb0EEENS1_36VarlenDynamicPersistentTileSchedulerILi128ELi128ELi256ELi32ELb0ELb0ELb1ELb1ELb0ELb1EEEEEEEEEvNT_6ParamsE --------------------------
	.section	.nv.info._ZN7cutlass13device_kernelIN5flash11enable_sm90INS1_16FlashAttnFwdSm90INS1_25CollectiveMainloopFwdSm90ILi2EN4cute5tupleIJNS5_1CILi1EEES8_S8_EEENS6_IJNS7_ILi128EEESA_SA_EEELi128ENS_10bfloat16_tEfNS_4arch4Sm90ELb0ELb1ELb0ELb1ELb0ELb1ELb0ELb1ELb1ELb0ELb0ELb0EEENS1_21CollectiveEpilogueFwdISB_S9_SC_SE_Li256ELb1ELb0ELb0ELb0EEENS1_36VarlenDynamicPersistentTileSchedulerILi128ELi128ELi256ELi32ELb0ELb0ELb1ELb1ELb0ELb1EEEEEEEEEvNT_6ParamsE,"",@"SHT_CUDA_INFO"
	.sectionflags	@""
	.align	4


	//----- nvinfo : EIATTR_CUDA_API_VERSION
	.align		4
        /*0000*/ 	.byte	0x04, 0x37
        /*0002*/ 	.short	(.L_612 - .L_611)
.L_611:
        /*0004*/ 	.word	0x00000082


	//----- nvinfo : EIATTR_KPARAM_INFO
	.align		4
.L_612:
        /*0008*/ 	.byte	0x04, 0x17
        /*000a*/ 	.short	(.L_614 - .L_613)
.L_613:
        /*000c*/ 	.word	0x00000000
        /*0010*/ 	.short	0x0000
        /*0012*/ 	.short	0x0000
        /*0014*/ 	.byte	0x00, 0xf0, 0x01, 0x28


	//----- nvinfo : EIATTR_SPARSE_MMA_MASK
	.align		4
.L_614:
        /*0018*/ 	.byte	0x03, 0x50
        /*001a*/ 	.short	0x0000


	//----- nvinfo : EIATTR_MAXREG_COUNT
	.align		4
        /*001c*/ 	.byte	0x03, 0x1b
        /*001e*/ 	.short	0x00a8


	//----- nvinfo : EIATTR_MERCURY_ISA_VERSION
	.align		4
        /*0020*/ 	.byte	0x03, 0x5f
        /*0022*/ 	.short	0x0101


	//----- nvinfo : EIATTR_VRC_CTA_INIT_COUNT
	.align		4
        /*0024*/ 	.byte	0x02, 0x4a
	.zero		1
	.zero		1


	//----- nvinfo : EIATTR_EXIT_INSTR_OFFSETS
	.align		4
        /*0028*/ 	.byte	0x04, 0x1c
        /*002a*/ 	.short	(.L_616 - .L_615)


	//   ....[0]....
.L_615:
        /*002c*/ 	.word	0x00000010


	//----- nvinfo : EIATTR_MAX_THREADS
	.align		4
.L_616:
        /*0030*/ 	.byte	0x04, 0x05
        /*0032*/ 	.short	(.L_618 - .L_617)
.L_617:
        /*0034*/ 	.word	0x00000180
        /*0038*/ 	.word	0x00000001
        /*003c*/ 	.word	0x00000001


	//----- nvinfo : EIATTR_CBANK_PARAM_SIZE
	.align		4
.L_618:
        /*0040*/ 	.byte	0x03, 0x19
        /*0042*/ 	.short	0x0a00


	//----- nvinfo : EIATTR_PARAM_CBANK
	.align		4
        /*0044*/ 	.byte	0x04, 0x0a
        /*0046*/ 	.short	(.L_620 - .L_619)
	.align		4
.L_619:
        /*0048*/ 	.word	index@(.nv.constant0._ZN7cutlass13device_kernelIN5flash11enable_sm90INS1_16FlashAttnFwdSm90INS1_25CollectiveMainloopFwdSm90ILi2EN4cute5tupleIJNS5_1CILi1EEES8_S8_EEENS6_IJNS7_ILi128EEESA_SA_EEELi128ENS_10bfloat16_tEfNS_4arch4Sm90ELb0ELb1ELb0ELb1ELb0ELb1ELb0ELb1ELb1ELb0ELb0ELb0EEENS1_21CollectiveEpilogueFwdISB_S9_SC_SE_Li256ELb1ELb0ELb0ELb0EEENS1_36VarlenDynamicPersistentTileSchedulerILi128ELi128ELi256ELi32ELb0ELb0ELb1ELb1ELb0ELb1EEEEEEEEEvNT_6ParamsE)
        /*004c*/ 	.short	0x0380
        /*004e*/ 	.short	0x0a00


	//----- nvinfo : EIATTR_SW_WAR
	.align		4
.L_620:
        /*0050*/ 	.byte	0x04, 0x36
        /*0052*/ 	.short	(.L_622 - .L_621)
.L_621:
        /*0054*/ 	.word	0x00000008
.L_622:


//--------------------- .nv.info._ZN7cutlass13device_kernelIN5flash11enable_sm90INS1_16FlashAttnFwdSm90INS1_25CollectiveMainloopFwdSm90ILi2EN4cute5tupleIJNS5_1CILi1EEES8_S8_EEENS6_IJNS7_ILi128EEESA_SA_EEELi128ENS_10bfloat16_tEfNS_4arch4Sm90ELb1ELb0ELb0ELb0ELb0ELb0ELb0ELb1ELb1ELb0ELb0ELb0EEENS1_21CollectiveEpilogueFwdISB_S9_SC_SE_Li256ELb0ELb0ELb0ELb0EEENS1_30DynamicPersistentTileSchedulerILi256ELi32ELb0ELb0ELb1EEEEEEEEEvNT_6ParamsE --------------------------
	.section	.nv.info._ZN7cutlass13device_kernelIN5flash11enable_sm90INS1_16FlashAttnFwdSm90INS1_25CollectiveMainloopFwdSm90ILi2EN4cute5tupleIJNS5_1CILi1EEES8_S8_EEENS6_IJNS7_ILi128EEESA_SA_EEELi128ENS_10bfloat16_tEfNS_4arch4Sm90ELb1ELb0ELb0ELb0ELb0ELb0ELb0ELb1ELb1ELb0ELb0ELb0EEENS1_21CollectiveEpilogueFwdISB_S9_SC_SE_Li256ELb0ELb0ELb0ELb0EEENS1_30DynamicPersistentTileSchedulerILi256ELi32ELb0ELb0ELb1EEEEEEEEEvNT_6ParamsE,"",@"SHT_CUDA_INFO"
	.sectionflags	@""
	.align	4


	//----- nvinfo : EIATTR_CUDA_API_VERSION
	.align		4
        /*0000*/ 	.byte	0x04, 0x37
        /*0002*/ 	.short	(.L_624 - .L_623)
.L_623:
        /*0004*/ 	.word	0x00000082


	//----- nvinfo : EIATTR_KPARAM_INFO
	.align		4
.L_624:
        /*0008*/ 	.byte	0x04, 0x17
        /*000a*/ 	.short	(.L_626 - .L_625)
.L_625:
        /*000c*/ 	.word	0x00000000
        /*0010*/ 	.short	0x0000
        /*0012*/ 	.short	0x0000
        /*0014*/ 	.byte	0x00, 0xf0, 0x01, 0x2e


	//----- nvinfo : EIATTR_SPARSE_MMA_MASK
	.align		4
.L_626:
        /*0018*/ 	.byte	0x03, 0x50
        /*001a*/ 	.short	0x0000


	//----- nvinfo : EIATTR_MAXREG_COUNT
	.align		4
        /*001c*/ 	.byte	0x03, 0x1b
        /*001e*/ 	.short	0x00a8


	//----- nvinfo : EIATTR_MERCURY_ISA_VERSION
	.align		4
        /*0020*/ 	.byte	0x03, 0x5f
        /*0022*/ 	.short	0x0101


	//----- nvinfo : EIATTR_VRC_CTA_INIT_COUNT
	.align		4
        /*0024*/ 	.byte	0x02, 0x4a
	.zero		1
	.zero		1


	//----- nvinfo : EIATTR_EXIT_INSTR_OFFSETS
	.align		4
        /*0028*/ 	.byte	0x04, 0x1c
        /*002a*/ 	.short	(.L_628 - .L_627)


	//   ....[0]....
.L_627:
        /*002c*/ 	.word	0x00000010


	//----- nvinfo : EIATTR_MAX_THREADS
	.align		4
.L_628:
        /*0030*/ 	.byte	0x04, 0x05
        /*0032*/ 	.short	(.L_630 - .L_629)
.L_629:
        /*0034*/ 	.word	0x00000180
        /*0038*/ 	.word	0x00000001
        /*003c*/ 	.word	0x00000001


	//----- nvinfo : EIATTR_CBANK_PARAM_SIZE
	.align		4
.L_630:
        /*0040*/ 	.byte	0x03, 0x19
        /*0042*/ 	.short	0x0b80


	//----- nvinfo : EIATTR_PARAM_CBANK
	.align		4
        /*0044*/ 	.byte	0x04, 0x0a
        /*0046*/ 	.short	(.L_632 - .L_631)
	.align		4
.L_631:
        /*0048*/ 	.word	index@(.nv.constant0._ZN7cutlass13device_kernelIN5flash11enable_sm90INS1_16FlashAttnFwdSm90INS1_25CollectiveMainloopFwdSm90ILi2EN4cute5tupleIJNS5_1CILi1EEES8_S8_EEENS6_IJNS7_ILi128EEESA_SA_EEELi128ENS_10bfloat16_tEfNS_4arch4Sm90ELb1ELb0ELb0ELb0ELb0ELb0ELb0ELb1ELb1ELb0ELb0ELb0EEENS1_21CollectiveEpilogueFwdISB_S9_SC_SE_Li256ELb0ELb0ELb0ELb0EEENS1_30DynamicPersistentTileSchedulerILi256ELi32ELb0ELb0ELb1EEEEEEEEEvNT_6ParamsE)
        /*004c*/ 	.short	0x0380
        /*004e*/ 	.short	0x0b80


	//----- nvinfo : EIATTR_SW_WAR
	.align		4
.L_632:
        /*0050*/ 	.byte	0x04, 0x36
        /*0052*/ 	.short	(.L_634 - .L_633)
.L_633:
        /*0054*/ 	.word	0x00000008
.L_634:


//--------------------- .nv.info._ZN7cutlass13device_kernelIN5flash11enable_sm90INS1_16FlashAttnFwdSm90INS1_25CollectiveMainloopFwdSm90ILi2EN4cute5tupleIJNS5_1CILi1EEES8_S8_EEENS6_IJNS7_ILi128EEESA_SA_EEELi128ENS_10bfloat16_tEfNS_4arch4Sm90ELb1ELb0ELb0ELb1ELb0ELb0ELb0ELb1ELb1ELb0ELb0ELb0EEENS1_21CollectiveEpilogueFwdISB_S9_SC_SE_Li256ELb1ELb0ELb0ELb0EEENS1_36VarlenDynamicPersistentTileSchedulerILi128ELi128ELi256ELi32ELb0ELb0ELb1ELb1ELb1ELb1EEEEEEEEEvNT_6ParamsE --------------------------
	.section	.nv.info._ZN7cutlass13device_kernelIN5flash11enable_sm90INS1_16FlashAttnFwdSm90INS1_25CollectiveMainloopFwdSm90ILi2EN4cute5tupleIJNS5_1CILi1EEES8_S8_EEENS6_IJNS7_ILi128EEESA_SA_EEELi128ENS_10bfloat16_tEfNS_4arch4Sm90ELb1ELb0ELb0ELb1ELb0ELb0ELb0ELb1ELb1ELb0ELb0ELb0EEENS1_21CollectiveEpilogueFwdISB_S9_SC_SE_Li256ELb1ELb0ELb0ELb0EEENS1_36VarlenDynamicPersistentTileSchedulerILi128ELi128ELi256ELi32ELb0ELb0ELb1ELb1ELb1ELb1EEEEEEEEEvNT_6ParamsE,"",@"SHT_CUDA_INFO"
	.sectionflags	@""
	.align	4


	//----- nvinfo : EIATTR_CUDA_API_VERSION
	.align		4
        /*0000*/ 	.byte	0x04, 0x37
        /*0002*/ 	.short	(.L_636 - .L_635)
.L_635:
        /*0004*/ 	.word	0x00000082


	//----- nvinfo : EIATTR_KPARAM_INFO
	.align		4
.L_636:
        /*0008*/ 	.byte	0x04, 0x17
        /*000a*/ 	.short	(.L_638 - .L_637)
.L_637:
        /*000c*/ 	.word	0x00000000
        /*0010*/ 	.short	0x0000
        /*0012*/ 	.short	0x0000
        /*0014*/ 	.byte	0x00, 0xf0, 0x01, 0x28


	//----- nvinfo : EIATTR_SPARSE_MMA_MASK
	.align		4
.L_638:
        /*0018*/ 	.byte	0x03, 0x50
        /*001a*/ 	.short	0x0000


	//----- nvinfo : EIATTR_MAXREG_COUNT
	.align		4
        /*001c*/ 	.byte	0x03, 0x1b
        /*001e*/ 	.short	0x00a8


	//----- nvinfo : EIATTR_MERCURY_ISA_VERSION
	.align		4
        /*0020*/ 	.byte	0x03, 0x5f
        /*0022*/ 	.short	0x0101


	//----- nvinfo : EIATTR_VRC_CTA_INIT_COUNT
	.align		4
        /*0024*/ 	.byte	0x02, 0x4a
	.zero		1
	.zero		1


	//----- nvinfo : EIATTR_EXIT_INSTR_OFFSETS
	.align		4
        /*0028*/ 	.byte	0x04, 0x1c
        /*002a*/ 	.short	(.L_640 - .L_639)


	//   ....[0]....
.L_639:
        /*002c*/ 	.word	0x00000010


	//----- nvinfo : EIATTR_MAX_THREADS
	.align		4
.L_640:
        /*0030*/ 	.byte	0x04, 0x05
        /*0032*/ 	.short	(.L_642 - .L_641)
.L_641:
        /*0034*/ 	.word	0x00000180
        /*0038*/ 	.word	0x00000001
        /*003c*/ 	.word	0x00000001


	//----- nvinfo : EIATTR_CBANK_PARAM_SIZE
	.align		4
.L_642:
        /*0040*/ 	.byte	0x03, 0x19
        /*0042*/ 	.short	0x0a00


	//----- nvinfo : EIATTR_PARAM_CBANK
	.align		4
        /*0044*/ 	.byte	0x04, 0x0a
        /*0046*/ 	.short	(.L_644 - .L_643)
	.align		4
.L_643:
        /*0048*/ 	.word	index@(.nv.constant0._ZN7cutlass13device_kernelIN5flash11enable_sm90INS1_16FlashAttnFwdSm90INS1_25CollectiveMainloopFwdSm90ILi2EN4cute5tupleIJNS5_1CILi1EEES8_S8_EEENS6_IJNS7_ILi128EEESA_SA_EEELi128ENS_10bfloat16_tEfNS_4arch4Sm90ELb1ELb0ELb0ELb1ELb0ELb0ELb0ELb1ELb1ELb0ELb0ELb0EEENS1_21CollectiveEpilogueFwdISB_S9_SC_SE_Li256ELb1ELb0ELb0ELb0EEENS1_36VarlenDynamicPersistentTileSchedulerILi128ELi128ELi256ELi32ELb0ELb0ELb1ELb1ELb1ELb1EEEEEEEEEvNT_6ParamsE)
        /*004c*/ 	.short	0x0380
        /*004e*/ 	.short	0x0a00


	//----- nvinfo : EIATTR_SW_WAR
	.align		4
.L_644:
        /*0050*/ 	.byte	0x04, 0x36
        /*0052*/ 	.short	(.L_646 - .L_645)
.L_645:
        /*0054*/ 	.word	0x00000008
.L_646:


//--------------------- .nv.info._ZN7cutlass13device_kernelIN5flash11enable_sm90INS1_16FlashAttnFwdSm90INS1_25CollectiveMainloopFwdSm90ILi2EN4cute5tupleIJNS5_1CILi1EEES8_S8_EEENS6_IJNS7_ILi128EEESA_SA_EEELi128ENS_10bfloat16_tEfNS_4arch4Sm90ELb1ELb0ELb0ELb1ELb0ELb1ELb0ELb1ELb1ELb0ELb0ELb0EEENS1_21CollectiveEpilogueFwdISB_S9_SC_SE_Li256ELb1ELb0ELb0ELb0EEENS1_36VarlenDynamicPersistentTileSchedulerILi128ELi128ELi256ELi32ELb0ELb0ELb1ELb1ELb1ELb1EEEEEEEEEvNT_6ParamsE --------------------------
	.section	.nv.info._ZN7cutlass13device_kernelIN5flash11enable_sm90INS1_16FlashAttnFwdSm90INS1_25CollectiveMainloopFwdSm90ILi2EN4cute5tupleIJNS5_1CILi1EEES8_S8_EEENS6_IJNS7_ILi128EEESA_SA_EEELi128ENS_10bfloat16_tEfNS_4arch4Sm90ELb1ELb0ELb0ELb1ELb0ELb1ELb0ELb1ELb1ELb0ELb0ELb0EEENS1_21CollectiveEpilogueFwdISB_S9_SC_SE_Li256ELb1ELb0ELb0ELb0EEENS1_36VarlenDynamicPersistentTileSchedulerILi128ELi128ELi256ELi32ELb0ELb0ELb1ELb1ELb1ELb1EEEEEEEEEvNT_6ParamsE,"",@"SHT_CUDA_INFO"
	.sectionflags	@""
	.align	4


	//----- nvinfo : EIATTR_CUDA_API_VERSION
	.align		4
        /*0000*/ 	.byte	0x04, 0x37
        /*0002*/ 	.short	(.L_648 - .L_647)
.L_647:
        /*0004*/ 	.word	0x00000082


	//----- nvinfo : EIATTR_KPARAM_INFO
	.align		4
.L_648:
        /*0008*/ 	.byte	0x04, 0x17
        /*000a*/ 	.short	(.L_650 - .L_649)
.L_649:
        /*000c*/ 	.word	0x00000000
        /*0010*/ 	.short	0x0000
        /*0012*/ 	.short	0x0000
        /*0014*/ 	.byte	0x00, 0xf0, 0x01, 0x28


	//----- nvinfo : EIATTR_SPARSE_MMA_MASK
	.align		4
.L_650:
        /*0018*/ 	.byte	0x03, 0x50
        /*001a*/ 	.short	0x0000


	//----- nvinfo : EIATTR_MAXREG_COUNT
	.align		4
        /*001c*/ 	.byte	0x03, 0x1b
        /*001e*/ 	.short	0x00a8


	//----- nvinfo : EIATTR_MERCURY_ISA_VERSION
	.align		4
        /*0020*/ 	.byte	0x03, 0x5f
        /*0022*/ 	.short	0x0101


	//----- nvinfo : EIATTR_VRC_CTA_INIT_COUNT
	.align		4
        /*0024*/ 	.byte	0x02, 0x4a
	.zero		1
	.zero		1


	//----- nvinfo : EIATTR_EXIT_INSTR_OFFSETS
	.align		4
        /*0028*/ 	.byte	0x04, 0x1c
        /*002a*/ 	.short	(.L_652 - .L_651)


	//   ....[0]....
.L_651:
        /*002c*/ 	.word	0x00000010


	//----- nvinfo : EIATTR_MAX_THREADS
	.align		4
.L_652:
        /*0030*/ 	.byte	0x04, 0x05
        /*0032*/ 	.short	(.L_654 - .L_653)
.L_653:
        /*0034*/ 	.word	0x00000180
        /*0038*/ 	.word	0x00000001
        /*003c*/ 	.word	0x00000001


	//----- nvinfo : EIATTR_CBANK_PARAM_SIZE
	.align		4
.L_654:
        /*0040*/ 	.byte	0x03, 0x19
        /*0042*/ 	.short	0x0a00


	//----- nvinfo : EIATTR_PARAM_CBANK
	.align		4
        /*0044*/ 	.byte	0x04, 0x0a
        /*0046*/ 	.short	(.L_656 - .L_655)
	.align		4
.L_655:
        /*0048*/ 	.word	index@(.nv.constant0._ZN7cutlass13device_kernelIN5flash11enable_sm90INS1_16FlashAttnFwdSm90INS1_25CollectiveMainloopFwdSm90ILi2EN4cute5tupleIJNS5_1CILi1EEES8_S8_EEENS6_IJNS7_ILi128EEESA_SA_EEELi128ENS_10bfloat16_tEfNS_4arch4Sm90ELb1ELb0ELb0ELb1ELb0ELb1ELb0ELb1ELb1ELb0ELb0ELb0EEENS1_21CollectiveEpilogueFwdISB_S9_SC_SE_Li256ELb1ELb0ELb0ELb0EEENS1_36VarlenDynamicPersistentTileSchedulerILi128ELi128ELi256ELi32ELb0ELb0ELb1ELb1ELb1ELb1EEEEEEEEEvNT_6ParamsE)
        /*004c*/ 	.short	0x0380
        /*004e*/ 	.short	0x0a00


	//----- nvinfo : EIATTR_SW_WAR
	.align		4
.L_656:
        /*0050*/ 	.byte	0x04, 0x36
        /*0052*/ 	.short	(.L_658 - .L_657)
.L_657:
        /*0054*/ 	.word	0x00000008
.L_658:


//--------------------- .nv.info._ZN7cutlass13device_kernelIN5flash11enable_sm90INS1_16FlashAttnFwdSm90INS1_25CollectiveMainloopFwdSm90ILi2EN4cute5tupleIJNS5_1CILi1EEES8_S8_EEENS6_IJNS7_ILi192EEENS7_ILi144EEENS7_ILi96EEEEEELi96ENS_10bfloat16_tEfNS_4arch4Sm90ELb0ELb0ELb0ELb0ELb0ELb0ELb0ELb0ELb1ELb0ELb0ELb0EEENS1_21CollectiveEpilogueFwdINS6_IJSA_SC_SB_EEES9_SE_SG_Li384ELb0ELb0ELb0ELb0EEENS1_29StaticPersistentTileSchedulerILb0EEEEEEEEEvNT_6ParamsE --------------------------
	.section	.nv.info._ZN7cutlass13device_kernelIN5flash11enable_sm90INS1_16FlashAttnFwdSm90INS1_25CollectiveMainloopFwdSm90ILi2EN4cute5tupleIJNS5_1CILi1EEES8_S8_EEENS6_IJNS7_ILi192EEENS7_ILi144EEENS7_ILi96EEEEEELi96ENS_10bfloat16_tEfNS_4arch4Sm90ELb0ELb0ELb0ELb0ELb0ELb0ELb0ELb0ELb1ELb0ELb0ELb0EEENS1_21CollectiveEpilogueFwdINS6_IJSA_SC_SB_EEES9_SE_SG_Li384ELb0ELb0ELb0ELb0EEENS1_29StaticPersistentTileSchedulerILb0EEEEEEEEEvNT_6ParamsE,"",@"SHT_CUDA_INFO"
	.sectionflags	@""
	.align	4


	//----- nvinfo : EIATTR_CUDA_API_VERSION
	.align		4
        /*0000*/ 	.byte	0x04, 0x37
        /*0002*/ 	.short	(.L_660 - .L_659)
.L_659:
        /*0004*/ 	.word	0x00000082


	//----- nvinfo : EIATTR_KPARAM_INFO
	.align		4
.L_660:
        /*0008*/ 	.byte	0x04, 0x17
        /*000a*/ 	.short	(.L_662 - .L_661)
.L_661:
        /*000c*/ 	.word	0x00000000
        /*0010*/ 	.short	0x0000
        /*0012*/ 	.short	0x0000
        /*0014*/ 	.byte	0x00, 0xf0, 0x01, 0x2e


	//----- nvinfo : EIATTR_SPARSE_MMA_MASK
	.align		4
.L_662:
        /*0018*/ 	.byte	0x03, 0x50
        /*001a*/ 	.short	0x0000


	//----- nvinfo : EIATTR_MAXREG_COUNT
	.align		4
        /*001c*/ 	.byte	0x03, 0x1b
        /*001e*/ 	.short	0x0080


	//----- nvinfo : EIATTR_MERCURY_ISA_VERSION
	.align		4
        /*0020*/ 	.byte	0x03, 0x5f
        /*0022*/ 	.short	0x0101


	//----- nvinfo : EIATTR_VRC_CTA_INIT_COUNT
	.align		4
        /*0024*/ 	.byte	0x02, 0x4a
	.zero		1
	.zero		1


	//----- nvinfo : EIATTR_EXIT_INSTR_OFFSETS
	.align		4
        /*0028*/ 	.byte	0x04, 0x1c
        /*002a*/ 	.short	(.L_664 - .L_663)


	//   ....[0]....
.L_663:
        /*002c*/ 	.word	0x00000010


	//----- nvinfo : EIATTR_MAX_THREADS
	.align		4
.L_664:
        /*0030*/ 	.byte	0x04, 0x05
        /*0032*/ 	.short	(.L_666 - .L_665)
.L_665:
        /*0034*/ 	.word	0x00000200
        /*0038*/ 	.word	0x00000001
        /*003c*/ 	.word	0x00000001


	//----- nvinfo : EIATTR_CBANK_PARAM_SIZE
	.align		4
.L_666:
        /*0040*/ 	.byte	0x03, 0x19
        /*0042*/ 	.short	0x0b80


	//----- nvinfo : EIATTR_PARAM_CBANK
	.align		4
        /*0044*/ 	.byte	0x04, 0x0a
        /*0046*/ 	.short	(.L_668 - .L_667)
	.align		4
.L_667:
        /*0048*/ 	.word	index@(.nv.constant0._ZN7cutlass13device_kernelIN5flash11enable_sm90INS1_16FlashAttnFwdSm90INS1_25CollectiveMainloopFwdSm90ILi2EN4cute5tupleIJNS5_1CILi1EEES8_S8_EEENS6_IJNS7_ILi192EEENS7_ILi144EEENS7_ILi96EEEEEELi96ENS_10bfloat16_tEfNS_4arch4Sm90ELb0ELb0ELb0ELb0ELb0ELb0ELb0ELb0ELb1ELb0ELb0ELb0EEENS1_21CollectiveEpilogueFwdINS6_IJSA_SC_SB_EEES9_SE_SG_Li384ELb0ELb0ELb0ELb0EEENS1_29StaticPersistentTileSchedulerILb0EEEEEEEEEvNT_6ParamsE)
        /*004c*/ 	.short	0x0380
        /*004e*/ 	.short	0x0b80


	//----- nvinfo : EIATTR_SW_WAR
	.align		4
.L_668:
        /*0050*/ 	.byte	0x04, 0x36
        /*0052*/ 	.short	(.L_670 - .L_669)
.L_669:
        /*0054*/ 	.word	0x00000008
.L_670:


//--------------------- .nv.info._ZN7cutlass13device_kernelIN5flash11enable_sm90INS1_16FlashAttnFwdSm90INS1_25CollectiveMainloopFwdSm90ILi2EN4cute5tupleIJNS5_1CILi1EEES8_S8_EEENS6_IJNS7_ILi192EEENS7_ILi144EEENS7_ILi96EEEEEELi96ENS_10bfloat16_tEfNS_4arch4Sm90ELb0ELb0ELb0ELb1ELb0ELb0ELb0ELb0ELb1ELb0ELb0ELb0EEENS1_21CollectiveEpilogueFwdINS6_IJSA_SC_SB_EEES9_SE_SG_Li384ELb1ELb0ELb0ELb0EEENS1_36VarlenDynamicPersistentTileSchedulerILi192ELi144ELi384ELi32ELb0ELb0ELb1ELb0ELb1ELb1EEEEEEEEEvNT_6ParamsE --------------------------
	.section	.nv.info._ZN7cutlass13device_kernelIN5flash11enable_sm90INS1_16FlashAttnFwdSm90INS1_25CollectiveMainloopFwdSm90ILi2EN4cute5tupleIJNS5_1CILi1EEES8_S8_EEENS6_IJNS7_ILi192EEENS7_ILi144EEENS7_ILi96EEEEEELi96ENS_10bfloat16_tEfNS_4arch4Sm90ELb0ELb0ELb0ELb1ELb0ELb0ELb0ELb0ELb1ELb0ELb0ELb0EEENS1_21CollectiveEpilogueFwdINS6_IJSA_SC_SB_EEES9_SE_SG_Li384ELb1ELb0ELb0ELb0EEENS1_36VarlenDynamicPersistentTileSchedulerILi192ELi144ELi384ELi32ELb0ELb0ELb1ELb0ELb1ELb1EEEEEEEEEvNT_6ParamsE,"",@"SHT_CUDA_INFO"
	.sectionflags	@""
	.align	4


	//----- nvinfo : EIATTR_CUDA_API_VERSION
	.align		4
        /*0000*/ 	.byte	0x04, 0x37
        /*0002*/ 	.short	(.L_672 - .L_671)
.L_671:
        /*0004*/ 	.word	0x00000082


	//----- nvinfo : EIATTR_KPARAM_INFO
	.align		4
.L_672:
        /*0008*/ 	.byte	0x04, 0x17
        /*000a*/ 	.short	(.L_674 - .L_673)
.L_673:
        /*000c*/ 	.word	0x00000000
        /*0010*/ 	.short	0x0000
        /*0012*/ 	.short	0x0000
        /*0014*/ 	.byte	0x00, 0xf0, 0x01, 0x28


	//----- nvinfo : EIATTR_SPARSE_MMA_MASK
	.align		4
.L_674:
        /*0018*/ 	.byte	0x03, 0x50
        /*001a*/ 	.short	0x0000


	//----- nvinfo : EIATTR_MAXREG_COUNT
	.align		4
        /*001c*/ 	.byte	0x03, 0x1b
        /*001e*/ 	.short	0x0080


	//----- nvinfo : EIATTR_MERCURY_ISA_VERSION
	.align		4
        /*0020*/ 	.byte	0x03, 0x5f
        /*0022*/ 	.short	0x0101


	//----- nvinfo : EIATTR_VRC_CTA_INIT_COUNT
	.align		4
        /*0024*/ 	.byte	0x02, 0x4a
	.zero		1
	.zero		1


	//----- nvinfo : EIATTR_EXIT_INSTR_OFFSETS
	.align		4
        /*0028*/ 	.byte	0x04, 0x1c
        /*002a*/ 	.short	(.L_676 - .L_675)


	//   ....[0]....
.L_675:
        /*002c*/ 	.word	0x00000010


	//----- nvinfo : EIATTR_MAX_THREADS
	.align		4
.L_676:
        /*0030*/ 	.byte	0x04, 0x05
        /*0032*/ 	.short	(.L_678 - .L_677)
.L_677:
        /*0034*/ 	.word	0x00000200
        /*0038*/ 	.word	0x00000001
        /*003c*/ 	.word	0x00000001


	//----- nvinfo : EIATTR_CBANK_PARAM_SIZE
	.align		4
.L_678:
        /*0040*/ 	.byte	0x03, 0x19
        /*0042*/ 	.short	0x0a00


	//----- nvinfo : EIATTR_PARAM_CBANK
	.align		4
        /*0044*/ 	.byte	0x04, 0x0a
        /*0046*/ 	.short	(.L_680 - .L_679)
	.align		4
.L_679:
        /*0048*/ 	.word	index@(.nv.constant0._ZN7cutlass13device_kernelIN5flash11enable_sm90INS1_16FlashAttnFwdSm90INS1_25CollectiveMainloopFwdSm90ILi2EN4cute5tupleIJNS5_1CILi1EEES8_S8_EEENS6_IJNS7_ILi192EEENS7_ILi144EEENS7_ILi96EEEEEELi96ENS_10bfloat16_tEfNS_4arch4Sm90ELb0ELb0ELb0ELb1ELb0ELb0ELb0ELb0ELb1ELb0ELb0ELb0EEENS1_21CollectiveEpilogueFwdINS6_IJSA_SC_SB_EEES9_SE_SG_Li384ELb1ELb0ELb0ELb0EEENS1_36VarlenDynamicPersistentTileSchedulerILi192ELi144ELi384ELi32ELb0ELb0ELb1ELb0ELb1ELb1EEEEEEEEEvNT_6ParamsE)
        /*004c*/ 	.short	0x0380
        /*004e*/ 	.short	0x0a00


	//----- nvinfo : EIATTR_SW_WAR
	.align		4
.L_680:
        /*0050*/ 	.byte	0x04, 0x36
        /*0052*/ 	.short	(.L_682 - .L_681)
.L_681:
        /*0054*/ 	.word	0x00000008
.L_682:


//--------------------- .nv.info._ZN7cutlass13device_kernelIN5flash11enable_sm90INS1_16FlashAttnFwdSm90INS1_25CollectiveMainloopFwdSm90ILi2EN4cute5tupleIJNS5_1CILi1EEES8_S8_EEENS6_IJNS7_ILi192EEENS7_ILi144EEENS7_ILi96EEEEEELi96ENS_10bfloat16_tEfNS_4arch4Sm90ELb0ELb0ELb0ELb1ELb0ELb1ELb0ELb0ELb1ELb0ELb0ELb0EEENS1_21CollectiveEpilogueFwdINS6_IJSA_SC_SB_EEES9_SE_SG_Li384ELb1ELb0ELb0ELb0EEENS1_36VarlenDynamicPersistentTileSchedulerILi192ELi144ELi384ELi32ELb0ELb0ELb1ELb0ELb1ELb1EEEEEEEEEvNT_6ParamsE --------------------------
	.section	.nv.info._ZN7cutlass13device_kernelIN5flash11enable_sm90INS1_16FlashAttnFwdSm90INS1_25CollectiveMainloopFwdSm90ILi2EN4cute5tupleIJNS5_1CILi1EEES8_S8_EEENS6_IJNS7_ILi192EEENS7_ILi144EEENS7_ILi96EEEEEELi96ENS_10bfloat16_tEfNS_4arch4Sm90ELb0ELb0ELb0ELb1ELb0ELb1ELb0ELb0ELb1ELb0ELb0ELb0EEENS1_21CollectiveEpilogueFwdINS6_IJSA_SC_SB_EEES9_SE_SG_Li384ELb1ELb0ELb0ELb0EEENS1_36VarlenDynamicPersistentTileSchedulerILi192ELi144ELi384ELi32ELb0ELb0ELb1ELb0ELb1ELb1EEEEEEEEEvNT_6ParamsE,"",@"SHT_CUDA_INFO"
	.sectionflags	@""
	.align	4


	//----- nvinfo : EIATTR_CUDA_API_VERSION
	.align		4
        /*0000*/ 	.byte	0x04, 0x37
        /*0002*/ 	.short	(.L_684 - .L_683)
.L_683:
        /*0004*/ 	.word	0x00000082


	//----- nvinfo : EIATTR_KPARAM_INFO
	.align		4
.L_684:
        /*0008*/ 	.byte	0x04, 0x17
        /*000a*/ 	.short	(.L_686 - .L_685)
.L_685:
        /*000c*/ 	.word	0x00000000
        /*0010*/ 	.short	0x0000
        /*0012*/ 	.short	0x0000
        /*0014*/ 	.byte	0x00, 0xf0, 0x01, 0x28


	//----- nvinfo : EIATTR_SPARSE_MMA_MASK
	.align		4
.L_686:
        /*0018*/ 	.byte	0x03, 0x50
        /*001a*/ 	.short	0x0000


	//----- nvinfo : EIATTR_MAXREG_COUNT
	.align		4
        /*001c*/ 	.byte	0x03, 0x1b
        /*001e*/ 	.short	0x0080


	//----- nvinfo : EIATTR_MERCURY_ISA_VERSION
	.align		4
        /*0020*/ 	.byte	0x03, 0x5f
        /*0022*/ 	.short	0x0101


	//----- nvinfo : EIATTR_VRC_CTA_INIT_COUNT
	.align		4
        /*0024*/ 	.byte	0x02, 0x4a
	.zero		1
	.zero		1


	//----- nvinfo : EIATTR_EXIT_INSTR_OFFSETS
	.align		4
        /*0028*/ 	.byte	0x04, 0x1c
        /*002a*/ 	.short	(.L_688 - .L_687)


	//   ....[0]....
.L_687:
        /*002c*/ 	.word	0x00000010


	//----- nvinfo : EIATTR_MAX_THREADS
	.align		4
.L_688:
        /*0030*/ 	.byte	0x04, 0x05
        /*0032*/ 	.short	(.L_690 - .L_689)
.L_689:
        /*0034*/ 	.word	0x00000200
        /*0038*/ 	.word	0x00000001
        /*003c*/ 	.word	0x00000001


	//----- nvinfo : EIATTR_CBANK_PARAM_SIZE
	.align		4
.L_690:
        /*0040*/ 	.byte	0x03, 0x19
        /*0042*/ 	.short	0x0a00


	//----- nvinfo : EIATTR_PARAM_CBANK
	.align		4
        /*0044*/ 	.byte	0x04, 0x0a
        /*0046*/ 	.short	(.L_692 - .L_691)
	.align		4
.L_691:
        /*0048*/ 	.word	index@(.nv.constant0._ZN7cutlass13device_kernelIN5flash11enable_sm90INS1_16FlashAttnFwdSm90INS1_25CollectiveMainloopFwdSm90ILi2EN4cute5tupleIJNS5_1CILi1EEES8_S8_EEENS6_IJNS7_ILi192EEENS7_ILi144EEENS7_ILi96EEEEEELi96ENS_10bfloat16_tEfNS_4arch4Sm90ELb0ELb0ELb0ELb1ELb0ELb1ELb0ELb0ELb1ELb0ELb0ELb0EEENS1_21CollectiveEpilogueFwdINS6_IJSA_SC_SB_EEES9_SE_SG_Li384ELb1ELb0ELb0ELb0EEENS1_36VarlenDynamicPersistentTileSchedulerILi192ELi144ELi384ELi32ELb0ELb0ELb1ELb0ELb1ELb1EEEEEEEEEvNT_6ParamsE)
        /*004c*/ 	.short	0x0380
        /*004e*/ 	.short	0x0a00


	//----- nvinfo : EIATTR_SW_WAR
	.align		4
.L_692:
        /*0050*/ 	.byte	0x04, 0x36
        /*0052*/ 	.short	(.L_694 - .L_693)
.L_693:
        /*0054*/ 	.word	0x00000008
.L_694:


//--------------------- .nv.info._ZN7cutlass13device_kernelIN5flash11enable_sm90INS1_16FlashAttnFwdSm90INS1_25CollectiveMainloopFwdSm90ILi2EN4cute5tupleIJNS5_1CILi1EEES8_S8_EEENS6_IJNS7_ILi192EEENS7_ILi128EEENS7_ILi96EEEEEELi96ENS_10bfloat16_tEfNS_4arch4Sm90ELb0ELb1ELb0ELb0ELb0ELb0ELb0ELb0ELb1ELb0ELb0ELb0EEENS1_21CollectiveEpilogueFwdINS6_IJSA_SC_SB_EEES9_SE_SG_Li384ELb0ELb0ELb0ELb0EEENS1_30DynamicPersistentTileSchedulerILi384ELi32ELb0ELb0ELb1EEEEEEEEEvNT_6ParamsE --------------------------
	.section	.nv.info._ZN7cutlass13device_kernelIN5flash11enable_sm90INS1_16FlashAttnFwdSm90INS1_25CollectiveMainloopFwdSm90ILi2EN4cute5tupleIJNS5_1CILi1EEES8_S8_EEENS6_IJNS7_ILi192EEENS7_ILi128EEENS7_ILi96EEEEEELi96ENS_10bfloat16_tEfNS_4arch4Sm90ELb0ELb1ELb0ELb0ELb0ELb0ELb0ELb0ELb1ELb0ELb0ELb0EEENS1_21CollectiveEpilogueFwdINS6_IJSA_SC_SB_EEES9_SE_SG_Li384ELb0ELb0ELb0ELb0EEENS1_30DynamicPersistentTileSchedulerILi384ELi32ELb0ELb0ELb1EEEEEEEEEvNT_6ParamsE,"",@"SHT_CUDA_INFO"
	.sectionflags	@""
	.align	4


	//----- nvinfo : EIATTR_CUDA_API_VERSION
	.align		4
        /*0000*/ 	.byte	0x04, 0x37
        /*0002*/ 	.short	(.L_696 - .L_695)
.L_695:
        /*0004*/ 	.word	0x00000082


	//----- nvinfo : EIATTR_KPARAM_INFO
	.align		4
.L_696:
        /*0008*/ 	.byte	0x04, 0x17
        /*000a*/ 	.short	(.L_698 - .L_697)
.L_697:
        /*000c*/ 	.word	0x00000000
        /*0010*/ 	.short	0x0000
        /*0012*/ 	.short	0x0000
        /*0014*/ 	.byte	0x00, 0xf0, 0x01, 0x2e


	//----- nvinfo : EIATTR_SPARSE_MMA_MASK
	.align		4
.L_698:
        /*0018*/ 	.byte	0x03, 0x50
        /*001a*/ 	.short	0x0000


	//----- nvinfo : EIATTR_MAXREG_COUNT
	.align		4
        /*001c*/ 	.byte	0x03, 0x1b
        /*001e*/ 	.short	0x0080


	//----- nvinfo : EIATTR_MERCURY_ISA_VERSION
	.align		4
        /*0020*/ 	.byte	0x03, 0x5f
        /*0022*/ 	.short	0x0101


	//----- nvinfo : EIATTR_VRC_CTA_INIT_COUNT
	.align		4
        /*0024*/ 	.byte	0x02, 0x4a
	.zero		1
	.zero		1


	//----- nvinfo : EIATTR_EXIT_INSTR_OFFSETS
	.align		4
        /*0028*/ 	.byte	0x04, 0x1c
        /*002a*/ 	.short	(.L_700 - .L_699)


	//   ....[0]....
.L_699:
        /*002c*/ 	.word	0x00000010


	//----- nvinfo : EIATTR_MAX_THREADS
	.align		4
.L_700:
        /*0030*/ 	.byte	0x04, 0x05
        /*0032*/ 	.short	(.L_702 - .L_701)
.L_701:
        /*0034*/ 	.word	0x00000200
        /*0038*/ 	.word	0x00000001
        /*003c*/ 	.word	0x00000001


	//----- nvinfo : EIATTR_CBANK_PARAM_SIZE
	.align		4
.L_702:
        /*0040*/ 	.byte	0x03, 0x19
        /*0042*/ 	.short	0x0b80


	//----- nvinfo : EIATTR_PARAM_CBANK
	.align		4
        /*0044*/ 	.byte	0x04, 0x0a
        /*0046*/ 	.short	(.L_704 - .L_703)
	.align		4
.L_703:
        /*0048*/ 	.word	index@(.nv.constant0._ZN7cutlass13device_kernelIN5flash11enable_sm90INS1_16FlashAttnFwdSm90INS1_25CollectiveMainloopFwdSm90ILi2EN4cute5tupleIJNS5_1CILi1EEES8_S8_EEENS6_IJNS7_ILi192EEENS7_ILi128EEENS7_ILi96EEEEEELi96ENS_10bfloat16_tEfNS_4arch4Sm90ELb0ELb1ELb0ELb0ELb0ELb0ELb0ELb0ELb1ELb0ELb0ELb0EEENS1_21CollectiveEpilogueFwdINS6_IJSA_SC_SB_EEES9_SE_SG_Li384ELb0ELb0ELb0ELb0EEENS1_30DynamicPersistentTileSchedulerILi384ELi32ELb0ELb0ELb1EEEEEEEEEvNT_6ParamsE)
        /*004c*/ 	.short	0x0380
        /*004e*/ 	.short	0x0b80


	//----- nvinfo : EIATTR_SW_WAR
	.align		4
.L_704:
        /*0050*/ 	.byte	0x04, 0x36
        /*0052*/ 	.short	(.L_706 - .L_705)
.L_705:
        /*0054*/ 	.word	0x00000008
.L_706:


//--------------------- .nv.info._ZN7cutlass13device_kernelIN5flash11enable_sm90INS1_16FlashAttnFwdSm90INS1_25CollectiveMainloopFwdSm90ILi2EN4cute5tupleIJNS5_1CILi1EEES8_S8_EEENS6_IJNS7_ILi192EEENS7_ILi128EEENS7_ILi96EEEEEELi96ENS_10bfloat16_tEfNS_4arch4Sm90ELb0ELb1ELb0ELb1ELb0ELb0ELb0ELb0ELb1ELb0ELb0ELb0EEENS1_21CollectiveEpilogueFwdINS6_IJSA_SC_SB_EEES9_SE_SG_Li384ELb1ELb0ELb0ELb0EEENS1_36VarlenDynamicPersistentTileSchedulerILi192ELi128ELi384ELi32ELb0ELb0ELb1ELb1ELb0ELb1EEEEEEEEEvNT_6ParamsE --------------------------
	.section	.nv.info._ZN7cutlass13device_kernelIN5flash11enable_sm90INS1_16FlashAttnFwdSm90INS1_25CollectiveMainloopFwdSm90ILi2EN4cute5tupleIJNS5_1CILi1EEES8_S8_EEENS6_IJNS7_ILi192EEENS7_ILi128EEENS7_ILi96EEEEEELi96ENS_10bfloat16_tEfNS_4arch4Sm90ELb0ELb1ELb0ELb1ELb0ELb0ELb0ELb0ELb1ELb0ELb0ELb0EEENS1_21CollectiveEpilogueFwdINS6_IJSA_SC_SB_EEES9_SE_SG_Li384ELb1ELb0ELb0ELb0EEENS1_36VarlenDynamicPersistentTileSchedulerILi192ELi128ELi384ELi32ELb0ELb0ELb1ELb1ELb0ELb1EEEEEEEEEvNT_6ParamsE,"",@"SHT_CUDA_INFO"
	.sectionflags	@""
	.align	4


	//----- nvinfo : EIATTR_CUDA_API_VERSION
	.align		4
        /*0000*/ 	.byte	0x04, 0x37
        /*0002*/ 	.short	(.L_708 - .L_707)
.L_707:
        /*0004*/ 	.word	0x00000082


	//----- nvinfo : EIATTR_KPARAM_INFO
	.align		4
.L_708:
        /*0008*/ 	.byte	0x04, 0x17
        /*000a*/ 	.short	(.L_710 - .L_709)
.L_709:
        /*000c*/ 	.word	0x00000000
        /*0010*/ 	.short	0x0000
        /*0012*/ 	.short	0x0000
        /*0014*/ 	.byte	0x00, 0xf0, 0x01, 0x28


	//----- nvinfo : EIATTR_SPARSE_MMA_MASK
	.align		4
.L_710:
        /*0018*/ 	.byte	0x03, 0x50
        /*001a*/ 	.short	0x0000


	//----- nvinfo : EIATTR_MAXREG_COUNT
	.align		4
        /*001c*/ 	.byte	0x03, 0x1b
        /*001e*/ 	.short	0x0080


	//----- nvinfo : EIATTR_MERCURY_ISA_VERSION
	.align		4
        /*0020*/ 	.byte	0x03, 0x5f
        /*0022*/ 	.short	0x0101


	//----- nvinfo : EIATTR_VRC_CTA_INIT_COUNT
	.align		4
        /*0024*/ 	.byte	0x02, 0x4a
	.zero		1
	.zero		1


	//----- nvinfo : EIATTR_EXIT_INSTR_OFFSETS
	.align		4
        /*0028*/ 	.byte	0x04, 0x1c
        /*002a*/ 	.short	(.L_712 - .L_711)


	//   ....[0]....
.L_711:
        /*002c*/ 	.word	0x00000010


	//----- nvinfo : EIATTR_MAX_THREADS
	.align		4
.L_712:
        /*0030*/ 	.byte	0x04, 0x05
        /*0032*/ 	.short	(.L_714 - .L_713)
.L_713:
        /*0034*/ 	.word	0x00000200
        /*0038*/ 	.word	0x00000001
        /*003c*/ 	.word	0x00000001


	//----- nvinfo : EIATTR_CBANK_PARAM_SIZE
	.align		4
.L_714:
        /*0040*/ 	.byte	0x03, 0x19
        /*0042*/ 	.short	0x0a00


	//----- nvinfo : EIATTR_PARAM_CBANK
	.align		4
        /*0044*/ 	.byte	0x04, 0x0a
        /*0046*/ 	.short	(.L_716 - .L_715)
	.align		4
.L_715:
        /*0048*/ 	.word	index@(.nv.constant0._ZN7cutlass13device_kernelIN5flash11enable_sm90INS1_16FlashAttnFwdSm90INS1_25CollectiveMainloopFwdSm90ILi2EN4cute5tupleIJNS5_1CILi1EEES8_S8_EEENS6_IJNS7_ILi192EEENS7_ILi128EEENS7_ILi96EEEEEELi96ENS_10bfloat16_tEfNS_4arch4Sm90ELb0ELb1ELb0ELb1ELb0ELb0ELb0ELb0ELb1ELb0ELb0ELb0EEENS1_21CollectiveEpilogueFwdINS6_IJSA_SC_SB_EEES9_SE_SG_Li384ELb1ELb0ELb0ELb0EEENS1_36VarlenDynamicPersistentTileSchedulerILi192ELi128ELi384ELi32ELb0ELb0ELb1ELb1ELb0ELb1EEEEEEEEEvNT_6ParamsE)
        /*004c*/ 	.short	0x0380
        /*004e*/ 	.short	0x0a00


	//----- nvinfo : EIATTR_SW_WAR
	.align		4
.L_716:
        /*0050*/ 	.byte	0x04, 0x36
        /*0052*/ 	.short	(.L_718 - .L_717)
.L_717:
        /*0054*/ 	.word	0x00000008
.L_718:


//--------------------- .nv.info._ZN7cutlass13device_kernelIN5flash11enable_sm90INS1_16FlashAttnFwdSm90INS1_25CollectiveMainloopFwdSm90ILi2EN4cute5tupleIJNS5_1CILi1EEES8_S8_EEENS6_IJNS7_ILi192EEENS7_ILi128EEENS7_ILi96EEEEEELi96ENS_10bfloat16_tEfNS_4arch4Sm90ELb0ELb1ELb0ELb1ELb0ELb1ELb0ELb0ELb1ELb0ELb0ELb0EEENS1_21CollectiveEpilogueFwdINS6_IJSA_SC_SB_EEES9_SE_SG_Li384ELb1ELb0ELb0ELb0EEENS1_36VarlenDynamicPersistentTileSchedulerILi192ELi128ELi384ELi32ELb0ELb0ELb1ELb1ELb0ELb1EEEEEEEEEvNT_6ParamsE --------------------------
	.section	.nv.info._ZN7cutlass13device_kernelIN5flash11enable_sm90INS1_16FlashAttnFwdSm90INS1_25CollectiveMainloopFwdSm90ILi2EN4cute5tupleIJNS5_1CILi1EEES8_S8_EEENS6_IJNS7_ILi192EEENS7_ILi128EEENS7_ILi96EEEEEELi96ENS_10bfloat16_tEfNS_4arch4Sm90ELb0ELb1ELb0ELb1ELb0ELb1ELb0ELb0ELb1ELb0ELb0ELb0EEENS1_21CollectiveEpilogueFwdINS6_IJSA_SC_SB_EEES9_SE_SG_Li384ELb1ELb0ELb0ELb0EEENS1_36VarlenDynamicPersistentTileSchedulerILi192ELi128ELi384ELi32ELb0ELb0ELb1ELb1ELb0ELb1EEEEEEEEEvNT_6ParamsE,"",@"SHT_CUDA_INFO"
	.sectionflags	@""
	.align	4


	//----- nvinfo : EIATTR_CUDA_API_VERSION
	.align		4
        /*0000*/ 	.byte	0x04, 0x37
        /*0002*/ 	.short	(.L_720 - .L_719)
.L_719:
        /*0004*/ 	.word	0x00000082


	//----- nvinfo : EIATTR_KPARAM_INFO
	.align		4
.L_720:
        /*0008*/ 	.byte	0x04, 0x17
        /*000a*/ 	.short	(.L_722 - .L_721)
.L_721:
        /*000c*/ 	.word	0x00000000
        /*0010*/ 	.short	0x0000
        /*0012*/ 	.short	0x0000
        /*0014*/ 	.byte	0x00, 0xf0, 0x01, 0x28


	//----- nvinfo : EIATTR_SPARSE_MMA_MASK
	.align		4
.L_722:
        /*0018*/ 	.byte	0x03, 0x50
        /*001a*/ 	.short	0x0000


	//----- nvinfo : EIATTR_MAXREG_COUNT
	.align		4
        /*001c*/ 	.byte	0x03, 0x1b
        /*001e*/ 	.short	0x0080


	//----- nvinfo : EIATTR_MERCURY_ISA_VERSION
	.align		4
        /*0020*/ 	.byte	0x03, 0x5f
        /*0022*/ 	.short	0x0101


	//----- nvinfo : EIATTR_VRC_CTA_INIT_COUNT
	.align		4
        /*0024*/ 	.byte	0x02, 0x4a
	.zero		1
	.zero		1


	//----- nvinfo : EIATTR_EXIT_INSTR_OFFSETS
	.align		4
        /*0028*/ 	.byte	0x04, 0x1c
        /*002a*/ 	.short	(.L_724 - .L_723)


	//   ....[0]....
.L_723:
        /*002c*/ 	.word	0x00000010


	//----- nvinfo : EIATTR_MAX_THREADS
	.align		4
.L_724:
        /*0030*/ 	.byte	0x04, 0x05
        /*0032*/ 	.short	(.L_726 - .L_725)
.L_725:
        /*0034*/ 	.word	0x00000200
        /*0038*/ 	.word	0x00000001
        /*003c*/ 	.word	0x00000001


	//----- nvinfo : EIATTR_CBANK_PARAM_SIZE
	.align		4
.L_726:
        /*0040*/ 	.byte	0x03, 0x19
        /*0042*/ 	.short	0x0a00


	//----- nvinfo : EIATTR_PARAM_CBANK
	.align		4
        /*0044*/ 	.byte	0x04, 0x0a
        /*0046*/ 	.short	(.L_728 - .L_727)
	.align		4
.L_727:
        /*0048*/ 	.word	index@(.nv.constant0._ZN7cutlass13device_kernelIN5flash11enable_sm90INS1_16FlashAttnFwdSm90INS1_25CollectiveMainloopFwdSm90ILi2EN4cute5tupleIJNS5_1CILi1EEES8_S8_EEENS6_IJNS7_ILi192EEENS7_ILi128EEENS7_ILi96EEEEEELi96ENS_10bfloat16_tEfNS_4arch4Sm90ELb0ELb1ELb0ELb1ELb0ELb1ELb0ELb0ELb1ELb0ELb0ELb0EEENS1_21CollectiveEpilogueFwdINS6_IJSA_SC_SB_EEES9_SE_SG_Li384ELb1ELb0ELb0ELb0EEENS1_36VarlenDynamicPersistentTileSchedulerILi192ELi128ELi384ELi32ELb0ELb0ELb1ELb1ELb0ELb1EEEEEEEEEvNT_6ParamsE)
        /*004c*/ 	.short	0x0380
        /*004e*/ 	.short	0x0a00


	//----- nvinfo : EIATTR_SW_WAR
	.align		4
.L_728:
        /*0050*/ 	.byte	0x04, 0x36
        /*0052*/ 	.short	(.L_730 - .L_729)
.L_729:
        /*0054*/ 	.word	0x00000008
.L_730:


//--------------------- .nv.info._ZN7cutlass13device_kernelIN5flash11enable_sm90INS1_16FlashAttnFwdSm90INS1_25CollectiveMainloopFwdSm90ILi2EN4cute5tupleIJNS5_1CILi1EEES8_S8_EEENS6_IJNS7_ILi192EEENS7_ILi144EEENS7_ILi96EEEEEELi96ENS_10bfloat16_tEfNS_4arch4Sm90ELb1ELb0ELb0ELb0ELb0ELb0ELb0ELb0ELb1ELb0ELb0ELb0EEENS1_21CollectiveEpilogueFwdINS6_IJSA_SC_SB_EEES9_SE_SG_Li384ELb0ELb0ELb0ELb0EEENS1_30DynamicPersistentTileSchedulerILi384ELi32ELb0ELb0ELb1EEEEEEEEEvNT_6ParamsE --------------------------
	.section	.nv.info._ZN7cutlass13device_kernelIN5flash11enable_sm90INS1_16FlashAttnFwdSm90INS1_25CollectiveMainloopFwdSm90ILi2EN4cute5tupleIJNS5_1CILi1EEES8_S8_EEENS6_IJNS7_ILi192EEENS7_ILi144EEENS7_ILi96EEEEEELi96ENS_10bfloat16_tEfNS_4arch4Sm90ELb1ELb0ELb0ELb0ELb0ELb0ELb0ELb0ELb1ELb0ELb0ELb0EEENS1_21CollectiveEpilogueFwdINS6_IJSA_SC_SB_EEES9_SE_SG_Li384ELb0ELb0ELb0ELb0EEENS1_30DynamicPersistentTileSchedulerILi384ELi32ELb0ELb0ELb1EEEEEEEEEvNT_6ParamsE,"",@"SHT_CUDA_INFO"
	.sectionflags	@""
	.align	4


	//----- nvinfo : EIATTR_CUDA_API_VERSION
	.align		4
        /*0000*/ 	.byte	0x04, 0x37
        /*0002*/ 	.short	(.L_732 - .L_731)
.L_731:
        /*0004*/ 	.word	0x00000082


	//----- nvinfo : EIATTR_KPARAM_INFO
	.align		4
.L_732:
        /*0008*/ 	.byte	0x04, 0x17
        /*000a*/ 	.short	(.L_734 - .L_733)
.L_733:
        /*000c*/ 	.word	0x00000000
        /*0010*/ 	.short	0x0000
        /*0012*/ 	.short	0x0000
        /*0014*/ 	.byte	0x00, 0xf0, 0x01, 0x2e


	//----- nvinfo : EIATTR_SPARSE_MMA_MASK
	.align		4
.L_734:
        /*0018*/ 	.byte	0x03, 0x50
        /*001a*/ 	.short	0x0000


	//----- nvinfo : EIATTR_MAXREG_COUNT
	.align		4
        /*001c*/ 	.byte	0x03, 0x1b
        /*001e*/ 	.short	0x0080


	//----- nvinfo : EIATTR_MERCURY_ISA_VERSION
	.align		4
        /*0020*/ 	.byte	0x03, 0x5f
        /*0022*/ 	.short	0x0101


	//----- nvinfo : EIATTR_VRC_CTA_INIT_COUNT
	.align		4
        /*0024*/ 	.byte	0x02, 0x4a
	.zero		1
	.zero		1


	//----- nvinfo : EIATTR_EXIT_INSTR_OFFSETS
	.align		4
        /*0028*/ 	.byte	0x04, 0x1c
        /*002a*/ 	.short	(.L_736 - .L_735)


	//   ....[0]....
.L_735:
        /*002c*/ 	.word	0x00000010


	//----- nvinfo : EIATTR_MAX_THREADS
	.align		4
.L_736:
        /*0030*/ 	.byte	0x04, 0x05
        /*0032*/ 	.short	(.L_738 - .L_737)
.L_737:
        /*0034*/ 	.word	0x00000200
        /*0038*/ 	.word	0x00000001
        /*003c*/ 	.word	0x00000001


	//----- nvinfo : EIATTR_CBANK_PARAM_SIZE
	.align		4
.L_738:
        /*0040*/ 	.byte	0x03, 0x19
        /*0042*/ 	.short	0x0b80


	//----- nvinfo : EIATTR_PARAM_CBANK
	.align		4
        /*0044*/ 	.byte	0x04, 0x0a
        /*0046*/ 	.short	(.L_740 - .L_739)
	.align		4
.L_739:
        /*0048*/ 	.word	index@(.nv.constant0._ZN7cutlass13device_kernelIN5flash11enable_sm90INS1_16FlashAttnFwdSm90INS1_25CollectiveMainloopFwdSm90ILi2EN4cute5tupleIJNS5_1CILi1EEES8_S8_EEENS6_IJNS7_ILi192EEENS7_ILi144EEENS7_ILi96EEEEEELi96ENS_10bfloat16_tEfNS_4arch4Sm90ELb1ELb0ELb0ELb0ELb0ELb0ELb0ELb0ELb1ELb0ELb0ELb0EEENS1_21CollectiveEpilogueFwdINS6_IJSA_SC_SB_EEES9_SE_SG_Li384ELb0ELb0ELb0ELb0EEENS1_30DynamicPersistentTileSchedulerILi384ELi32ELb0ELb0ELb1EEEEEEEEEvNT_6ParamsE)
        /*004c*/ 	.short	0x0380
        /*004e*/ 	.short	0x0b80


	//----- nvinfo : EIATTR_SW_WAR
	.align		4
.L_740:
        /*0050*/ 	.byte	0x04, 0x36
        /*0052*/ 	.short	(.L_742 - .L_741)
.L_741:
        /*0054*/ 	.word	0x00000008
.L_742:


//--------------------- .nv.info._ZN7cutlass13device_kernelIN5flash11enable_sm90INS1_16FlashAttnFwdSm90INS1_25CollectiveMainloopFwdSm90ILi2EN4cute5tupleIJNS5_1CILi1EEES8_S8_EEENS6_IJNS7_ILi192EEENS7_ILi144EEENS7_ILi96EEEEEELi96ENS_10bfloat16_tEfNS_4arch4Sm90ELb1ELb0ELb0ELb1ELb0ELb0ELb0ELb0ELb1ELb0ELb0ELb0EEENS1_21CollectiveEpilogueFwdINS6_IJSA_SC_SB_EEES9_SE_SG_Li384ELb1ELb0ELb0ELb0EEENS1_36VarlenDynamicPersistentTileSchedulerILi192ELi144ELi384ELi32ELb0ELb0ELb1ELb1ELb1ELb1EEEEEEEEEvNT_6ParamsE --------------------------
	.section	.nv.info._ZN7cutlass13device_kernelIN5flash11enable_sm90INS1_16FlashAttnFwdSm90INS1_25CollectiveMainloopFwdSm90ILi2EN4cute5tupleIJNS5_1CILi1EEES8_S8_EEENS6_IJNS7_ILi192EEENS7_ILi144EEENS7_ILi96EEEEEELi96ENS_10bfloat16_tEfNS_4arch4Sm90ELb1ELb0ELb0ELb1ELb0ELb0ELb0ELb0ELb1ELb0ELb0ELb0EEENS1_21CollectiveEpilogueFwdINS6_IJSA_SC_SB_EEES9_SE_SG_Li384ELb1ELb0ELb0ELb0EEENS1_36VarlenDynamicPersistentTileSchedulerILi192ELi144ELi384ELi32ELb0ELb0ELb1ELb1ELb1ELb1EEEEEEEEEvNT_6ParamsE,"",@"SHT_CUDA_INFO"
	.sectionflags	@""
	.align	4


	//----- nvinfo : EIATTR_CUDA_API_VERSION
	.align		4
        /*0000*/ 	.byte	0x04, 0x37
        /*0002*/ 	.short	(.L_744 - .L_743)
.L_743:
        /*0004*/ 	.word	0x00000082


	//----- nvinfo : EIATTR_KPARAM_INFO
	.align		4
.L_744:
        /*0008*/ 	.byte	0x04, 0x17
        /*000a*/ 	.short	(.L_746 - .L_745)
.L_745:
        /*000c*/ 	.word	0x00000000
        /*0010*/ 	.short	0x0000
        /*0012*/ 	.short	0x0000
        /*0014*/ 	.byte	0x00, 0xf0, 0x01, 0x28


	//----- nvinfo : EIATTR_SPARSE_MMA_MASK
	.align		4
.L_746:
        /*0018*/ 	.byte	0x03, 0x50
        /*001a*/ 	.short	0x0000


	//----- nvinfo : EIATTR_MAXREG_COUNT
	.align		4
        /*001c*/ 	.byte	0x03, 0x1b
        /*001e*/ 	.short	0x0080


	//----- nvinfo : EIATTR_MERCURY_ISA_VERSION
	.align		4
        /*0020*/ 	.byte	0x03, 0x5f
        /*0022*/ 	.short	0x0101


	//----- nvinfo : EIATTR_VRC_CTA_INIT_COUNT
	.align		4
        /*0024*/ 	.byte	0x02, 0x4a
	.zero		1
	.zero		1


	//----- nvinfo : EIATTR_EXIT_INSTR_OFFSETS
	.align		4
        /*0028*/ 	.byte	0x04, 0x1c
        /*002a*/ 	.short	(.L_748 - .L_747)


	//   ....[0]....
.L_747:
        /*002c*/ 	.word	0x00000010


	//----- nvinfo : EIATTR_MAX_THREADS
	.align		4
.L_748:
        /*0030*/ 	.byte	0x04, 0x05
        /*0032*/ 	.short	(.L_750 - .L_749)
.L_749:
        /*0034*/ 	.word	0x00000200
        /*0038*/ 	.word	0x00000001
        /*003c*/ 	.word	0x00000001


	//----- nvinfo : EIATTR_CBANK_PARAM_SIZE
	.align		4
.L_750:
        /*0040*/ 	.byte	0x03, 0x19
        /*0042*/ 	.short	0x0a00


	//----- nvinfo : EIATTR_PARAM_CBANK
	.align		4
        /*0044*/ 	.byte	0x04, 0x0a
        /*0046*/ 	.short	(.L_752 - .L_751)
	.align		4
.L_751:
        /*0048*/ 	.word	index@(.nv.constant0._ZN7cutlass13device_kernelIN5flash11enable_sm90INS1_16FlashAttnFwdSm90INS1_25CollectiveMainloopFwdSm90ILi2EN4cute5tupleIJNS5_1CILi1EEES8_S8_EEENS6_IJNS7_ILi192EEENS7_ILi144EEENS7_ILi96EEEEEELi96ENS_10bfloat16_tEfNS_4arch4Sm90ELb1ELb0ELb0ELb1ELb0ELb0ELb0ELb0ELb1ELb0ELb0ELb0EEENS1_21CollectiveEpilogueFwdINS6_IJSA_SC_SB_EEES9_SE_SG_Li384ELb1ELb0ELb0ELb0EEENS1_36VarlenDynamicPersistentTileSchedulerILi192ELi144ELi384ELi32ELb0ELb0ELb1ELb1ELb1ELb1EEEEEEEEEvNT_6ParamsE)
        /*004c*/ 	.short	0x0380
        /*004e*/ 	.short	0x0a00


	//----- nvinfo : EIATTR_SW_WAR
	.align		4
.L_752:
        /*0050*/ 	.byte	0x04, 0x36
        /*0052*/ 	.short	(.L_754 - .L_753)
.L_753:
        /*0054*/ 	.word	0x00000008
.L_754:


//--------------------- .nv.info._ZN7cutlass13device_kernelIN5flash11enable_sm90INS1_16FlashAttnFwdSm90INS1_25CollectiveMainloopFwdSm90ILi2EN4cute5tupleIJNS5_1CILi1EEES8_S8_EEENS6_IJNS7_ILi192EEENS7_ILi144EEENS7_ILi96EEEEEELi96ENS_10bfloat16_tEfNS_4arch4Sm90ELb1ELb0ELb0ELb1ELb0ELb1ELb0ELb0ELb1ELb0ELb0ELb0EEENS1_21CollectiveEpilogueFwdINS6_IJSA_SC_SB_EEES9_SE_SG_Li384ELb1ELb0ELb0ELb0EEENS1_36VarlenDynamicPersistentTileSchedulerILi192ELi144ELi384ELi32ELb0ELb0ELb1ELb1ELb1ELb1EEEEEEEEEvNT_6ParamsE --------------------------
	.section	.nv.info._ZN7cutlass13device_kernelIN5flash11enable_sm90INS1_16FlashAttnFwdSm90INS1_25CollectiveMainloopFwdSm90ILi2EN4cute5tupleIJNS5_1CILi1EEES8_S8_EEENS6_IJNS7_ILi192EEENS7_ILi144EEENS7_ILi96EEEEEELi96ENS_10bfloat16_tEfNS_4arch4Sm90ELb1ELb0ELb0ELb1ELb0ELb1ELb0ELb0ELb1ELb0ELb0ELb0EEENS1_21CollectiveEpilogueFwdINS6_IJSA_SC_SB_EEES9_SE_SG_Li384ELb1ELb0ELb0ELb0EEENS1_36VarlenDynamicPersistentTileSchedulerILi192ELi144ELi384ELi32ELb0ELb0ELb1ELb1ELb1ELb1EEEEEEEEEvNT_6ParamsE,"",@"SHT_CUDA_INFO"
	.sectionflags	@""
	.align	4


	//----- nvinfo : EIATTR_CUDA_API_VERSION
	.align		4
        /*0000*/ 	.byte	0x04, 0x37
        /*0002*/ 	.short	(.L_756 - .L_755)
.L_755:
        /*0004*/ 	.word	0x00000082


	//----- nvinfo : EIATTR_KPARAM_INFO
	.align		4
.L_756:
        /*0008*/ 	.byte	0x04, 0x17
        /*000a*/ 	.short	(.L_758 - .L_757)
.L_757:
        /*000c*/ 	.word	0x00000000
        /*0010*/ 	.short	0x0000
        /*0012*/ 	.short	0x0000
        /*0014*/ 	.byte	0x00, 0xf0, 0x01, 0x28


	//----- nvinfo : EIATTR_SPARSE_MMA_MASK
	.align		4
.L_758:
        /*0018*/ 	.byte	0x03, 0x50
        /*001a*/ 	.short	0x0000


	//----- nvinfo : EIATTR_MAXREG_COUNT
	.align		4
        /*001c*/ 	.byte	0x03, 0x1b
        /*001e*/ 	.short	0x0080


	//----- nvinfo : EIATTR_MERCURY_ISA_VERSION
	.align		4
        /*0020*/ 	.byte	0x03, 0x5f
        /*0022*/ 	.short	0x0101


	//----- nvinfo : EIATTR_VRC_CTA_INIT_COUNT
	.align		4
        /*0024*/ 	.byte	0x02, 0x4a
	.zero		1
	.zero		1


	//----- nvinfo : EIATTR_EXIT_INSTR_OFFSETS
	.align		4
        /*0028*/ 	.byte	0x04, 0x1c
        /*002a*/ 	.short	(.L_760 - .L_759)


	//   ....[0]....
.L_759:
        /*002c*/ 	.word	0x00000010


	//----- nvinfo : EIATTR_MAX_THREADS
	.align		4
.L_760:
        /*0030*/ 	.byte	0x04, 0x05
        /*0032*/ 	.short	(.L_762 - .L_761)
.L_761:
        /*0034*/ 	.word	0x00000200
        /*0038*/ 	.word	0x00000001
        /*003c*/ 	.word	0x00000001


	//----- nvinfo : EIATTR_CBANK_PARAM_SIZE
	.align		4
.L_762:
        /*0040*/ 	.byte	0x03, 0x19
        /*0042*/ 	.short	0x0a00


	//----- nvinfo : EIATTR_PARAM_CBANK
	.align		4
        /*0044*/ 	.byte	0x04, 0x0a
        /*0046*/ 	.short	(.L_764 - .L_763)
	.align		4
.L_763:
        /*0048*/ 	.word	index@(.nv.constant0._ZN7cutlass13device_kernelIN5flash11enable_sm90INS1_16FlashAttnFwdSm90INS1_25CollectiveMainloopFwdSm90ILi2EN4cute5tupleIJNS5_1CILi1EEES8_S8_EEENS6_IJNS7_ILi192EEENS7_ILi144EEENS7_ILi96EEEEEELi96ENS_10bfloat16_tEfNS_4arch4Sm90ELb1ELb0ELb0ELb1ELb0ELb1ELb0ELb0ELb1ELb0ELb0ELb0EEENS1_21CollectiveEpilogueFwdINS6_IJSA_SC_SB_EEES9_SE_SG_Li384ELb1ELb0ELb0ELb0EEENS1_36VarlenDynamicPersistentTileSchedulerILi192ELi144ELi384ELi32ELb0ELb0ELb1ELb1ELb1ELb1EEEEEEEEEvNT_6ParamsE)
        /*004c*/ 	.short	0x0380
        /*004e*/ 	.short	0x0a00


	//----- nvinfo : EIATTR_SW_WAR
	.align		4
.L_764:
        /*0050*/ 	.byte	0x04, 0x36
        /*0052*/ 	.short	(.L_766 - .L_765)
.L_765:
        /*0054*/ 	.word	0x00000008
.L_766:


//--------------------- .nv.info._ZN7cutlass13device_kernelIN5flash11enable_sm90INS1_16FlashAttnFwdSm90INS1_25CollectiveMainloopFwdSm90ILi2EN4cute5tupleIJNS5_1CILi1EEES8_S8_EEENS6_IJNS7_ILi192EEESA_NS7_ILi64EEEEEELi64ENS_10bfloat16_tEfNS_4arch4Sm90ELb0ELb0ELb0ELb0ELb0ELb0ELb0ELb0ELb1ELb0ELb0ELb0EEENS1_21CollectiveEpilogueFwdINS6_IJSA_SB_SA_EEES9_SD_SF_Li384ELb0ELb0ELb0ELb0EEENS1_29StaticPersistentTileSchedulerILb0EEEEEEEEEvNT_6ParamsE --------------------------
	.section	.nv.info._ZN7cutlass13device_kernelIN5flash11enable_sm90INS1_16FlashAttnFwdSm90INS1_25CollectiveMainloopFwdSm90ILi2EN4cute5tupleIJNS5_1CILi1EEES8_S8_EEENS6_IJNS7_ILi192EEESA_NS7_ILi64EEEEEELi64ENS_10bfloat16_tEfNS_4arch4Sm90ELb0ELb0ELb0ELb0ELb0ELb0ELb0ELb0ELb1ELb0ELb0ELb0EEENS1_21CollectiveEpilogueFwdINS6_IJSA_SB_SA_EEES9_SD_SF_Li384ELb0ELb0ELb0ELb0EEENS1_29StaticPersistentTileSchedulerILb0EEEEEEEEEvNT_6ParamsE,"",@"SHT_CUDA_INFO"
	.sectionflags	@""
	.align	4


	//----- nvinfo : EIATTR_CUDA_API_VERSION
	.align		4
        /*0000*/ 	.byte	0x04, 0x37
        /*0002*/ 	.short	(.L_768 - .L_767)
.L_767:
        /*0004*/ 	.word	0x00000082


	//----- nvinfo : EIATTR_KPARAM_INFO
	.align		4
.L_768:
        /*0008*/ 	.byte	0x04, 0x17
        /*000a*/ 	.short	(.L_770 - .L_769)
.L_769:
        /*000c*/ 	.word	0x00000000
        /*0010*/ 	.short	0x0000
        /*0012*/ 	.short	0x0000
        /*0014*/ 	.byte	0x00, 0xf0, 0x01, 0x2e


	//----- nvinfo : EIATTR_SPARSE_MMA_MASK
	.align		4
.L_770:
        /*0018*/ 	.byte	0x03, 0x50
        /*001a*/ 	.short	0x0000


	//----- nvinfo : EIATTR_MAXREG_COUNT
	.align		4
        /*001c*/ 	.byte	0x03, 0x1b
        /*001e*/ 	.short	0x0080


	//----- nvinfo : EIATTR_MERCURY_ISA_VERSION
	.align		4
        /*0020*/ 	.byte	0x03, 0x5f
        /*0022*/ 	.short	0x0101


	//----- nvinfo : EIATTR_VRC_CTA_INIT_COUNT
	.align		4
        /*0024*/ 	.byte	0x02, 0x4a
	.zero		1
	.zero		1


	//----- nvinfo : EIATTR_EXIT_INSTR_OFFSETS
	.align		4
        /*0028*/ 	.byte	0x04, 0x1c
        /*002a*/ 	.short	(.L_772 - .L_771)


	//   ....[0]....
.L_771:
        /*002c*/ 	.word	0x00000010


	//----- nvinfo : EIATTR_MAX_THREADS
	.align		4
.L_772:
        /*0030*/ 	.byte	0x04, 0x05
        /*0032*/ 	.short	(.L_774 - .L_773)
.L_773:
        /*0034*/ 	.word	0x00000200
        /*0038*/ 	.word	0x00000001
        /*003c*/ 	.word	0x00000001


	//----- nvinfo : EIATTR_CBANK_PARAM_SIZE
	.align		4
.L_774:
        /*0040*/ 	.byte	0x03, 0x19
        /*0042*/ 	.short	0x0b80


	//----- nvinfo : EIATTR_PARAM_CBANK
	.align		4
        /*0044*/ 	.byte	0x04, 0x0a
        /*0046*/ 	.short	(.L_776 - .L_775)
	.align		4
.L_775:
        /*0048*/ 	.word	index@(.nv.constant0._ZN7cutlass13device_kernelIN5flash11enable_sm90INS1_16FlashAttnFwdSm90INS1_25CollectiveMainloopFwdSm90ILi2EN4cute5tupleIJNS5_1CILi1EEES8_S8_EEENS6_IJNS7_ILi192EEESA_NS7_ILi64EEEEEELi64ENS_10bfloat16_tEfNS_4arch4Sm90ELb0ELb0ELb0ELb0ELb0ELb0ELb0ELb0ELb1ELb0ELb0ELb0EEENS1_21CollectiveEpilogueFwdINS6_IJSA_SB_SA_EEES9_SD_SF_Li384ELb0ELb0ELb0ELb0EEENS1_29StaticPersistentTileSchedulerILb0EEEEEEEEEvNT_6ParamsE)
        /*004c*/ 	.short	0x0380
        /*004e*/ 	.short	0x0b80


	//----- nvinfo : EIATTR_SW_WAR
	.align		4
.L_776:
        /*0050*/ 	.byte	0x04, 0x36
        /*0052*/ 	.short	(.L_778 - .L_777)
.L_777:
        /*0054*/ 	.word	0x00000008
.L_778:


//--------------------- .nv.info._ZN7cutlass13device_kernelIN5flash11enable_sm90INS1_16FlashAttnFwdSm90INS1_25CollectiveMainloopFwdSm90ILi2EN4cute5tupleIJNS5_1CILi1EEES8_S8_EEENS6_IJNS7_ILi192EEESA_NS7_ILi64EEEEEELi64ENS_10bfloat16_tEfNS_4arch4Sm90ELb0ELb0ELb0ELb1ELb0ELb0ELb0ELb0ELb1ELb0ELb0ELb0EEENS1_21CollectiveEpilogueFwdINS6_IJSA_SB_SA_EEES9_SD_SF_Li384ELb1ELb0ELb0ELb0EEENS1_36VarlenDynamicPersistentTileSchedulerILi192ELi192ELi384ELi32ELb0ELb0ELb1ELb0ELb1ELb1EEEEEEEEEvNT_6ParamsE --------------------------
	.section	.nv.info._ZN7cutlass13device_kernelIN5flash11enable_sm90INS1_16FlashAttnFwdSm90INS1_25CollectiveMainloopFwdSm90ILi2EN4cute5tupleIJNS5_1CILi1EEES8_S8_EEENS6_IJNS7_ILi192EEESA_NS7_ILi64EEEEEELi64ENS_10bfloat16_tEfNS_4arch4Sm90ELb0ELb0ELb0ELb1ELb0ELb0ELb0ELb0ELb1ELb0ELb0ELb0EEENS1_21CollectiveEpilogueFwdINS6_IJSA_SB_SA_EEES9_SD_SF_Li384ELb1ELb0ELb0ELb0EEENS1_36VarlenDynamicPersistentTileSchedulerILi192ELi192ELi384ELi32ELb0ELb0ELb1ELb0ELb1ELb1EEEEEEEEEvNT_6ParamsE,"",@"SHT_CUDA_INFO"
	.sectionflags	@""
	.align	4


	//----- nvinfo : EIATTR_CUDA_API_VERSION
	.align		4
        /*0000*/ 	.byte	0x04, 0x37
        /*0002*/ 	.short	(.L_780 - .L_779)
.L_779:
        /*0004*/ 	.word	0x00000082


	//----- nvinfo : EIATTR_KPARAM_INFO
	.align		4
.L_780:
        /*0008*/ 	.byte	0x04, 0x17
        /*000a*/ 	.short	(.L_782 - .L_781)
.L_781:
        /*000c*/ 	.word	0x00000000
        /*0010*/ 	.short	0x0000
        /*0012*/ 	.short	0x0000
        /*0014*/ 	.byte	0x00, 0xf0, 0x01, 0x28


	//----- nvinfo : EIATTR_SPARSE_MMA_MASK
	.align		4
.L_782:
        /*0018*/ 	.byte	0x03, 0x50
        /*001a*/ 	.short	0x0000


	//----- nvinfo : EIATTR_MAXREG_COUNT
	.align		4
        /*001c*/ 	.byte	0x03, 0x1b
        /*001e*/ 	.short	0x0080


	//----- nvinfo : EIATTR_MERCURY_ISA_VERSION
	.align		4
        /*0020*/ 	.byte	0x03, 0x5f
        /*0022*/ 	.short	0x0101


	//----- nvinfo : EIATTR_VRC_CTA_INIT_COUNT
	.align		4
        /*0024*/ 	.byte	0x02, 0x4a
	.zero		1
	.zero		1


	//----- nvinfo : EIATTR_EXIT_INSTR_OFFSETS
	.align		4
        /*0028*/ 	.byte	0x04, 0x1c
        /*002a*/ 	.short	(.L_784 - .L_783)


	//   ....[0]....
.L_783:
        /*002c*/ 	.word	0x00000010


	//----- nvinfo : EIATTR_MAX_THREADS
	.align		4
.L_784:
        /*0030*/ 	.byte	0x04, 0x05
        /*0032*/ 	.short	(.L_786 - .L_785)
.L_785:
        /*0034*/ 	.word	0x00000200
        /*0038*/ 	.word	0x00000001
        /*003c*/ 	.word	0x00000001


	//----- nvinfo : EIATTR_CBANK_PARAM_SIZE
	.align		4
.L_786:
        /*0040*/ 	.byte	0x03, 0x19
        /*0042*/ 	.short	0x0a00


	//----- nvinfo : EIATTR_PARAM_CBANK
	.align		4
        /*0044*/ 	.byte	0x04, 0x0a
        /*0046*/ 	.short	(.L_788 - .L_787)
	.align		4
.L_787:
        /*0048*/ 	.word	index@(.nv.constant0._ZN7cutlass13device_kernelIN5flash11enable_sm90INS1_16FlashAttnFwdSm90INS1_25CollectiveMainloopFwdSm90ILi2EN4cute5tupleIJNS5_1CILi1EEES8_S8_EEENS6_IJNS7_ILi192EEESA_NS7_ILi64EEEEEELi64ENS_10bfloat16_tEfNS_4arch4Sm90ELb0ELb0ELb0ELb1ELb0ELb0ELb0ELb0ELb1ELb0ELb0ELb0EEENS1_21CollectiveEpilogueFwdINS6_IJSA_SB_SA_EEES9_SD_SF_Li384ELb1ELb0ELb0ELb0EEENS1_36VarlenDynamicPersistentTileSchedulerILi192ELi192ELi384ELi32ELb0ELb0ELb1ELb0ELb1ELb1EEEEEEEEEvNT_6ParamsE)
        /*004c*/ 	.short	0x0380
        /*004e*/ 	.short	0x0a00


	//----- nvinfo : EIATTR_SW_WAR
	.align		4
.L_788:
        /*0050*/ 	.byte	0x04, 0x36
        /*0052*/ 	.short	(.L_790 - .L_789)
.L_789:
        /*0054*/ 	.word	0x00000008
.L_790:


//--------------------- .nv.info._ZN7cutlass13device_kernelIN5flash11enable_sm90INS1_16FlashAttnFwdSm90INS1_25CollectiveMainloopFwdSm90ILi2EN4cute5tupleIJNS5_1CILi1EEES8_S8_EEENS6_IJNS7_ILi192EEESA_NS7_ILi64EEEEEELi64ENS_10bfloat16_tEfNS_4arch4Sm90ELb0ELb0ELb0ELb1ELb0ELb1ELb0ELb0ELb1ELb0ELb0ELb0EEENS1_21CollectiveEpilogueFwdINS6_IJSA_SB_SA_EEES9_SD_SF_Li384ELb1ELb0ELb0ELb0EEENS1_36VarlenDynamicPersistentTileSchedulerILi192ELi192ELi384ELi32ELb0ELb0ELb1ELb0ELb1ELb1EEEEEEEEEvNT_6ParamsE --------------------------
	.section	.nv.info._ZN7cutlass13device_kernelIN5flash11enable_sm90INS1_16FlashAttnFwdSm90INS1_25CollectiveMainloopFwdSm90ILi2EN4cute5tupleIJNS5_1CILi1EEES8_S8_EEENS6_IJNS7_ILi192EEESA_NS7_ILi64EEEEEELi64ENS_10bfloat16_tEfNS_4arch4Sm90ELb0ELb0ELb0ELb1ELb0ELb1ELb0ELb0ELb1ELb0ELb0ELb0EEENS1_21CollectiveEpilogueFwdINS6_IJSA_SB_SA_EEES9_SD_SF_Li384ELb1ELb0ELb0ELb0EEENS1_36VarlenDynamicPersistentTileSchedulerILi192ELi192ELi384ELi32ELb0ELb0ELb1ELb0ELb1ELb1EEEEEEEEEvNT_6ParamsE,"",@"SHT_CUDA_INFO"
	.sectionflags	@""
	.align	4


	//----- nvinfo : EIATTR_CUDA_API_VERSION
	.align		4
        /*0000*/ 	.byte	0x04, 0x37
        /*0002*/ 	.short	(.L_792 - .L_791)
.L_791:
        /*0004*/ 	.word	0x00000082


	//----- nvinfo : EIATTR_KPARAM_INFO
	.align		4
.L_792:
        /*0008*/ 	.byte	0x04, 0x17
        /*000a*/ 	.short	(.L_794 - .L_793)
.L_793:
        /*000c*/ 	.word	0x00000000
        /*0010*/ 	.short	0x0000
        /*0012*/ 	.short	0x0000
        /*0014*/ 	.byte	0x00, 0xf0, 0x01, 0x28


	//----- nvinfo : EIATTR_SPARSE_MMA_MASK
	.align		4
.L_794:
        /*0018*/ 	.byte	0x03, 0x50
        /*001a*/ 	.short	0x0000


	//----- nvinfo : EIATTR_MAXREG_COUNT
	.align		4
        /*001c*/ 	.byte	0x03, 0x1b
        /*001e*/ 	.short	0x0080


	//----- nvinfo : EIATTR_MERCURY_ISA_VERSION
	.align		4
        /*0020*/ 	.byte	0x03, 0x5f
        /*0022*/ 	.short	0x0101


	//----- nvinfo : EIATTR_VRC_CTA_INIT_COUNT
	.align		4
        /*0024*/ 	.byte	0x02, 0x4a
	.zero		1
	.zero		1


	//----- nvinfo : EIATTR_EXIT_INSTR_OFFSETS
	.align		4
        /*0028*/ 	.byte	0x04, 0x1c
        /*002a*/ 	.short	(.L_796 - .L_795)


	//   ....[0]....
.L_795:
        /*002c*/ 	.word	0x00000010


	//----- nvinfo : EIATTR_MAX_THREADS
	.align		4
.L_796:
        /*0030*/ 	.byte	0x04, 0x05
        /*0032*/ 	.short	(.L_798 - .L_797)
.L_797:
        /*0034*/ 	.word	0x00000200
        /*0038*/ 	.word	0x00000001
        /*003c*/ 	.word	0x00000001


	//----- nvinfo : EIATTR_CBANK_PARAM_SIZE
	.align		4
.L_798:
        /*0040*/ 	.byte	0x03, 0x19
        /*0042*/ 	.short	0x0a00


	//----- nvinfo : EIATTR_PARAM_CBANK
	.align		4
        /*0044*/ 	.byte	0x04, 0x0a
        /*0046*/ 	.short	(.L_800 - .L_799)
	.align		4
.L_799:
        /*0048*/ 	.word	index@(.nv.constant0._ZN7cutlass13device_kernelIN5flash11enable_sm90INS1_16FlashAttnFwdSm90INS1_25CollectiveMainloopFwdSm90ILi2EN4cute5tupleIJNS5_1CILi1EEES8_S8_EEENS6_IJNS7_ILi192EEESA_NS7_ILi64EEEEEELi64ENS_10bfloat16_tEfNS_4arch4Sm90ELb0ELb0ELb0ELb1ELb0ELb1ELb0ELb0ELb1ELb0ELb0ELb0EEENS1_21CollectiveEpilogueFwdINS6_IJSA_SB_SA_EEES9_SD_SF_Li384ELb1ELb0ELb0ELb0EEENS1_36VarlenDynamicPersistentTileSchedulerILi192ELi192ELi384ELi32ELb0ELb0ELb1ELb0ELb1ELb1EEEEEEEEEvNT_6ParamsE)
        /*004c*/ 	.short	0x0380
        /*004e*/ 	.short	0x0a00


	//----- nvinfo : EIATTR_SW_WAR
	.align		4
.L_800:
        /*0050*/ 	.byte	0x04, 0x36
        /*0052*/ 	.short	(.L_802 - .L_801)
.L_801:
        /*0054*/ 	.word	0x00000008
.L_802:


//--------------------- .nv.info._ZN7cutlass13device_kernelIN5flash11enable_sm90INS1_16FlashAttnFwdSm90INS1_25CollectiveMainloopFwdSm90ILi2EN4cute5tupleIJNS5_1CILi1EEES8_S8_EEENS6_IJNS7_ILi192EEENS7_ILi128EEENS7_ILi64EEEEEELi64ENS_10bfloat16_tEfNS_4arch4Sm90ELb0ELb1ELb0ELb0ELb0ELb0ELb0ELb1ELb1ELb0ELb0ELb0EEENS1_21CollectiveEpilogueFwdINS6_IJSA_SC_SB_EEES9_SE_SG_Li384ELb0ELb0ELb0ELb0EEENS1_30DynamicPersistentTileSchedulerILi384ELi32ELb0ELb0ELb1EEEEEEEEEvNT_6ParamsE --------------------------
	.section	.nv.info._ZN7cutlass13device_kernelIN5flash11enable_sm90INS1_16FlashAttnFwdSm90INS1_25CollectiveMainloopFwdSm90ILi2EN4cute5tupleIJNS5_1CILi1EEES8_S8_EEENS6_IJNS7_ILi192EEENS7_ILi128EEENS7_ILi64EEEEEELi64ENS_10bfloat16_tEfNS_4arch4Sm90ELb0ELb1ELb0ELb0ELb0ELb0ELb0ELb1ELb1ELb0ELb0ELb0EEENS1_21CollectiveEpilogueFwdINS6_IJSA_SC_SB_EEES9_SE_SG_Li384ELb0ELb0ELb0ELb0EEENS1_30DynamicPersistentTileSchedulerILi384ELi32ELb0ELb0ELb1EEEEEEEEEvNT_6ParamsE,"",@"SHT_CUDA_INFO"
	.sectionflags	@""
	.align	4


	//----- nvinfo : EIATTR_CUDA_API_VERSION
	.align		4
        /*0000*/ 	.byte	0x04, 0x37
        /*0002*/ 	.short	(.L_804 - .L_803)
.L_803:
        /*0004*/ 	.word	0x00000082


	//----- nvinfo : EIATTR_KPARAM_INFO
	.align		4
.L_804:
        /*0008*/ 	.byte	0x04, 0x17
        /*000a*/ 	.short	(.L_806 - .L_805)
.L_805:
        /*000c*/ 	.word	0x00000000
        /*0010*/ 	.short	0x0000
        /*0012*/ 	.short	0x0000
        /*0014*/ 	.byte	0x00, 0xf0, 0x01, 0x2e


	//----- nvinfo : EIATTR_SPARSE_MMA_MASK
	.align		4
.L_806:
        /*0018*/ 	.byte	0x03, 0x50
        /*001a*/ 	.short	0x0000


	//----- nvinfo : EIATTR_MAXREG_COUNT
	.align		4
        /*001c*/ 	.byte	0x03, 0x1b
        /*001e*/ 	.short	0x0080


	//----- nvinfo : EIATTR_MERCURY_ISA_VERSION
	.align		4
        /*0020*/ 	.byte	0x03, 0x5f
        /*0022*/ 	.short	0x0101


	//----- nvinfo : EIATTR_VRC_CTA_INIT_COUNT
	.align		4
        /*0024*/ 	.byte	0x02, 0x4a
	.zero		1
	.zero		1


	//----- nvinfo : EIATTR_EXIT_INSTR_OFFSETS
	.align		4
        /*0028*/ 	.byte	0x04, 0x1c
        /*002a*/ 	.short	(.L_808 - .L_807)


	//   ....[0]....
.L_807:
        /*002c*/ 	.word	0x00000010


	//----- nvinfo : EIATTR_MAX_THREADS
	.align		4
.L_808:
        /*0030*/ 	.byte	0x04, 0x05
        /*0032*/ 	.short	(.L_810 - .L_809)
.L_809:
        /*0034*/ 	.word	0x00000200
        /*0038*/ 	.word	0x00000001
        /*003c*/ 	.word	0x00000001


	//----- nvinfo : EIATTR_CBANK_PARAM_SIZE
	.align		4
.L_810:
        /*0040*/ 	.byte	0x03, 0x19
        /*0042*/ 	.short	0x0b80


	//----- nvinfo : EIATTR_PARAM_CBANK
	.align		4
        /*0044*/ 	.byte	0x04, 0x0a
        /*0046*/ 	.short	(.L_812 - .L_811)
	.align		4
.L_811:
        /*0048*/ 	.word	index@(.nv.constant0._ZN7cutlass13device_kernelIN5flash11enable_sm90INS1_16FlashAttnFwdSm90INS1_25CollectiveMainloopFwdSm90ILi2EN4cute5tupleIJNS5_1CILi1EEES8_S8_EEENS6_IJNS7_ILi192EEENS7_ILi128EEENS7_ILi64EEEEEELi64ENS_10bfloat16_tEfNS_4arch4Sm90ELb0ELb1ELb0ELb0ELb0ELb0ELb0ELb1ELb1ELb0ELb0ELb0EEENS1_21CollectiveEpilogueFwdINS6_IJSA_SC_SB_EEES9_SE_SG_Li384ELb0ELb0ELb0ELb0EEENS1_30DynamicPersistentTileSchedulerILi384ELi32ELb0ELb0ELb1EEEEEEEEEvNT_6ParamsE)
        /*004c*/ 	.short	0x0380
        /*004e*/ 	.short	0x0b80


	//----- nvinfo : EIATTR_SW_WAR
	.align		4
.L_812:
        /*0050*/ 	.byte	0x04, 0x36
        /*0052*/ 	.short	(.L_814 - .L_813)
.L_813:
        /*0054*/ 	.word	0x00000008
.L_814:


//--------------------- .nv.info._ZN7cutlass13device_kernelIN5flash11enable_sm90INS1_16FlashAttnFwdSm90INS1_25CollectiveMainloopFwdSm90ILi2EN4cute5tupleIJNS5_1CILi1EEES8_S8_EEENS6_IJNS7_ILi192EEENS7_ILi128EEENS7_ILi64EEEEEELi64ENS_10bfloat16_tEfNS_4arch4Sm90ELb0ELb1ELb0ELb1ELb0ELb0ELb0ELb1ELb1ELb0ELb0ELb0EEENS1_21CollectiveEpilogueFwdINS6_IJSA_SC_SB_EEES9_SE_SG_Li384ELb1ELb0ELb0ELb0EEENS1_36VarlenDynamicPersistentTileSchedulerILi192ELi128ELi384ELi32ELb0ELb0ELb1ELb1ELb0ELb1EEEEEEEEEvNT_6ParamsE --------------------------
	.section	.nv.info._ZN7cutlass13device_kernelIN5flash11enable_sm90INS1_16FlashAttnFwdSm90INS1_25CollectiveMainloopFwdSm90ILi2EN4cute5tupleIJNS5_1CILi1EEES8_S8_EEENS6_IJNS7_ILi192EEENS7_ILi128EEENS7_ILi64EEEEEELi64ENS_10bfloat16_tEfNS_4arch4Sm90ELb0ELb1ELb0ELb1ELb0ELb0ELb0ELb1ELb1ELb0ELb0ELb0EEENS1_21CollectiveEpilogueFwdINS6_IJSA_SC_SB_EEES9_SE_SG_Li384ELb1ELb0ELb0ELb0EEENS1_36VarlenDynamicPersistentTileSchedulerILi192ELi128ELi384ELi32ELb0ELb0ELb1ELb1ELb0ELb1EEEEEEEEEvNT_6ParamsE,"",@"SHT_CUDA_INFO"
	.sectionflags	@""
	.align	4


	//----- nvinfo : EIATTR_CUDA_API_VERSION
	.align		4
        /*0000*/ 	.byte	0x04, 0x37
        /*0002*/ 	.short	(.L_816 - .L_815)
.L_815:
        /*0004*/ 	.word	0x00000082


	//----- nvinfo : EIATTR_KPARAM_INFO
	.align		4
.L_816:
        /*0008*/ 	.byte	0x04, 0x17
        /*000a*/ 	.short	(.L_818 - .L_817)
.L_817:
        /*000c*/ 	.word	0x00000000
        /*0010*/ 	.short	0x0000
        /*0012*/ 	.short	0x0000
        /*0014*/ 	.byte	0x00, 0xf0, 0x01, 0x28


	//----- nvinfo : EIATTR_SPARSE_MMA_MASK
	.align		4
.L_818:
        /*0018*/ 	.byte	0x03, 0x50
        /*001a*/ 	.short	0x0000


	//----- nvinfo : EIATTR_MAXREG_COUNT
	.align		4
        /*001c*/ 	.byte	0x03, 0x1b
        /*001e*/ 	.short	0x0080


	//----- nvinfo : EIATTR_MERCURY_ISA_VERSION
	.align		4
        /*0020*/ 	.byte	0x03, 0x5f
        /*0022*/ 	.short	0x0101


	//----- nvinfo : EIATTR_VRC_CTA_INIT_COUNT
	.align		4
        /*0024*/ 	.byte	0x02, 0x4a
	.zero		1
	.zero		1


	//----- nvinfo : EIATTR_EXIT_INSTR_OFFSETS
	.align		4
        /*0028*/ 	.byte	0x04, 0x1c
        /*002a*/ 	.short	(.L_820 - .L_819)


	//   ....[0]....
.L_819:
        /*002c*/ 	.word	0x00000010


	//----- nvinfo : EIATTR_MAX_THREADS
	.align		4
.L_820:
        /*0030*/ 	.byte	0x04, 0x05
        /*0032*/ 	.short	(.L_822 - .L_821)
.L_821:
        /*0034*/ 	.word	0x00000200
        /*0038*/ 	.word	0x00000001
        /*003c*/ 	.word	0x00000001


	//----- nvinfo : EIATTR_CBANK_PARAM_SIZE
	.align		4
.L_822:
        /*0040*/ 	.byte	0x03, 0x19
        /*0042*/ 	.short	0x0a00


	//----- nvinfo : EIATTR_PARAM_CBANK
	.align		4
        /*0044*/ 	.byte	0x04, 0x0a
        /*0046*/ 	.short	(.L_824 - .L_823)
	.align		4
.L_823:
        /*0048*/ 	.word	index@(.nv.constant0._ZN7cutlass13device_kernelIN5flash11enable_sm90INS1_16FlashAttnFwdSm90INS1_25CollectiveMainloopFwdSm90ILi2EN4cute5tupleIJNS5_1CILi1EEES8_S8_EEENS6_IJNS7_ILi192EEENS7_ILi128EEENS7_ILi64EEEEEELi64ENS_10bfloat16_tEfNS_4arch4Sm90ELb0ELb1ELb0ELb1ELb0ELb0ELb0ELb1ELb1ELb0ELb0ELb0EEENS1_21CollectiveEpilogueFwdINS6_IJSA_SC_SB_EEES9_SE_SG_Li384ELb1ELb0ELb0ELb0EEENS1_36VarlenDynamicPersistentTileSchedulerILi192ELi128ELi384ELi32ELb0ELb0ELb1ELb1ELb0ELb1EEEEEEEEEvNT_6ParamsE)
        /*004c*/ 	.short	0x0380
        /*004e*/ 	.short	0x0a00


	//----- nvinfo : EIATTR_SW_WAR
	.align		4
.L_824:
        /*0050*/ 	.byte	0x04, 0x36
        /*0052*/ 	.short	(.L_826 - .L_825)
.L_825:
        /*0054*/ 	.word	0x00000008
.L_826:


//--------------------- .nv.info._ZN7cutlass13device_kernelIN5flash11enable_sm90INS1_16FlashAttnFwdSm90INS1_25CollectiveMainloopFwdSm90ILi2EN4cute5tupleIJNS5_1CILi1EEES8_S8_EEENS6_IJNS7_ILi192EEENS7_ILi128EEENS7_ILi64EEEEEELi64ENS_10bfloat16_tEfNS_4arch4Sm90ELb0ELb1ELb0ELb1ELb0ELb1ELb0ELb1ELb1ELb0ELb0ELb0EEENS1_21CollectiveEpilogueFwdINS6_IJSA_SC_SB_EEES9_SE_SG_Li384ELb1ELb0ELb0ELb0EEENS1_36VarlenDynamicPersistentTileSchedulerILi192ELi128ELi384ELi32ELb0ELb0ELb1ELb1ELb0ELb1EEEEEEEEEvNT_6ParamsE --------------------------
	.section	.nv.info._ZN7cutlass13device_kernelIN5flash11enable_sm90INS1_16FlashAttnFwdSm90INS1_25CollectiveMainloopFwdSm90ILi2EN4cute5tupleIJNS5_1CILi1EEES8_S8_EEENS6_IJNS7_ILi192EEENS7_ILi128EEENS7_ILi64EEEEEELi64ENS_10bfloat16_tEfNS_4arch4Sm90ELb0ELb1ELb0ELb1ELb0ELb1ELb0ELb1ELb1ELb0ELb0ELb0EEENS1_21CollectiveEpilogueFwdINS6_IJSA_SC_SB_EEES9_SE_SG_Li384ELb1ELb0ELb0ELb0EEENS1_36VarlenDynamicPersistentTileSchedulerILi192ELi128ELi384ELi32ELb0ELb0ELb1ELb1ELb0ELb1EEEEEEEEEvNT_6ParamsE,"",@"SHT_CUDA_INFO"
	.sectionflags	@""
	.align	4


	//----- nvinfo : EIATTR_CUDA_API_VERSION
	.align		4
        /*0000*/ 	.byte	0x04, 0x37
        /*0002*/ 	.short	(.L_828 - .L_827)
.L_827:
        /*0004*/ 	.word	0x00000082


	//----- nvinfo : EIATTR_KPARAM_INFO
	.align		4
.L_828:
        /*0008*/ 	.byte	0x04, 0x17
        /*000a*/ 	.short	(.L_830 - .L_829)
.L_829:
        /*000c*/ 	.word	0x00000000
        /*0010*/ 	.short	0x0000
        /*0012*/ 	.short	0x0000
        /*0014*/ 	.byte	0x00, 0xf0, 0x01, 0x28


	//----- nvinfo : EIATTR_SPARSE_MMA_MASK
	.align		4
.L_830:
        /*0018*/ 	.byte	0x03, 0x50
        /*001a*/ 	.short	0x0000


	//----- nvinfo : EIATTR_MAXREG_COUNT
	.align		4
        /*001c*/ 	.byte	0x03, 0x1b
        /*001e*/ 	.short	0x0080


	//----- nvinfo : EIATTR_MERCURY_ISA_VERSION
	.align		4
        /*0020*/ 	.byte	0x03, 0x5f
        /*0022*/ 	.short	0x0101


	//----- nvinfo : EIATTR_VRC_CTA_INIT_COUNT
	.align		4
        /*0024*/ 	.byte	0x02, 0x4a
	.zero		1
	.zero		1


	//----- nvinfo : EIATTR_EXIT_INSTR_OFFSETS
	.align		4
        /*0028*/ 	.byte	0x04, 0x1c
        /*002a*/ 	.short	(.L_832 - .L_831)


	//   ....[0]....
.L_831:
        /*002c*/ 	.word	0x00000010


	//----- nvinfo : EIATTR_MAX_THREADS
	.align		4
.L_832:
        /*0030*/ 	.byte	0x04, 0x05
        /*0032*/ 	.short	(.L_834 - .L_833)
.L_833:
        /*0034*/ 	.word	0x00000200
        /*0038*/ 	.word	0x00000001
        /*003c*/ 	.word	0x00000001


	//----- nvinfo : EIATTR_CBANK_PARAM_SIZE
	.align		4
.L_834:
        /*0040*/ 	.byte	0x03, 0x19
        /*0042*/ 	.short	0x0a00


	//----- nvinfo : EIATTR_PARAM_CBANK
	.align		4
        /*0044*/ 	.byte	0x04, 0x0a
        /*0046*/ 	.short	(.L_836 - .L_835)
	.align		4
.L_835:
        /*0048*/ 	.word	index@(.nv.constant0._ZN7cutlass13device_kernelIN5flash11enable_sm90INS1_16FlashAttnFwdSm90INS1_25CollectiveMainloopFwdSm90ILi2EN4cute5tupleIJNS5_1CILi1EEES8_S8_EEENS6_IJNS7_ILi192EEENS7_ILi128EEENS7_ILi64EEEEEELi64ENS_10bfloat16_tEfNS_4arch4Sm90ELb0ELb1ELb0ELb1ELb0ELb1ELb0ELb1ELb1ELb0ELb0ELb0EEENS1_21CollectiveEpilogueFwdINS6_IJSA_SC_SB_EEES9_SE_SG_Li384ELb1ELb0ELb0ELb0EEENS1_36VarlenDynamicPersistentTileSchedulerILi192ELi128ELi384ELi32ELb0ELb0ELb1ELb1ELb0ELb1EEEEEEEEEvNT_6ParamsE)
        /*004c*/ 	.short	0x0380
        /*004e*/ 	.short	0x0a00


	//----- nvinfo : EIATTR_SW_WAR
	.align		4
.L_836:
        /*0050*/ 	.byte	0x04, 0x36
        /*0052*/ 	.short	(.L_838 - .L_837)
.L_837:
        /*0054*/ 	.word	0x00000008
.L_838:


//--------------------- .nv.info._ZN7cutlass13device_kernelIN5flash11enable_sm90INS1_16FlashAttnFwdSm90INS1_25CollectiveMainloopFwdSm90ILi2EN4cute5tupleIJNS5_1CILi1EEES8_S8_EEENS6_IJNS7_ILi192EEENS7_ILi128EEENS7_ILi64EEEEEELi64ENS_10bfloat16_tEfNS_4arch4Sm90ELb1ELb0ELb0ELb0ELb0ELb0ELb0ELb1ELb1ELb0ELb0ELb0EEENS1_21CollectiveEpilogueFwdINS6_IJSA_SC_SB_EEES9_SE_SG_Li384ELb0ELb0ELb0ELb0EEENS1_30DynamicPersistentTileSchedulerILi384ELi32ELb0ELb0ELb1EEEEEEEEEvNT_6ParamsE --------------------------
	.section	.nv.info._ZN7cutlass13device_kernelIN5flash11enable_sm90INS1_16FlashAttnFwdSm90INS1_25CollectiveMainloopFwdSm90ILi2EN4cute5tupleIJNS5_1CILi1EEES8_S8_EEENS6_IJNS7_ILi192EEENS7_ILi128EEENS7_ILi64EEEEEELi64ENS_10bfloat16_tEfNS_4arch4Sm90ELb1ELb0ELb0ELb0ELb0ELb0ELb0ELb1ELb1ELb0ELb0ELb0EEENS1_21CollectiveEpilogueFwdINS6_IJSA_SC_SB_EEES9_SE_SG_Li384ELb0ELb0ELb0ELb0EEENS1_30DynamicPersistentTileSchedulerILi384ELi32ELb0ELb0ELb1EEEEEEEEEvNT_6ParamsE,"",@"SHT_CUDA_INFO"
	.sectionflags	@""
	.align	4


	//----- nvinfo : EIATTR_CUDA_API_VERSION
	.align		4
        /*0000*/ 	.byte	0x04, 0x37
        /*0002*/ 	.short	(.L_840 - .L_839)
.L_839:
        /*0004*/ 	.word	0x00000082


	//----- nvinfo : EIATTR_KPARAM_INFO
	.align		4
.L_840:
        /*0008*/ 	.byte	0x04, 0x17
        /*000a*/ 	.short	(.L_842 - .L_841)
.L_841:
        /*000c*/ 	.word	0x00000000
        /*0010*/ 	.short	0x0000
        /*0012*/ 	.short	0x0000
        /*0014*/ 	.byte	0x00, 0xf0, 0x01, 0x2e


	//----- nvinfo : EIATTR_SPARSE_MMA_MASK
	.align		4
.L_842:
        /*0018*/ 	.byte	0x03, 0x50
        /*001a*/ 	.short	0x0000


	//----- nvinfo : EIATTR_MAXREG_COUNT
	.align		4
        /*001c*/ 	.byte	0x03, 0x1b
        /*001e*/ 	.short	0x0080


	//----- nvinfo : EIATTR_MERCURY_ISA_VERSION
	.align		4
        /*0020*/ 	.byte	0x03, 0x5f
        /*0022*/ 	.short	0x0101


	//----- nvinfo : EIATTR_VRC_CTA_INIT_COUNT
	.align		4
        /*0024*/ 	.byte	0x02, 0x4a
	.zero		1
	.zero		1


	//----- nvinfo : EIATTR_EXIT_INSTR_OFFSETS
	.align		4
        /*0028*/ 	.byte	0x04, 0x1c
        /*002a*/ 	.short	(.L_844 - .L_843)


	//   ....[0]....
.L_843:
        /*002c*/ 	.word	0x00000010


	//----- nvinfo : EIATTR_MAX_THREADS
	.align		4
.L_844:
        /*0030*/ 	.byte	0x04, 0x05
        /*0032*/ 	.short	(.L_846 - .L_845)
.L_845:
        /*0034*/ 	.word	0x00000200
        /*0038*/ 	.word	0x00000001
        /*003c*/ 	.word	0x00000001


	//----- nvinfo : EIATTR_CBANK_PARAM_SIZE
	.align		4
.L_846:
        /*0040*/ 	.byte	0x03, 0x19
        /*0042*/ 	.short	0x0b80


	//----- nvinfo : EIATTR_PARAM_CBANK
	.align		4
        /*0044*/ 	.byte	0x04, 0x0a
        /*0046*/ 	.short	(.L_848 - .L_847)
	.align		4
.L_847:
        /*0048*/ 	.word	index@(.nv.constant0._ZN7cutlass13device_kernelIN5flash11enable_sm90INS1_16FlashAttnFwdSm90INS1_25CollectiveMainloopFwdSm90ILi2EN4cute5tupleIJNS5_1CILi1EEES8_S8_EEENS6_IJNS7_ILi192EEENS7_ILi128EEENS7_ILi64EEEEEELi64ENS_10bfloat16_tEfNS_4arch4Sm90ELb1ELb0ELb0ELb0ELb0ELb0ELb0ELb1ELb1ELb0ELb0ELb0EEENS1_21CollectiveEpilogueFwdINS6_IJSA_SC_SB_EEES9_SE_SG_Li384ELb0ELb0ELb0ELb0EEENS1_30DynamicPersistentTileSchedulerILi384ELi32ELb0ELb0ELb1EEEEEEEEEvNT_6ParamsE)
        /*004c*/ 	.short	0x0380
        /*004e*/ 	.short	0x0b80


	//----- nvinfo : EIATTR_SW_WAR
	.align		4
.L_848:
        /*0050*/ 	.byte	0x04, 0x36
        /*0052*/ 	.short	(.L_850 - .L_849)
.L_849:
        /*0054*/ 	.word	0x00000008
.L_850:


//--------------------- .nv.info._ZN7cutlass13device_kernelIN5flash11enable_sm90INS1_16FlashAttnFwdSm90INS1_25CollectiveMainloopFwdSm90ILi2EN4cute5tupleIJNS5_1CILi1EEES8_S8_EEENS6_IJNS7_ILi192EEENS7_ILi128EEENS7_ILi64EEEEEELi64ENS_10bfloat16_tEfNS_4arch4Sm90ELb1ELb0ELb0ELb1ELb0ELb0ELb0ELb1ELb1ELb0ELb0ELb0EEENS1_21CollectiveEpilogueFwdINS6_IJSA_SC_SB_EEES9_SE_SG_Li384ELb1ELb0ELb0ELb0EEENS1_36VarlenDynamicPersistentTileSchedulerILi192ELi128ELi384ELi32ELb0ELb0ELb1ELb1ELb1ELb1EEEEEEEEEvNT_6ParamsE --------------------------
	.section	.nv.info._ZN7cutlass13device_kernelIN5flash11enable_sm90INS1_16FlashAttnFwdSm90INS1_25CollectiveMainloopFwdSm90ILi2EN4cute5tupleIJNS5_1CILi1EEES8_S8_EEENS6_IJNS7_ILi192EEENS7_ILi128EEENS7_ILi64EEEEEELi64ENS_10bfloat16_tEfNS_4arch4Sm90ELb1ELb0ELb0ELb1ELb0ELb0ELb0ELb1ELb1ELb0ELb0ELb0EEENS1_21CollectiveEpilogueFwdINS6_IJSA_SC_SB_EEES9_SE_SG_Li384ELb1ELb0ELb0ELb0EEENS1_36VarlenDynamicPersistentTileSchedulerILi192ELi128ELi384ELi32ELb0ELb0ELb1ELb1ELb1ELb1EEEEEEEEEvNT_6ParamsE,"",@"SHT_CUDA_INFO"
	.sectionflags	@""
	.align	4


	//----- nvinfo : EIATTR_CUDA_API_VERSION
	.align		4
        /*0000*/ 	.byte	0x04, 0x37
        /*0002*/ 	.short	(.L_852 - .L_851)
.L_851:
        /*0004*/ 	.word	0x00000082


	//----- nvinfo : EIATTR_KPARAM_INFO
	.align		4
.L_852:
        /*0008*/ 	.byte	0x04, 0x17
        /*000a*/ 	.short	(.L_854 - .L_853)
.L_853:
        /*000c*/ 	.word	0x00000000
        /*0010*/ 	.short	0x0000
        /*0012*/ 	.short	0x0000
        /*0014*/ 	.byte	0x00, 0xf0, 0x01, 0x28


	//----- nvinfo : EIATTR_SPARSE_MMA_MASK
	.align		4
.L_854:
        /*0018*/ 	.byte	0x03, 0x50
        /*001a*/ 	.short	0x0000


	//----- nvinfo : EIATTR_MAXREG_COUNT
	.align		4
        /*001c*/ 	.byte	0x03, 0x1b
        /*001e*/ 	.short	0x0080


	//----- nvinfo : EIATTR_MERCURY_ISA_VERSION
	.align		4
        /*0020*/ 	.byte	0x03, 0x5f
        /*0022*/ 	.short	0x0101


	//----- nvinfo : EIATTR_VRC_CTA_INIT_COUNT
	.align		4
        /*0024*/ 	.byte	0x02, 0x4a
	.zero		1
	.zero		1


	//----- nvinfo : EIATTR_EXIT_INSTR_OFFSETS
	.align		4
        /*0028*/ 	.byte	0x04, 0x1c
        /*002a*/ 	.short	(.L_856 - .L_855)


	//   ....[0]....
.L_855:
        /*002c*/ 	.word	0x00000010


	//----- nvinfo : EIATTR_MAX_THREADS
	.align		4
.L_856:
        /*0030*/ 	.byte	0x04, 0x05
        /*0032*/ 	.short	(.L_858 - .L_857)
.L_857:
        /*0034*/ 	.word	0x00000200
        /*0038*/ 	.word	0x00000001
        /*003c*/ 	.word	0x00000001


	//----- nvinfo : EIATTR_CBANK_PARAM_SIZE
	.align		4
.L_858:
        /*0040*/ 	.byte	0x03, 0x19
        /*0042*/ 	.short	0x0a00


	//----- nvinfo : EIATTR_PARAM_CBANK
	.align		4
        /*0044*/ 	.byte	0x04, 0x0a
        /*0046*/ 	.short	(.L_860 - .L_859)
	.align		4
.L_859:
        /*0048*/ 	.word	index@(.nv.constant0._ZN7cutlass13device_kernelIN5flash11enable_sm90INS1_16FlashAttnFwdSm90INS1_25CollectiveMainloopFwdSm90ILi2EN4cute5tupleIJNS5_1CILi1EEES8_S8_EEENS6_IJNS7_ILi192EEENS7_ILi128EEENS7_ILi64EEEEEELi64ENS_10bfloat16_tEfNS_4arch4Sm90ELb1ELb0ELb0ELb1ELb0ELb0ELb0ELb1ELb1ELb0ELb0ELb0EEENS1_21CollectiveEpilogueFwdINS6_IJSA_SC_SB_EEES9_SE_SG_Li384ELb1ELb0ELb0ELb0EEENS1_36VarlenDynamicPersistentTileSchedulerILi192ELi128ELi384ELi32ELb0ELb0ELb1ELb1ELb1ELb1EEEEEEEEEvNT_6ParamsE)
        /*004c*/ 	.short	0x0380
        /*004e*/ 	.short	0x0a00


	//----- nvinfo : EIATTR_SW_WAR
	.align		4
.L_860:
        /*0050*/ 	.byte	0x04, 0x36
        /*0052*/ 	.short	(.L_862 - .L_861)
.L_861:
        /*0054*/ 	.word	0x00000008
.L_862:


//--------------------- .nv.info._ZN7cutlass13device_kernelIN5flash11enable_sm90INS1_16FlashAttnFwdSm90INS1_25CollectiveMainloopFwdSm90ILi2EN4cute5tupleIJNS5_1CILi1EEES8_S8_EEENS6_IJNS7_ILi192EEENS7_ILi128EEENS7_ILi64EEEEEELi64ENS_10bfloat16_tEfNS_4arch4Sm90ELb1ELb0ELb0ELb1ELb0ELb1ELb0ELb1ELb1ELb0ELb0ELb0EEENS1_21CollectiveEpilogueFwdINS6_IJSA_SC_SB_EEES9_SE_SG_Li384ELb1ELb0ELb0ELb0EEENS1_36VarlenDynamicPersistentTileSchedulerILi192ELi128ELi384ELi32ELb0ELb0ELb1ELb1ELb1ELb1EEEEEEEEEvNT_6ParamsE --------------------------
	.section	.nv.info._ZN7cutlass13device_kernelIN5flash11enable_sm90INS1_16FlashAttnFwdSm90INS1_25CollectiveMainloopFwdSm90ILi2EN4cute5tupleIJNS5_1CILi1EEES8_S8_EEENS6_IJNS7_ILi192EEENS7_ILi128EEENS7_ILi64EEEEEELi64ENS_10bfloat16_tEfNS_4arch4Sm90ELb1ELb0ELb0ELb1ELb0ELb1ELb0ELb1ELb1ELb0ELb0ELb0EEENS1_21CollectiveEpilogueFwdINS6_IJSA_SC_SB_EEES9_SE_SG_Li384ELb1ELb0ELb0ELb0EEENS1_36VarlenDynamicPersistentTileSchedulerILi192ELi128ELi384ELi32ELb0ELb0ELb1ELb1ELb1ELb1EEEEEEEEEvNT_6ParamsE,"",@"SHT_CUDA_INFO"
	.sectionflags	@""
	.align	4


	//----- nvinfo : EIATTR_CUDA_API_VERSION
	.align		4
        /*0000*/ 	.byte	0x04, 0x37
        /*0002*/ 	.short	(.L_864 - .L_863)
.L_863:
        /*0004*/ 	.word	0x00000082


	//----- nvinfo : EIATTR_KPARAM_INFO
	.align		4
.L_864:
        /*0008*/ 	.byte	0x04, 0x17
        /*000a*/ 	.short	(.L_866 - .L_865)
.L_865:
        /*000c*/ 	.word	0x00000000
        /*0010*/ 	.short	0x0000
        /*0012*/ 	.short	0x0000
        /*0014*/ 	.byte	0x00, 0xf0, 0x01, 0x28


	//----- nvinfo : EIATTR_SPARSE_MMA_MASK
	.align		4
.L_866:
        /*0018*/ 	.byte	0x03, 0x50
        /*001a*/ 	.short	0x0000


	//----- nvinfo : EIATTR_MAXREG_COUNT
	.align		4
        /*001c*/ 	.byte	0x03, 0x1b
        /*001e*/ 	.short	0x0080


	//----- nvinfo : EIATTR_MERCURY_ISA_VERSION
	.align		4
        /*0020*/ 	.byte	0x03, 0x5f
        /*0022*/ 	.short	0x0101


	//----- nvinfo : EIATTR_VRC_CTA_INIT_COUNT
	.align		4
        /*0024*/ 	.byte	0x02, 0x4a
	.zero		1
	.zero		1


	//----- nvinfo : EIATTR_EXIT_INSTR_OFFSETS
	.align		4
        /*0028*/ 	.byte	0x04, 0x1c
        /*002a*/ 	.short	(.L_868 - .L_867)


	//   ....[0]....
.L_867:
        /*002c*/ 	.word	0x00000010


	//----- nvinfo : EIATTR_MAX_THREADS
	.align		4
.L_868:
        /*0030*/ 	.byte	0x04, 0x05
        /*0032*/ 	.short	(.L_870 - .L_869)
.L_869:
        /*0034*/ 	.word	0x00000200
        /*0038*/ 	.word	0x00000001
        /*003c*/ 	.word	0x00000001


	//----- nvinfo : EIATTR_CBANK_PARAM_SIZE
	.align		4
.L_870:
        /*0040*/ 	.byte	0x03, 0x19
        /*0042*/ 	.short	0x0a00


	//----- nvinfo : EIATTR_PARAM_CBANK
	.align		4
        /*0044*/ 	.byte	0x04, 0x0a
        /*0046*/ 	.short	(.L_872 - .L_871)
	.align		4
.L_871:
        /*0048*/ 	.word	index@(.nv.constant0._ZN7cutlass13device_kernelIN5flash11enable_sm90INS1_16FlashAttnFwdSm90INS1_25CollectiveMainloopFwdSm90ILi2EN4cute5tupleIJNS5_1CILi1EEES8_S8_EEENS6_IJNS7_ILi192EEENS7_ILi128EEENS7_ILi64EEEEEELi64ENS_10bfloat16_tEfNS_4arch4Sm90ELb1ELb0ELb0ELb1ELb0ELb1ELb0ELb1ELb1ELb0ELb0ELb0EEENS1_21CollectiveEpilogueFwdINS6_IJSA_SC_SB_EEES9_SE_SG_Li384ELb1ELb0ELb0ELb0EEENS1_36VarlenDynamicPersistentTileSchedulerILi192ELi128ELi384ELi32ELb0ELb0ELb1ELb1ELb1ELb1EEEEEEEEEvNT_6ParamsE)
        /*004c*/ 	.short	0x0380
        /*004e*/ 	.short	0x0a00


	//----- nvinfo : EIATTR_SW_WAR
	.align		4
.L_872:
        /*0050*/ 	.byte	0x04, 0x36
        /*0052*/ 	.short	(.L_874 - .L_873)
.L_873:
        /*0054*/ 	.word	0x00000008
.L_874:


//--------------------- .nv.callgraph             --------------------------
	.section	.nv.callgraph,"",@"SHT_CUDA_CALLGRAPH"
	.align	4
	.sectionentsize	8
	.align		4
        /*0000*/ 	.word	0x00000000
	.align		4
        /*0004*/ 	.word	0xffffffff
	.align		4
        /*0008*/ 	.word	0x00000000
	.align		4
        /*000c*/ 	.word	0xfffffffe
	.align		4
        /*0010*/ 	.word	0x00000000
	.align		4
        /*0014*/ 	.word	0xfffffffd
	.align		4
        /*0018*/ 	.word	0x00000000
	.align		4
        /*001c*/ 	.word	0xfffffffc


//--------------------- .nv.constant4             --------------------------
	.section	.nv.constant4,"a",@progbits
	.align	8
	.align		8
.nv.constant4:
        /*0000*/ 	.dword	_ZN66_INTERNAL_eb80143f_30_flash_fwd_hdimall_bf16_sm90_cu_e763cb1e_35784cuda3std3__45__cpo5beginE
	.align		8
        /*0008*/ 	.dword	_ZN66_INTERNAL_eb80143f_30_flash_fwd_hdimall_bf16_sm90_cu_e763cb1e_35784cuda3std3__45__cpo3endE
	.align		8
        /*0010*/ 	.dword	_ZN66_INTERNAL_eb80143f_30_flash_fwd_hdimall_bf16_sm90_cu_e763cb1e_35784cuda3std3__45__cpo6cbeginE
	.align		8
        /*0018*/ 	.dword	_ZN66_INTERNAL_eb80143f_30_flash_fwd_hdimall_bf16_sm90_cu_e763cb1e_35784cuda3std3__45__cpo4cendE
	.align		8
        /*0020*/ 	.dword	_ZN66_INTERNAL_eb80143f_30_flash_fwd_hdimall_bf16_sm90_cu_e763cb1e_35784cuda3std3__468_GLOBAL__N__eb80143f_30_flash_fwd_hdimall_bf16_sm90_cu_e763cb1e_35786ignoreE
	.align		8
        /*0028*/ 	.dword	_ZN66_INTERNAL_eb80143f_30_flash_fwd_hdimall_bf16_sm90_cu_e763cb1e_35784cuda3std3__419piecewise_constructE
	.align		8
        /*0030*/ 	.dword	_ZN66_INTERNAL_eb80143f_30_flash_fwd_hdimall_bf16_sm90_cu_e763cb1e_35784cuda3std3__48in_placeE
	.align		8
        /*0038*/ 	.dword	_ZN66_INTERNAL_eb80143f_30_flash_fwd_hdimall_bf16_sm90_cu_e763cb1e_35784cuda3std6ranges3__45__cpo4swapE
	.align		8
        /*0040*/ 	.dword	_ZN66_INTERNAL_eb80143f_30_flash_fwd_hdimall_bf16_sm90_cu_e763cb1e_35784cuda3std6ranges3__45__cpo9iter_moveE
	.align		8
        /*0048*/ 	.dword	_ZN66_INTERNAL_eb80143f_30_flash_fwd_hdimall_bf16_sm90_cu_e763cb1e_35784cute7productE
	.align		8
        /*0050*/ 	.dword	_ZN66_INTERNAL_eb80143f_30_flash_fwd_hdimall_bf16_sm90_cu_e763cb1e_35784cute1_E


//--------------------- .text._ZN7cutlass13device_kernelIN5flash11enable_sm90INS1_16FlashAttnFwdSm90INS1_25CollectiveMainloopFwdSm90ILi2EN4cute5tupleIJNS5_1CILi1EEES8_S8_EEENS6_IJNS7_ILi128EEENS7_ILi80EEENS7_ILi256EEEEEELi256ENS_10bfloat16_tEfNS_4arch4Sm90ELb0ELb0ELb0ELb0ELb0ELb0ELb0ELb1ELb1ELb0ELb0ELb0EEENS1_21CollectiveEpilogueFwdINS6_IJSA_SC_SB_EEES9_SE_SG_Li256ELb0ELb0ELb0ELb0EEENS1_29StaticPersistentTileSchedulerILb0EEEEEEEEEvNT_6ParamsE --------------------------
	.section	.text._ZN7cutlass13device_kernelIN5flash11enable_sm90INS1_16FlashAttnFwdSm90INS1_25CollectiveMainloopFwdSm90ILi2EN4cute5tupleIJNS5_1CILi1EEES8_S8_EEENS6_IJNS7_ILi128EEENS7_ILi80EEENS7_ILi256EEEEEELi256ENS_10bfloat16_tEfNS_4arch4Sm90ELb0ELb0ELb0ELb0ELb0ELb0ELb0ELb1ELb1ELb0ELb0ELb0EEENS1_21CollectiveEpilogueFwdINS6_IJSA_SC_SB_EEES9_SE_SG_Li256ELb0ELb0ELb0ELb0EEENS1_29StaticPersistentTileSchedulerILb0EEEEEEEEEvNT_6ParamsE,"ax",@progbits
	.align	128
.text._ZN7cutlass13device_kernelIN5flash11enable_sm90INS1_16FlashAttnFwdSm90INS1_25CollectiveMainloopFwdSm90ILi2EN4cute5tupleIJNS5_1CILi1EEES8_S8_EEENS6_IJNS7_ILi128EEENS7_ILi80EEENS7_ILi256EEEEEELi256ENS_10bfloat16_tEfNS_4arch4Sm90ELb0ELb0ELb0ELb0ELb0ELb0ELb0ELb1ELb1ELb0ELb0ELb0EEENS1_21CollectiveEpilogueFwdINS6_IJSA_SC_SB_EEES9_SE_SG_Li256ELb0ELb0ELb0ELb0EEENS1_29StaticPersistentTileSchedulerILb0EEEEEEEEEvNT_6ParamsE:
        .type           _ZN7cutlass13device_kernelIN5flash11enable_sm90INS1_16FlashAttnFwdSm90INS1_25CollectiveMainloopFwdSm90ILi2EN4cute5tupleIJNS5_1CILi1EEES8_S8_EEENS6_IJNS7_ILi128EEENS7_ILi80EEENS7_ILi256EEEEEELi256ENS_10bfloat16_tEfNS_4arch4Sm90ELb0ELb0ELb0ELb0ELb0ELb0ELb0ELb1ELb1ELb0ELb0ELb0EEENS1_21CollectiveEpilogueFwdINS6_IJSA_SC_SB_EEES9_SE_SG_Li256ELb0ELb0ELb0ELb0EEENS1_29StaticPersistentTileSchedulerILb0EEEEEEEEEvNT_6ParamsE,@function
        .size           _ZN7cutlass13device_kernelIN5flash11enable_sm90INS1_16FlashAttnFwdSm90INS1_25CollectiveMainloopFwdSm90ILi2EN4cute5tupleIJNS5_1CILi1EEES8_S8_EEENS6_IJNS7_ILi128EEENS7_ILi80EEENS7_ILi256EEEEEELi256ENS_10bfloat16_tEfNS_4arch4Sm90ELb0ELb0ELb0ELb0ELb0ELb0ELb0ELb1ELb1ELb0ELb0ELb0EEENS1_21CollectiveEpilogueFwdINS6_IJSA_SC_SB_EEES9_SE_SG_Li256ELb0ELb0ELb0ELb0EEENS1_29StaticPersistentTileSchedulerILb0EEEEEEEEEvNT_6ParamsE,(.L_x_48 - _ZN7cutlass13device_kernelIN5flash11enable_sm90INS1_16FlashAttnFwdSm90INS1_25CollectiveMainloopFwdSm90ILi2EN4cute5tupleIJNS5_1CILi1EEES8_S8_EEENS6_IJNS7_ILi128EEENS7_ILi80EEENS7_ILi256EEEEEELi256ENS_10bfloat16_tEfNS_4arch4Sm90ELb0ELb0ELb0ELb0ELb0ELb0ELb0ELb1ELb1ELb0ELb0ELb0EEENS1_21CollectiveEpilogueFwdINS6_IJSA_SC_SB_EEES9_SE_SG_Li256ELb0ELb0ELb0ELb0EEENS1_29StaticPersistentTileSchedulerILb0EEEEEEEEEvNT_6ParamsE)
        .other          _ZN7cutlass13device_kernelIN5flash11enable_sm90INS1_16FlashAttnFwdSm90INS1_25CollectiveMainloopFwdSm90ILi2EN4cute5tupleIJNS5_1CILi1EEES8_S8_EEENS6_IJNS7_ILi128EEENS7_ILi80EEENS7_ILi256EEEEEELi256ENS_10bfloat16_tEfNS_4arch4Sm90ELb0ELb0ELb0ELb0ELb0ELb0ELb0ELb1ELb1ELb0ELb0ELb0EEENS1_21CollectiveEpilogueFwdINS6_IJSA_SC_SB_EEES9_SE_SG_Li256ELb0ELb0ELb0ELb0EEENS1_29StaticPersistentTileSchedulerILb0EEEEEEEEEvNT_6ParamsE,@"STO_CUDA_ENTRY STV_DEFAULT"
_ZN7cutlass13device_kernelIN5flash11enable_sm90INS1_16FlashAttnFwdSm90INS1_25CollectiveMainloopFwdSm90ILi2EN4cute5tupleIJNS5_1CILi1EEES8_S8_EEENS6_IJNS7_ILi128EEENS7_ILi80EEENS7_ILi256EEEEEELi256ENS_10bfloat16_tEfNS_4arch4Sm90ELb0ELb0ELb0ELb0ELb0ELb0ELb0ELb1ELb1ELb0ELb0ELb0EEENS1_21CollectiveEpilogueFwdINS6_IJSA_SC_SB_EEES9_SE_SG_Li256ELb0ELb0ELb0ELb0EEENS1_29StaticPersistentTileSchedulerILb0EEEEEEEEEvNT_6ParamsE:
[----:B------:R-:W-:Y:S01]  /*0000*/  LDC R1, c[0x0][0x37c] ;  /* 0x0000df00ff017b82 */ /* 0x000fe20000000800 */
[----:B------:R-:W-:Y:S05]  /*0010*/  EXIT ;  /* 0x000000000000794d */ /* 0x000fea0003800000 */
.L_x_0:
[----:B------:R-:W-:-:S00]  /*0020*/  BRA `(.L_x_0) ;  /* 0xfffffffc00fc7947 */ /* 0x000fc0000383ffff */
[----:B------:R-:W-:-:S00]  /*0030*/  NOP ;  /* 0x0000000000007918 */ /* 0x000fc00000000000 */
        /* <DEDUP_REMOVED lines=12> */
.L_x_48:


//--------------------- .text._ZN7cutlass13device_kernelIN5flash11enable_sm90INS1_16FlashAttnFwdSm90INS1_25CollectiveMainloopFwdSm90ILi2EN4cute5tupleIJNS5_1CILi2EEENS7_ILi1EEES9_EEENS6_IJNS7_ILi128EEENS7_ILi80EEENS7_ILi256EEEEEELi256ENS_10bfloat16_tEfNS_4arch4Sm90ELb0ELb0ELb0ELb0ELb0ELb0ELb0ELb1ELb1ELb0ELb0ELb0EEENS1_21CollectiveEpilogueFwdINS6_IJSB_SD_SC_EEESA_SF_SH_Li256ELb0ELb0ELb0ELb0EEENS1_29StaticPersistentTileSchedulerILb0EEEEEEEEEvNT_6ParamsE --------------------------
	.section	.text._ZN7cutlass13device_kernelIN5flash11enable_sm90INS1_16FlashAttnFwdSm90INS1_25CollectiveMainloopFwdSm90ILi2EN4cute5tupleIJNS5_1CILi2EEENS7_ILi1EEES9_EEENS6_IJNS7_ILi128EEENS7_ILi80EEENS7_ILi256EEEEEELi256ENS_10bfloat16_tEfNS_4arch4Sm90ELb0ELb0ELb0ELb0ELb0ELb0ELb0ELb1ELb1ELb0ELb0ELb0EEENS1_21CollectiveEpilogueFwdINS6_IJSB_SD_SC_EEESA_SF_SH_Li256ELb0ELb0ELb0ELb0EEENS1_29StaticPersistentTileSchedulerILb0EEEEEEEEEvNT_6ParamsE,"ax",@progbits
	.align	128
.text._ZN7cutlass13device_kernelIN5flash11enable_sm90INS1_16FlashAttnFwdSm90INS1_25CollectiveMainloopFwdSm90ILi2EN4cute5tupleIJNS5_1CILi2EEENS7_ILi1EEES9_EEENS6_IJNS7_ILi128EEENS7_ILi80EEENS7_ILi256EEEEEELi256ENS_10bfloat16_tEfNS_4arch4Sm90ELb0ELb0ELb0ELb0ELb0ELb0ELb0ELb1ELb1ELb0ELb0ELb0EEENS1_21CollectiveEpilogueFwdINS6_IJSB_SD_SC_EEESA_SF_SH_Li256ELb0ELb0ELb0ELb0EEENS1_29StaticPersistentTileSchedulerILb0EEEEEEEEEvNT_6ParamsE:
        .type           _ZN7cutlass13device_kernelIN5flash11enable_sm90INS1_16FlashAttnFwdSm90INS1_25CollectiveMainloopFwdSm90ILi2EN4cute5tupleIJNS5_1CILi2EEENS7_ILi1EEES9_EEENS6_IJNS7_ILi128EEENS7_ILi80EEENS7_ILi256EEEEEELi256ENS_10bfloat16_tEfNS_4arch4Sm90ELb0ELb0ELb0ELb0ELb0ELb0ELb0ELb1ELb1ELb0ELb0ELb0EEENS1_21CollectiveEpilogueFwdINS6_IJSB_SD_SC_EEESA_SF_SH_Li256ELb0ELb0ELb0ELb0EEENS1_29StaticPersistentTileSchedulerILb0EEEEEEEEEvNT_6ParamsE,@function
        .size           _ZN7cutlass13device_kernelIN5flash11enable_sm90INS1_16FlashAttnFwdSm90INS1_25CollectiveMainloopFwdSm90ILi2EN4cute5tupleIJNS5_1CILi2EEENS7_ILi1EEES9_EEENS6_IJNS7_ILi128EEENS7_ILi80EEENS7_ILi256EEEEEELi256ENS_10bfloat16_tEfNS_4arch4Sm90ELb0ELb0ELb0ELb0ELb0ELb0ELb0ELb1ELb1ELb0ELb0ELb0EEENS1_21CollectiveEpilogueFwdINS6_IJSB_SD_SC_EEESA_SF_SH_Li256ELb0ELb0ELb0ELb0EEENS1_29StaticPersistentTileSchedulerILb0EEEEEEEEEvNT_6ParamsE,(.L_x_49 - _ZN7cutlass13device_kernelIN5flash11enable_sm90INS1_16FlashAttnFwdSm90INS1_25CollectiveMainloopFwdSm90ILi2EN4cute5tupleIJNS5_1CILi2EEENS7_ILi1EEES9_EEENS6_IJNS7_ILi128EEENS7_ILi80EEENS7_ILi256EEEEEELi256ENS_10bfloat16_tEfNS_4arch4Sm90ELb0ELb0ELb0ELb0ELb0ELb0ELb0ELb1ELb1ELb0ELb0ELb0EEENS1_21CollectiveEpilogueFwdINS6_IJSB_SD_SC_EEESA_SF_SH_Li256ELb0ELb0ELb0ELb0EEENS1_29StaticPersistentTileSchedulerILb0EEEEEEEEEvNT_6ParamsE)
        .other          _ZN7cutlass13device_kernelIN5flash11enable_sm90INS1_16FlashAttnFwdSm90INS1_25CollectiveMainloopFwdSm90ILi2EN4cute5tupleIJNS5_1CILi2EEENS7_ILi1EEES9_EEENS6_IJNS7_ILi128EEENS7_ILi80EEENS7_ILi256EEEEEELi256ENS_10bfloat16_tEfNS_4arch4Sm90ELb0ELb0ELb0ELb0ELb0ELb0ELb0ELb1ELb1ELb0ELb0ELb0EEENS1_21CollectiveEpilogueFwdINS6_IJSB_SD_SC_EEESA_SF_SH_Li256ELb0ELb0ELb0ELb0EEENS1_29StaticPersistentTileSchedulerILb0EEEEEEEEEvNT_6ParamsE,@"STO_CUDA_ENTRY STV_DEFAULT"
_ZN7cutlass13device_kernelIN5flash11enable_sm90INS1_16FlashAttnFwdSm90INS1_25CollectiveMainloopFwdSm90ILi2EN4cute5tupleIJNS5_1CILi2EEENS7_ILi1EEES9_EEENS6_IJNS7_ILi128EEENS7_ILi80EEENS7_ILi256EEEEEELi256ENS_10bfloat16_tEfNS_4arch4Sm90ELb0ELb0ELb0ELb0ELb0ELb0ELb0ELb1ELb1ELb0ELb0ELb0EEENS1_21CollectiveEpilogueFwdINS6_IJSB_SD_SC_EEESA_SF_SH_Li256ELb0ELb0ELb0ELb0EEENS1_29StaticPersistentTileSchedulerILb0EEEEEEEEEvNT_6ParamsE:
[----:B------:R-:W-:Y:S01]  /*0000*/  LDC R1, c[0x0][0x37c] ;  /* 0x0000df00ff017b82 */ /* 0x000fe20000000800 */
[----:B------:R-:W-:Y:S05]  /*0010*/  EXIT ;  /* 0x000000000000794d */ /* 0x000fea0003800000 */
.L_x_1:
        /* <DEDUP_REMOVED lines=14> */
.L_x_49:


//--------------------- .text._ZN7cutlass13device_kernelIN5flash11enable_sm90INS1_16FlashAttnFwdSm90INS1_25CollectiveMainloopFwdSm90ILi2EN4cute5tupleIJNS5_1CILi1EEES8_S8_EEENS6_IJNS7_ILi128EEENS7_ILi80EEENS7_ILi256EEEEEELi256ENS_10bfloat16_tEfNS_4arch4Sm90ELb0ELb0ELb0ELb1ELb0ELb0ELb0ELb1ELb1ELb0ELb0ELb0EEENS1_21CollectiveEpilogueFwdINS6_IJSA_SC_SB_EEES9_SE_SG_Li256ELb1ELb0ELb0ELb0EEENS1_36VarlenDynamicPersistentTileSchedulerILi128ELi80ELi256ELi32ELb0ELb0ELb1ELb0ELb1ELb1EEEEEEEEEvNT_6ParamsE --------------------------
	.section	.text._ZN7cutlass13device_kernelIN5flash11enable_sm90INS1_16FlashAttnFwdSm90INS1_25CollectiveMainloopFwdSm90ILi2EN4cute5tupleIJNS5_1CILi1EEES8_S8_EEENS6_IJNS7_ILi128EEENS7_ILi80EEENS7_ILi256EEEEEELi256ENS_10bfloat16_tEfNS_4arch4Sm90ELb0ELb0ELb0ELb1ELb0ELb0ELb0ELb1ELb1ELb0ELb0ELb0EEENS1_21CollectiveEpilogueFwdINS6_IJSA_SC_SB_EEES9_SE_SG_Li256ELb1ELb0ELb0ELb0EEENS1_36VarlenDynamicPersistentTileSchedulerILi128ELi80ELi256ELi32ELb0ELb0ELb1ELb0ELb1ELb1EEEEEEEEEvNT_6ParamsE,"ax",@progbits
	.align	128
.text._ZN7cutlass13device_kernelIN5flash11enable_sm90INS1_16FlashAttnFwdSm90INS1_25CollectiveMainloopFwdSm90ILi2EN4cute5tupleIJNS5_1CILi1EEES8_S8_EEENS6_IJNS7_ILi128EEENS7_ILi80EEENS7_ILi256EEEEEELi256ENS_10bfloat16_tEfNS_4arch4Sm90ELb0ELb0ELb0ELb1ELb0ELb0ELb0ELb1ELb1ELb0ELb0ELb0EEENS1_21CollectiveEpilogueFwdINS6_IJSA_SC_SB_EEES9_SE_SG_Li256ELb1ELb0ELb0ELb0EEENS1_36VarlenDynamicPersistentTileSchedulerILi128ELi80ELi256ELi32ELb0ELb0ELb1ELb0ELb1ELb1EEEEEEEEEvNT_6ParamsE:
        .type           _ZN7cutlass13device_kernelIN5flash11enable_sm90INS1_16FlashAttnFwdSm90INS1_25CollectiveMainloopFwdSm90ILi2EN4cute5tupleIJNS5_1CILi1EEES8_S8_EEENS6_IJNS7_ILi128EEENS7_ILi80EEENS7_ILi256EEEEEELi256ENS_10bfloat16_tEfNS_4arch4Sm90ELb0ELb0ELb0ELb1ELb0ELb0ELb0ELb1ELb1ELb0ELb0ELb0EEENS1_21CollectiveEpilogueFwdINS6_IJSA_SC_SB_EEES9_SE_SG_Li256ELb1ELb0ELb0ELb0EEENS1_36VarlenDynamicPersistentTileSchedulerILi128ELi80ELi256ELi32ELb0ELb0ELb1ELb0ELb1ELb1EEEEEEEEEvNT_6ParamsE,@function
        .size           _ZN7cutlass13device_kernelIN5flash11enable_sm90INS1_16FlashAttnFwdSm90INS1_25CollectiveMainloopFwdSm90ILi2EN4cute5tupleIJNS5_1CILi1EEES8_S8_EEENS6_IJNS7_ILi128EEENS7_ILi80EEENS7_ILi256EEEEEELi256ENS_10bfloat16_tEfNS_4arch4Sm90ELb0ELb0ELb0ELb1ELb0ELb0ELb0ELb1ELb1ELb0ELb0ELb0EEENS1_21CollectiveEpilogueFwdINS6_IJSA_SC_SB_EEES9_SE_SG_Li256ELb1ELb0ELb0ELb0EEENS1_36VarlenDynamicPersistentTileSchedulerILi128ELi80ELi256ELi32ELb0ELb0ELb1ELb0ELb1ELb1EEEEEEEEEvNT_6ParamsE,(.L_x_50 - _ZN7cutlass13device_kernelIN5flash11enable_sm90INS1_16FlashAttnFwdSm90INS1_25CollectiveMainloopFwdSm90ILi2EN4cute5tupleIJNS5_1CILi1EEES8_S8_EEENS6_IJNS7_ILi128EEENS7_ILi80EEENS7_ILi256EEEEEELi256ENS_10bfloat16_tEfNS_4arch4Sm90ELb0ELb0ELb0ELb1ELb0ELb0ELb0ELb1ELb1ELb0ELb0ELb0EEENS1_21CollectiveEpilogueFwdINS6_IJSA_SC_SB_EEES9_SE_SG_Li256ELb1ELb0ELb0ELb0EEENS1_36VarlenDynamicPersistentTileSchedulerILi128ELi80ELi256ELi32ELb0ELb0ELb1ELb0ELb1ELb1EEEEEEEEEvNT_6ParamsE)
        .other          _ZN7cutlass13device_kernelIN5flash11enable_sm90INS1_16FlashAttnFwdSm90INS1_25CollectiveMainloopFwdSm90ILi2EN4cute5tupleIJNS5_1CILi1EEES8_S8_EEENS6_IJNS7_ILi128EEENS7_ILi80EEENS7_ILi256EEEEEELi256ENS_10bfloat16_tEfNS_4arch4Sm90ELb0ELb0ELb0ELb1ELb0ELb0ELb0ELb1ELb1ELb0ELb0ELb0EEENS1_21CollectiveEpilogueFwdINS6_IJSA_SC_SB_EEES9_SE_SG_Li256ELb1ELb0ELb0ELb0EEENS1_36VarlenDynamicPersistentTileSchedulerILi128ELi80ELi256ELi32ELb0ELb0ELb1ELb0ELb1ELb1EEEEEEEEEvNT_6ParamsE,@"STO_CUDA_ENTRY STV_DEFAULT"
_ZN7cutlass13device_kernelIN5flash11enable_sm90INS1_16FlashAttnFwdSm90INS1_25CollectiveMainloopFwdSm90ILi2EN4cute5tupleIJNS5_1CILi1EEES8_S8_EEENS6_IJNS7_ILi128EEENS7_ILi80EEENS7_ILi256EEEEEELi256ENS_10bfloat16_tEfNS_4arch4Sm90ELb0ELb0ELb0ELb1ELb0ELb0ELb0ELb1ELb1ELb0ELb0ELb0EEENS1_21CollectiveEpilogueFwdINS6_IJSA_SC_SB_EEES9_SE_SG_Li256ELb1ELb0ELb0ELb0EEENS1_36VarlenDynamicPersistentTileSchedulerILi128ELi80ELi256ELi32ELb0ELb0ELb1ELb0ELb1ELb1EEEEEEEEEvNT_6ParamsE:
[----:B------:R-:W-:Y:S01]  /*0000*/  LDC R1, c[0x0][0x37c] ;  /* 0x0000df00ff017b82 */ /* 0x000fe20000000800 */
[----:B------:R-:W-:Y:S05]  /*0010*/  EXIT ;  /* 0x000000000000794d */ /* 0x000fea0003800000 */
.L_x_2:
        /* <DEDUP_REMOVED lines=14> */
.L_x_50:


//--------------------- .text._ZN7cutlass13device_kernelIN5flash11enable_sm90INS1_16FlashAttnFwdSm90INS1_25CollectiveMainloopFwdSm90ILi2EN4cute5tupleIJNS5_1CILi1EEES8_S8_EEENS6_IJNS7_ILi128EEENS7_ILi80EEENS7_ILi256EEEEEELi256ENS_10bfloat16_tEfNS_4arch4Sm90ELb0ELb0ELb0ELb1ELb0ELb1ELb0ELb1ELb1ELb0ELb0ELb0EEENS1_21CollectiveEpilogueFwdINS6_IJSA_SC_SB_EEES9_SE_SG_Li256ELb1ELb0ELb0ELb0EEENS1_36VarlenDynamicPersistentTileSchedulerILi128ELi80ELi256ELi32ELb0ELb0ELb1ELb0ELb1ELb1EEEEEEEEEvNT_6ParamsE --------------------------
	.section	.text._ZN7cutlass13device_kernelIN5flash11enable_sm90INS1_16FlashAttnFwdSm90INS1_25CollectiveMainloopFwdSm90ILi2EN4cute5tupleIJNS5_1CILi1EEES8_S8_EEENS6_IJNS7_ILi128EEENS7_ILi80EEENS7_ILi256EEEEEELi256ENS_10bfloat16_tEfNS_4arch4Sm90ELb0ELb0ELb0ELb1ELb0ELb1ELb0ELb1ELb1ELb0ELb0ELb0EEENS1_21CollectiveEpilogueFwdINS6_IJSA_SC_SB_EEES9_SE_SG_Li256ELb1ELb0ELb0ELb0EEENS1_36VarlenDynamicPersistentTileSchedulerILi128ELi80ELi256ELi32ELb0ELb0ELb1ELb0ELb1ELb1EEEEEEEEEvNT_6ParamsE,"ax",@progbits
	.align	128
.text._ZN7cutlass13device_kernelIN5flash11enable_sm90INS1_16FlashAttnFwdSm90INS1_25CollectiveMainloopFwdSm90ILi2EN4cute5tupleIJNS5_1CILi1EEES8_S8_EEENS6_IJNS7_ILi128EEENS7_ILi80EEENS7_ILi256EEEEEELi256ENS_10bfloat16_tEfNS_4arch4Sm90ELb0ELb0ELb0ELb1ELb0ELb1ELb0ELb1ELb1ELb0ELb0ELb0EEENS1_21CollectiveEpilogueFwdINS6_IJSA_SC_SB_EEES9_SE_SG_Li256ELb1ELb0ELb0ELb0EEENS1_36VarlenDynamicPersistentTileSchedulerILi128ELi80ELi256ELi32ELb0ELb0ELb1ELb0ELb1ELb1EEEEEEEEEvNT_6ParamsE:
        .type           _ZN7cutlass13device_kernelIN5flash11enable_sm90INS1_16FlashAttnFwdSm90INS1_25CollectiveMainloopFwdSm90ILi2EN4cute5tupleIJNS5_1CILi1EEES8_S8_EEENS6_IJNS7_ILi128EEENS7_ILi80EEENS7_ILi256EEEEEELi256ENS_10bfloat16_tEfNS_4arch4Sm90ELb0ELb0ELb0ELb1ELb0ELb1ELb0ELb1ELb1ELb0ELb0ELb0EEENS1_21CollectiveEpilogueFwdINS6_IJSA_SC_SB_EEES9_SE_SG_Li256ELb1ELb0ELb0ELb0EEENS1_36VarlenDynamicPersistentTileSchedulerILi128ELi80ELi256ELi32ELb0ELb0ELb1ELb0ELb1ELb1EEEEEEEEEvNT_6ParamsE,@function
        .size           _ZN7cutlass13device_kernelIN5flash11enable_sm90INS1_16FlashAttnFwdSm90INS1_25CollectiveMainloopFwdSm90ILi2EN4cute5tupleIJNS5_1CILi1EEES8_S8_EEENS6_IJNS7_ILi128EEENS7_ILi80EEENS7_ILi256EEEEEELi256ENS_10bfloat16_tEfNS_4arch4Sm90ELb0ELb0ELb0ELb1ELb0ELb1ELb0ELb1ELb1ELb0ELb0ELb0EEENS1_21CollectiveEpilogueFwdINS6_IJSA_SC_SB_EEES9_SE_SG_Li256ELb1ELb0ELb0ELb0EEENS1_36VarlenDynamicPersistentTileSchedulerILi128ELi80ELi256ELi32ELb0ELb0ELb1ELb0ELb1ELb1EEEEEEEEEvNT_6ParamsE,(.L_x_51 - _ZN7cutlass13device_kernelIN5flash11enable_sm90INS1_16FlashAttnFwdSm90INS1_25CollectiveMainloopFwdSm90ILi2EN4cute5tupleIJNS5_1CILi1EEES8_S8_EEENS6_IJNS7_ILi128EEENS7_ILi80EEENS7_ILi256EEEEEELi256ENS_10bfloat16_tEfNS_4arch4Sm90ELb0ELb0ELb0ELb1ELb0ELb1ELb0ELb1ELb1ELb0ELb0ELb0EEENS1_21CollectiveEpilogueFwdINS6_IJSA_SC_SB_EEES9_SE_SG_Li256ELb1ELb0ELb0ELb0EEENS1_36VarlenDynamicPersistentTileSchedulerILi128ELi80ELi256ELi32ELb0ELb0ELb1ELb0ELb1ELb1EEEEEEEEEvNT_6ParamsE)
        .other          _ZN7cutlass13device_kernelIN5flash11enable_sm90INS1_16FlashAttnFwdSm90INS1_25CollectiveMainloopFwdSm90ILi2EN4cute5tupleIJNS5_1CILi1EEES8_S8_EEENS6_IJNS7_ILi128EEENS7_ILi80EEENS7_ILi256EEEEEELi256ENS_10bfloat16_tEfNS_4arch4Sm90ELb0ELb0ELb0ELb1ELb0ELb1ELb0ELb1ELb1ELb0ELb0ELb0EEENS1_21CollectiveEpilogueFwdINS6_IJSA_SC_SB_EEES9_SE_SG_Li256ELb1ELb0ELb0ELb0EEENS1_36VarlenDynamicPersistentTileSchedulerILi128ELi80ELi256ELi32ELb0ELb0ELb1ELb0ELb1ELb1EEEEEEEEEvNT_6ParamsE,@"STO_CUDA_ENTRY STV_DEFAULT"
_ZN7cutlass13device_kernelIN5flash11enable_sm90INS1_16FlashAttnFwdSm90INS1_25CollectiveMainloopFwdSm90ILi2EN4cute5tupleIJNS5_1CILi1EEES8_S8_EEENS6_IJNS7_ILi128EEENS7_ILi80EEENS7_ILi256EEEEEELi256ENS_10bfloat16_tEfNS_4arch4Sm90ELb0ELb0ELb0ELb1ELb0ELb1ELb0ELb1ELb1ELb0ELb0ELb0EEENS1_21CollectiveEpilogueFwdINS6_IJSA_SC_SB_EEES9_SE_SG_Li256ELb1ELb0ELb0ELb0EEENS1_36VarlenDynamicPersistentTileSchedulerILi128ELi80ELi256ELi32ELb0ELb0ELb1ELb0ELb1ELb1EEEEEEEEEvNT_6ParamsE:
[----:B------:R-:W-:Y:S01]  /*0000*/  LDC R1, c[0x0][0x37c] ;  /* 0x0000df00ff017b82 */ /* 0x000fe20000000800 */
[----:B------:R-:W-:Y:S05]  /*0010*/  EXIT ;  /* 0x000000000000794d */ /* 0x000fea0003800000 */
.L_x_3:
        /* <DEDUP_REMOVED lines=14> */
.L_x_51:


//--------------------- .text._ZN7cutlass13device_kernelIN5flash11enable_sm90INS1_16FlashAttnFwdSm90INS1_25CollectiveMainloopFwdSm90ILi2EN4cute5tupleIJNS5_1CILi1EEES8_S8_EEENS6_IJNS7_ILi128EEENS7_ILi64EEENS7_ILi256EEEEEELi256ENS_10bfloat16_tEfNS_4arch4Sm90ELb0ELb1ELb0ELb0ELb0ELb0ELb0ELb1ELb1ELb0ELb0ELb0EEENS1_21CollectiveEpilogueFwdINS6_IJSA_SC_SB_EEES9_SE_SG_Li256ELb0ELb0ELb0ELb0EEENS1_30DynamicPersistentTileSchedulerILi256ELi32ELb0ELb0ELb1EEEEEEEEEvNT_6ParamsE --------------------------
	.section	.text._ZN7cutlass13device_kernelIN5flash11enable_sm90INS1_16FlashAttnFwdSm90INS1_25CollectiveMainloopFwdSm90ILi2EN4cute5tupleIJNS5_1CILi1EEES8_S8_EEENS6_IJNS7_ILi128EEENS7_ILi64EEENS7_ILi256EEEEEELi256ENS_10bfloat16_tEfNS_4arch4Sm90ELb0ELb1ELb0ELb0ELb0ELb0ELb0ELb1ELb1ELb0ELb0ELb0EEENS1_21CollectiveEpilogueFwdINS6_IJSA_SC_SB_EEES9_SE_SG_Li256ELb0ELb0ELb0ELb0EEENS1_30DynamicPersistentTileSchedulerILi256ELi32ELb0ELb0ELb1EEEEEEEEEvNT_6ParamsE,"ax",@progbits
	.align	128
.text._ZN7cutlass13device_kernelIN5flash11enable_sm90INS1_16FlashAttnFwdSm90INS1_25CollectiveMainloopFwdSm90ILi2EN4cute5tupleIJNS5_1CILi1EEES8_S8_EEENS6_IJNS7_ILi128EEENS7_ILi64EEENS7_ILi256EEEEEELi256ENS_10bfloat16_tEfNS_4arch4Sm90ELb0ELb1ELb0ELb0ELb0ELb0ELb0ELb1ELb1ELb0ELb0ELb0EEENS1_21CollectiveEpilogueFwdINS6_IJSA_SC_SB_EEES9_SE_SG_Li256ELb0ELb0ELb0ELb0EEENS1_30DynamicPersistentTileSchedulerILi256ELi32ELb0ELb0ELb1EEEEEEEEEvNT_6ParamsE:
        .type           _ZN7cutlass13device_kernelIN5flash11enable_sm90INS1_16FlashAttnFwdSm90INS1_25CollectiveMainloopFwdSm90ILi2EN4cute5tupleIJNS5_1CILi1EEES8_S8_EEENS6_IJNS7_ILi128EEENS7_ILi64EEENS7_ILi256EEEEEELi256ENS_10bfloat16_tEfNS_4arch4Sm90ELb0ELb1ELb0ELb0ELb0ELb0ELb0ELb1ELb1ELb0ELb0ELb0EEENS1_21CollectiveEpilogueFwdINS6_IJSA_SC_SB_EEES9_SE_SG_Li256ELb0ELb0ELb0ELb0EEENS1_30DynamicPersistentTileSchedulerILi256ELi32ELb0ELb0ELb1EEEEEEEEEvNT_6ParamsE,@function
        .size           _ZN7cutlass13device_kernelIN5flash11enable_sm90INS1_16FlashAttnFwdSm90INS1_25CollectiveMainloopFwdSm90ILi2EN4cute5tupleIJNS5_1CILi1EEES8_S8_EEENS6_IJNS7_ILi128EEENS7_ILi64EEENS7_ILi256EEEEEELi256ENS_10bfloat16_tEfNS_4arch4Sm90ELb0ELb1ELb0ELb0ELb0ELb0ELb0ELb1ELb1ELb0ELb0ELb0EEENS1_21CollectiveEpilogueFwdINS6_IJSA_SC_SB_EEES9_SE_SG_Li256ELb0ELb0ELb0ELb0EEENS1_30DynamicPersistentTileSchedulerILi256ELi32ELb0ELb0ELb1EEEEEEEEEvNT_6ParamsE,(.L_x_52 - _ZN7cutlass13device_kernelIN5flash11enable_sm90INS1_16FlashAttnFwdSm90INS1_25CollectiveMainloopFwdSm90ILi2EN4cute5tupleIJNS5_1CILi1EEES8_S8_EEENS6_IJNS7_ILi128EEENS7_ILi64EEENS7_ILi256EEEEEELi256ENS_10bfloat16_tEfNS_4arch4Sm90ELb0ELb1ELb0ELb0ELb0ELb0ELb0ELb1ELb1ELb0ELb0ELb0EEENS1_21CollectiveEpilogueFwdINS6_IJSA_SC_SB_EEES9_SE_SG_Li256ELb0ELb0ELb0ELb0EEENS1_30DynamicPersistentTileSchedulerILi256ELi32ELb0ELb0ELb1EEEEEEEEEvNT_6ParamsE)
        .other          _ZN7cutlass13device_kernelIN5flash11enable_sm90INS1_16FlashAttnFwdSm90INS1_25CollectiveMainloopFwdSm90ILi2EN4cute5tupleIJNS5_1CILi1EEES8_S8_EEENS6_IJNS7_ILi128EEENS7_ILi64EEENS7_ILi256EEEEEELi256ENS_10bfloat16_tEfNS_4arch4Sm90ELb0ELb1ELb0ELb0ELb0ELb0ELb0ELb1ELb1ELb0ELb0ELb0EEENS1_21CollectiveEpilogueFwdINS6_IJSA_SC_SB_EEES9_SE_SG_Li256ELb0ELb0ELb0ELb0EEENS1_30DynamicPersistentTileSchedulerILi256ELi32ELb0ELb0ELb1EEEEEEEEEvNT_6ParamsE,@"STO_CUDA_ENTRY STV_DEFAULT"
_ZN7cutlass13device_kernelIN5flash11enable_sm90INS1_16FlashAttnFwdSm90INS1_25CollectiveMainloopFwdSm90ILi2EN4cute5tupleIJNS5_1CILi1EEES8_S8_EEENS6_IJNS7_ILi128EEENS7_ILi64EEENS7_ILi256EEEEEELi256ENS_10bfloat16_tEfNS_4arch4Sm90ELb0ELb1ELb0ELb0ELb0ELb0ELb0ELb1ELb1ELb0ELb0ELb0EEENS1_21CollectiveEpilogueFwdINS6_IJSA_SC_SB_EEES9_SE_SG_Li256ELb0ELb0ELb0ELb0EEENS1_30DynamicPersistentTileSchedulerILi256ELi32ELb0ELb0ELb1EEEEEEEEEvNT_6ParamsE:
[----:B------:R-:W-:Y:S01]  /*0000*/  LDC R1, c[0x0][0x37c] ;  /* 0x0000df00ff017b82 */ /* 0x000fe20000000800 */
[----:B------:R-:W-:Y:S05]  /*0010*/  EXIT ;  /* 0x000000000000794d */ /* 0x000fea0003800000 */
.L_x_4:
        /* <DEDUP_REMOVED lines=14> */
.L_x_52:


//--------------------- .text._ZN7cutlass13device_kernelIN5flash11enable_sm90INS1_16FlashAttnFwdSm90INS1_25CollectiveMainloopFwdSm90ILi2EN4cute5tupleIJNS5_1CILi1EEES8_S8_EEENS6_IJNS7_ILi128EEENS7_ILi64EEENS7_ILi256EEEEEELi256ENS_10bfloat16_tEfNS_4arch4Sm90ELb0ELb1ELb0ELb1ELb0ELb0ELb0ELb1ELb1ELb0ELb0ELb0EEENS1_21CollectiveEpilogueFwdINS6_IJSA_SC_SB_EEES9_SE_SG_Li256ELb1ELb0ELb0ELb0EEENS1_36VarlenDynamicPersistentTileSchedulerILi128ELi64ELi256ELi32ELb0ELb0ELb1ELb1ELb0ELb1EEEEEEEEEvNT_6ParamsE --------------------------
	.section	.text._ZN7cutlass13device_kernelIN5flash11enable_sm90INS1_16FlashAttnFwdSm90INS1_25CollectiveMainloopFwdSm90ILi2EN4cute5tupleIJNS5_1CILi1EEES8_S8_EEENS6_IJNS7_ILi128EEENS7_ILi64EEENS7_ILi256EEEEEELi256ENS_10bfloat16_tEfNS_4arch4Sm90ELb0ELb1ELb0ELb1ELb0ELb0ELb0ELb1ELb1ELb0ELb0ELb0EEENS1_21CollectiveEpilogueFwdINS6_IJSA_SC_SB_EEES9_SE_SG_Li256ELb1ELb0ELb0ELb0EEENS1_36VarlenDynamicPersistentTileSchedulerILi128ELi64ELi256ELi32ELb0ELb0ELb1ELb1ELb0ELb1EEEEEEEEEvNT_6ParamsE,"ax",@progbits
	.align	128
.text._ZN7cutlass13device_kernelIN5flash11enable_sm90INS1_16FlashAttnFwdSm90INS1_25CollectiveMainloopFwdSm90ILi2EN4cute5tupleIJNS5_1CILi1EEES8_S8_EEENS6_IJNS7_ILi128EEENS7_ILi64EEENS7_ILi256EEEEEELi256ENS_10bfloat16_tEfNS_4arch4Sm90ELb0ELb1ELb0ELb1ELb0ELb0ELb0ELb1ELb1ELb0ELb0ELb0EEENS1_21CollectiveEpilogueFwdINS6_IJSA_SC_SB_EEES9_SE_SG_Li256ELb1ELb0ELb0ELb0EEENS1_36VarlenDynamicPersistentTileSchedulerILi128ELi64ELi256ELi32ELb0ELb0ELb1ELb1ELb0ELb1EEEEEEEEEvNT_6ParamsE:
        .type           _ZN7cutlass13device_kernelIN5flash11enable_sm90INS1_16FlashAttnFwdSm90INS1_25CollectiveMainloopFwdSm90ILi2EN4cute5tupleIJNS5_1CILi1EEES8_S8_EEENS6_IJNS7_ILi128EEENS7_ILi64EEENS7_ILi256EEEEEELi256ENS_10bfloat16_tEfNS_4arch4Sm90ELb0ELb1ELb0ELb1ELb0ELb0ELb0ELb1ELb1ELb0ELb0ELb0EEENS1_21CollectiveEpilogueFwdINS6_IJSA_SC_SB_EEES9_SE_SG_Li256ELb1ELb0ELb0ELb0EEENS1_36VarlenDynamicPersistentTileSchedulerILi128ELi64ELi256ELi32ELb0ELb0ELb1ELb1ELb0ELb1EEEEEEEEEvNT_6ParamsE,@function
        .size           _ZN7cutlass13device_kernelIN5flash11enable_sm90INS1_16FlashAttnFwdSm90INS1_25CollectiveMainloopFwdSm90ILi2EN4cute5tupleIJNS5_1CILi1EEES8_S8_EEENS6_IJNS7_ILi128EEENS7_ILi64EEENS7_ILi256EEEEEELi256ENS_10bfloat16_tEfNS_4arch4Sm90ELb0ELb1ELb0ELb1ELb0ELb0ELb0ELb1ELb1ELb0ELb0ELb0EEENS1_21CollectiveEpilogueFwdINS6_IJSA_SC_SB_EEES9_SE_SG_Li256ELb1ELb0ELb0ELb0EEENS1_36VarlenDynamicPersistentTileSchedulerILi128ELi64ELi256ELi32ELb0ELb0ELb1ELb1ELb0ELb1EEEEEEEEEvNT_6ParamsE,(.L_x_53 - _ZN7cutlass13device_kernelIN5flash11enable_sm90INS1_16FlashAttnFwdSm90INS1_25CollectiveMainloopFwdSm90ILi2EN4cute5tupleIJNS5_1CILi1EEES8_S8_EEENS6_IJNS7_ILi128EEENS7_ILi64EEENS7_ILi256EEEEEELi256ENS_10bfloat16_tEfNS_4arch4Sm90ELb0ELb1ELb0ELb1ELb0ELb0ELb0ELb1ELb1ELb0ELb0ELb0EEENS1_21CollectiveEpilogueFwdINS6_IJSA_SC_SB_EEES9_SE_SG_Li256ELb1ELb0ELb0ELb0EEENS1_36VarlenDynamicPersistentTileSchedulerILi128ELi64ELi256ELi32ELb0ELb0ELb1ELb1ELb0ELb1EEEEEEEEEvNT_6ParamsE)
        .other          _ZN7cutlass13device_kernelIN5flash11enable_sm90INS1_16FlashAttnFwdSm90INS1_25CollectiveMainloopFwdSm90ILi2EN4cute5tupleIJNS5_1CILi1EEES8_S8_EEENS6_IJNS7_ILi128EEENS7_ILi64EEENS7_ILi256EEEEEELi256ENS_10bfloat16_tEfNS_4arch4Sm90ELb0ELb1ELb0ELb1ELb0ELb0ELb0ELb1ELb1ELb0ELb0ELb0EEENS1_21CollectiveEpilogueFwdINS6_IJSA_SC_SB_EEES9_SE_SG_Li256ELb1ELb0ELb0ELb0EEENS1_36VarlenDynamicPersistentTileSchedulerILi128ELi64ELi256ELi32ELb0ELb0ELb1ELb1ELb0ELb1EEEEEEEEEvNT_6ParamsE,@"STO_CUDA_ENTRY STV_DEFAULT"
_ZN7cutlass13device_kernelIN5flash11enable_sm90INS1_16FlashAttnFwdSm90INS1_25CollectiveMainloopFwdSm90ILi2EN4cute5tupleIJNS5_1CILi1EEES8_S8_EEENS6_IJNS7_ILi128EEENS7_ILi64EEENS7_ILi256EEEEEELi256ENS_10bfloat16_tEfNS_4arch4Sm90ELb0ELb1ELb0ELb1ELb0ELb0ELb0ELb1ELb1ELb0ELb0ELb0EEENS1_21CollectiveEpilogueFwdINS6_IJSA_SC_SB_EEES9_SE_SG_Li256ELb1ELb0ELb0ELb0EEENS1_36VarlenDynamicPersistentTileSchedulerILi128ELi64ELi256ELi32ELb0ELb0ELb1ELb1ELb0ELb1EEEEEEEEEvNT_6ParamsE:
[----:B------:R-:W-:Y:S01]  /*0000*/  LDC R1, c[0x0][0x37c] ;  /* 0x0000df00ff017b82 */ /* 0x000fe20000000800 */
[----:B------:R-:W-:Y:S05]  /*0010*/  EXIT ;  /* 0x000000000000794d */ /* 0x000fea0003800000 */
.L_x_5:
        /* <DEDUP_REMOVED lines=14> */
.L_x_53:


//--------------------- .text._ZN7cutlass13device_kernelIN5flash11enable_sm90INS1_16FlashAttnFwdSm90INS1_25CollectiveMainloopFwdSm90ILi2EN4cute5tupleIJNS5_1CILi1EEES8_S8_EEENS6_IJNS7_ILi128EEENS7_ILi64EEENS7_ILi256EEEEEELi256ENS_10bfloat16_tEfNS_4arch4Sm90ELb0ELb1ELb0ELb1ELb0ELb1ELb0ELb1ELb1ELb0ELb0ELb0EEENS1_21CollectiveEpilogueFwdINS6_IJSA_SC_SB_EEES9_SE_SG_Li256ELb1ELb0ELb0ELb0EEENS1_36VarlenDynamicPersistentTileSchedulerILi128ELi64ELi256ELi32ELb0ELb0ELb1ELb1ELb0ELb1EEEEEEEEEvNT_6ParamsE --------------------------
	.section	.text._ZN7cutlass13device_kernelIN5flash11enable_sm90INS1_16FlashAttnFwdSm90INS1_25CollectiveMainloopFwdSm90ILi2EN4cute5tupleIJNS5_1CILi1EEES8_S8_EEENS6_IJNS7_ILi128EEENS7_ILi64EEENS7_ILi256EEEEEELi256ENS_10bfloat16_tEfNS_4arch4Sm90ELb0ELb1ELb0ELb1ELb0ELb1ELb0ELb1ELb1ELb0ELb0ELb0EEENS1_21CollectiveEpilogueFwdINS6_IJSA_SC_SB_EEES9_SE_SG_Li256ELb1ELb0ELb0ELb0EEENS1_36VarlenDynamicPersistentTileSchedulerILi128ELi64ELi256ELi32ELb0ELb0ELb1ELb1ELb0ELb1EEEEEEEEEvNT_6ParamsE,"ax",@progbits
	.align	128
.text._ZN7cutlass13device_kernelIN5flash11enable_sm90INS1_16FlashAttnFwdSm90INS1_25CollectiveMainloopFwdSm90ILi2EN4cute5tupleIJNS5_1CILi1EEES8_S8_EEENS6_IJNS7_ILi128EEENS7_ILi64EEENS7_ILi256EEEEEELi256ENS_10bfloat16_tEfNS_4arch4Sm90ELb0ELb1ELb0ELb1ELb0ELb1ELb0ELb1ELb1ELb0ELb0ELb0EEENS1_21CollectiveEpilogueFwdINS6_IJSA_SC_SB_EEES9_SE_SG_Li256ELb1ELb0ELb0ELb0EEENS1_36VarlenDynamicPersistentTileSchedulerILi128ELi64ELi256ELi32ELb0ELb0ELb1ELb1ELb0ELb1EEEEEEEEEvNT_6ParamsE:
        .type           _ZN7cutlass13device_kernelIN5flash11enable_sm90INS1_16FlashAttnFwdSm90INS1_25CollectiveMainloopFwdSm90ILi2EN4cute5tupleIJNS5_1CILi1EEES8_S8_EEENS6_IJNS7_ILi128EEENS7_ILi64EEENS7_ILi256EEEEEELi256ENS_10bfloat16_tEfNS_4arch4Sm90ELb0ELb1ELb0ELb1ELb0ELb1ELb0ELb1ELb1ELb0ELb0ELb0EEENS1_21CollectiveEpilogueFwdINS6_IJSA_SC_SB_EEES9_SE_SG_Li256ELb1ELb0ELb0ELb0EEENS1_36VarlenDynamicPersistentTileSchedulerILi128ELi64ELi256ELi32ELb0ELb0ELb1ELb1ELb0ELb1EEEEEEEEEvNT_6ParamsE,@function
        .size           _ZN7cutlass13device_kernelIN5flash11enable_sm90INS1_16FlashAttnFwdSm90INS1_25CollectiveMainloopFwdSm90ILi2EN4cute5tupleIJNS5_1CILi1EEES8_S8_EEENS6_IJNS7_ILi128EEENS7_ILi64EEENS7_ILi256EEEEEELi256ENS_10bfloat16_tEfNS_4arch4Sm90ELb0ELb1ELb0ELb1ELb0ELb1ELb0ELb1ELb1ELb0ELb0ELb0EEENS1_21CollectiveEpilogueFwdINS6_IJSA_SC_SB_EEES9_SE_SG_Li256ELb1ELb0ELb0ELb0EEENS1_36VarlenDynamicPersistentTileSchedulerILi128ELi64ELi256ELi32ELb0ELb0ELb1ELb1ELb0ELb1EEEEEEEEEvNT_6ParamsE,(.L_x_54 - _ZN7cutlass13device_kernelIN5flash11enable_sm90INS1_16FlashAttnFwdSm90INS1_25CollectiveMainloopFwdSm90ILi2EN4cute5tupleIJNS5_1CILi1EEES8_S8_EEENS6_IJNS7_ILi128EEENS7_ILi64EEENS7_ILi256EEEEEELi256ENS_10bfloat16_tEfNS_4arch4Sm90ELb0ELb1ELb0ELb1ELb0ELb1ELb0ELb1ELb1ELb0ELb0ELb0EEENS1_21CollectiveEpilogueFwdINS6_IJSA_SC_SB_EEES9_SE_SG_Li256ELb1ELb0ELb0ELb0EEENS1_36VarlenDynamicPersistentTileSchedulerILi128ELi64ELi256ELi32ELb0ELb0ELb1ELb1ELb0ELb1EEEEEEEEEvNT_6ParamsE)
        .other          _ZN7cutlass13device_kernelIN5flash11enable_sm90INS1_16FlashAttnFwdSm90INS1_25CollectiveMainloopFwdSm90ILi2EN4cute5tupleIJNS5_1CILi1EEES8_S8_EEENS6_IJNS7_ILi128EEENS7_ILi64EEENS7_ILi256EEEEEELi256ENS_10bfloat16_tEfNS_4arch4Sm90ELb0ELb1ELb0ELb1ELb0ELb1ELb0ELb1ELb1ELb0ELb0ELb0EEENS1_21CollectiveEpilogueFwdINS6_IJSA_SC_SB_EEES9_SE_SG_Li256ELb1ELb0ELb0ELb0EEENS1_36VarlenDynamicPersistentTileSchedulerILi128ELi64ELi256ELi32ELb0ELb0ELb1ELb1ELb0ELb1EEEEEEEEEvNT_6ParamsE,@"STO_CUDA_ENTRY STV_DEFAULT"
_ZN7cutlass13device_kernelIN5flash11enable_sm90INS1_16FlashAttnFwdSm90INS1_25CollectiveMainloopFwdSm90ILi2EN4cute5tupleIJNS5_1CILi1EEES8_S8_EEENS6_IJNS7_ILi128EEENS7_ILi64EEENS7_ILi256EEEEEELi256ENS_10bfloat16_tEfNS_4arch4Sm90ELb0ELb1ELb0ELb1ELb0ELb1ELb0ELb1ELb1ELb0ELb0ELb0EEENS1_21CollectiveEpilogueFwdINS6_IJSA_SC_SB_EEES9_SE_SG_Li256ELb1ELb0ELb0ELb0EEENS1_36VarlenDynamicPersistentTileSchedulerILi128ELi64ELi256ELi32ELb0ELb0ELb1ELb1ELb0ELb1EEEEEEEEEvNT_6ParamsE:
[----:B------:R-:W-:Y:S01]  /*0000*/  LDC R1, c[0x0][0x37c] ;  /* 0x0000df00ff017b82 */ /* 0x000fe20000000800 */
[----:B------:R-:W-:Y:S05]  /*0010*/  EXIT ;  /* 0x000000000000794d */ /* 0x000fea0003800000 */
.L_x_6:
        /* <DEDUP_REMOVED lines=14> */
.L_x_54:


//--------------------- .text._ZN7cutlass13device_kernelIN5flash11enable_sm90INS1_16FlashAttnFwdSm90INS1_25CollectiveMainloopFwdSm90ILi2EN4cute5tupleIJNS5_1CILi1EEES8_S8_EEENS6_IJNS7_ILi128EEENS7_ILi80EEENS7_ILi256EEEEEELi256ENS_10bfloat16_tEfNS_4arch4Sm90ELb1ELb0ELb0ELb0ELb0ELb0ELb0ELb1ELb1ELb0ELb0ELb0EEENS1_21CollectiveEpilogueFwdINS6_IJSA_SC_SB_EEES9_SE_SG_Li256ELb0ELb0ELb0ELb0EEENS1_30DynamicPersistentTileSchedulerILi256ELi32ELb0ELb0ELb1EEEEEEEEEvNT_6ParamsE --------------------------
	.section	.text._ZN7cutlass13device_kernelIN5flash11enable_sm90INS1_16FlashAttnFwdSm90INS1_25CollectiveMainloopFwdSm90ILi2EN4cute5tupleIJNS5_1CILi1EEES8_S8_EEENS6_IJNS7_ILi128EEENS7_ILi80EEENS7_ILi256EEEEEELi256ENS_10bfloat16_tEfNS_4arch4Sm90ELb1ELb0ELb0ELb0ELb0ELb0ELb0ELb1ELb1ELb0ELb0ELb0EEENS1_21CollectiveEpilogueFwdINS6_IJSA_SC_SB_EEES9_SE_SG_Li256ELb0ELb0ELb0ELb0EEENS1_30DynamicPersistentTileSchedulerILi256ELi32ELb0ELb0ELb1EEEEEEEEEvNT_6ParamsE,"ax",@progbits
	.align	128
.text._ZN7cutlass13device_kernelIN5flash11enable_sm90INS1_16FlashAttnFwdSm90INS1_25CollectiveMainloopFwdSm90ILi2EN4cute5tupleIJNS5_1CILi1EEES8_S8_EEENS6_IJNS7_ILi128EEENS7_ILi80EEENS7_ILi256EEEEEELi256ENS_10bfloat16_tEfNS_4arch4Sm90ELb1ELb0ELb0ELb0ELb0ELb0ELb0ELb1ELb1ELb0ELb0ELb0EEENS1_21CollectiveEpilogueFwdINS6_IJSA_SC_SB_EEES9_SE_SG_Li256ELb0ELb0ELb0ELb0EEENS1_30DynamicPersistentTileSchedulerILi256ELi32ELb0ELb0ELb1EEEEEEEEEvNT_6ParamsE:
        .type           _ZN7cutlass13device_kernelIN5flash11enable_sm90INS1_16FlashAttnFwdSm90INS1_25CollectiveMainloopFwdSm90ILi2EN4cute5tupleIJNS5_1CILi1EEES8_S8_EEENS6_IJNS7_ILi128EEENS7_ILi80EEENS7_ILi256EEEEEELi256ENS_10bfloat16_tEfNS_4arch4Sm90ELb1ELb0ELb0ELb0ELb0ELb0ELb0ELb1ELb1ELb0ELb0ELb0EEENS1_21CollectiveEpilogueFwdINS6_IJSA_SC_SB_EEES9_SE_SG_Li256ELb0ELb0ELb0ELb0EEENS1_30DynamicPersistentTileSchedulerILi256ELi32ELb0ELb0ELb1EEEEEEEEEvNT_6ParamsE,@function
        .size           _ZN7cutlass13device_kernelIN5flash11enable_sm90INS1_16FlashAttnFwdSm90INS1_25CollectiveMainloopFwdSm90ILi2EN4cute5tupleIJNS5_1CILi1EEES8_S8_EEENS6_IJNS7_ILi128EEENS7_ILi80EEENS7_ILi256EEEEEELi256ENS_10bfloat16_tEfNS_4arch4Sm90ELb1ELb0ELb0ELb0ELb0ELb0ELb0ELb1ELb1ELb0ELb0ELb0EEENS1_21CollectiveEpilogueFwdINS6_IJSA_SC_SB_EEES9_SE_SG_Li256ELb0ELb0ELb0ELb0EEENS1_30DynamicPersistentTileSchedulerILi256ELi32ELb0ELb0ELb1EEEEEEEEEvNT_6ParamsE,(.L_x_55 - _ZN7cutlass13device_kernelIN5flash11enable_sm90INS1_16FlashAttnFwdSm90INS1_25CollectiveMainloopFwdSm90ILi2EN4cute5tupleIJNS5_1CILi1EEES8_S8_EEENS6_IJNS7_ILi128EEENS7_ILi80EEENS7_ILi256EEEEEELi256ENS_10bfloat16_tEfNS_4arch4Sm90ELb1ELb0ELb0ELb0ELb0ELb0ELb0ELb1ELb1ELb0ELb0ELb0EEENS1_21CollectiveEpilogueFwdINS6_IJSA_SC_SB_EEES9_SE_SG_Li256ELb0ELb0ELb0ELb0EEENS1_30DynamicPersistentTileSchedulerILi256ELi32ELb0ELb0ELb1EEEEEEEEEvNT_6ParamsE)
        .other          _ZN7cutlass13device_kernelIN5flash11enable_sm90INS1_16FlashAttnFwdSm90INS1_25CollectiveMainloopFwdSm90ILi2EN4cute5tupleIJNS5_1CILi1EEES8_S8_EEENS6_IJNS7_ILi128EEENS7_ILi80EEENS7_ILi256EEEEEELi256ENS_10bfloat16_tEfNS_4arch4Sm90ELb1ELb0ELb0ELb0ELb0ELb0ELb0ELb1ELb1ELb0ELb0ELb0EEENS1_21CollectiveEpilogueFwdINS6_IJSA_SC_SB_EEES9_SE_SG_Li256ELb0ELb0ELb0ELb0EEENS1_30DynamicPersistentTileSchedulerILi256ELi32ELb0ELb0ELb1EEEEEEEEEvNT_6ParamsE,@"STO_CUDA_ENTRY STV_DEFAULT"
_ZN7cutlass13device_kernelIN5flash11enable_sm90INS1_16FlashAttnFwdSm90INS1_25CollectiveMainloopFwdSm90ILi2EN4cute5tupleIJNS5_1CILi1EEES8_S8_EEENS6_IJNS7_ILi128EEENS7_ILi80EEENS7_ILi256EEEEEELi256ENS_10bfloat16_tEfNS_4arch4Sm90ELb1ELb0ELb0ELb0ELb0ELb0ELb0ELb1ELb1ELb0ELb0ELb0EEENS1_21CollectiveEpilogueFwdINS6_IJSA_SC_SB_EEES9_SE_SG_Li256ELb0ELb0ELb0ELb0EEENS1_30DynamicPersistentTileSchedulerILi256ELi32ELb0ELb0ELb1EEEEEEEEEvNT_6ParamsE:
[----:B------:R-:W-:Y:S01]  /*0000*/  LDC R1, c[0x0][0x37c] ;  /* 0x0000df00ff017b82 */ /* 0x000fe20000000800 */
[----:B------:R-:W-:Y:S05]  /*0010*/  EXIT ;  /* 0x000000000000794d */ /* 0x000fea0003800000 */
.L_x_7:
        /* <DEDUP_REMOVED lines=14> */
.L_x_55:


//--------------------- .text._ZN7cutlass13device_kernelIN5flash11enable_sm90INS1_16FlashAttnFwdSm90INS1_25CollectiveMainloopFwdSm90ILi2EN4cute5tupleIJNS5_1CILi1EEES8_S8_EEENS6_IJNS7_ILi128EEENS7_ILi80EEENS7_ILi256EEEEEELi256ENS_10bfloat16_tEfNS_4arch4Sm90ELb1ELb0ELb0ELb1ELb0ELb0ELb0ELb1ELb1ELb0ELb0ELb0EEENS1_21CollectiveEpilogueFwdINS6_IJSA_SC_SB_EEES9_SE_SG_Li256ELb1ELb0ELb0ELb0EEENS1_36VarlenDynamicPersistentTileSchedulerILi128ELi80ELi256ELi32ELb0ELb0ELb1ELb1ELb1ELb1EEEEEEEEEvNT_6ParamsE --------------------------
	.section	.text._ZN7cutlass13device_kernelIN5flash11enable_sm90INS1_16FlashAttnFwdSm90INS1_25CollectiveMainloopFwdSm90ILi2EN4cute5tupleIJNS5_1CILi1EEES8_S8_EEENS6_IJNS7_ILi128EEENS7_ILi80EEENS7_ILi256EEEEEELi256ENS_10bfloat16_tEfNS_4arch4Sm90ELb1ELb0ELb0ELb1ELb0ELb0ELb0ELb1ELb1ELb0ELb0ELb0EEENS1_21CollectiveEpilogueFwdINS6_IJSA_SC_SB_EEES9_SE_SG_Li256ELb1ELb0ELb0ELb0EEENS1_36VarlenDynamicPersistentTileSchedulerILi128ELi80ELi256ELi32ELb0ELb0ELb1ELb1ELb1ELb1EEEEEEEEEvNT_6ParamsE,"ax",@progbits
	.align	128
.text._ZN7cutlass13device_kernelIN5flash11enable_sm90INS1_16FlashAttnFwdSm90INS1_25CollectiveMainloopFwdSm90ILi2EN4cute5tupleIJNS5_1CILi1EEES8_S8_EEENS6_IJNS7_ILi128EEENS7_ILi80EEENS7_ILi256EEEEEELi256ENS_10bfloat16_tEfNS_4arch4Sm90ELb1ELb0ELb0ELb1ELb0ELb0ELb0ELb1ELb1ELb0ELb0ELb0EEENS1_21CollectiveEpilogueFwdINS6_IJSA_SC_SB_EEES9_SE_SG_Li256ELb1ELb0ELb0ELb0EEENS1_36VarlenDynamicPersistentTileSchedulerILi128ELi80ELi256ELi32ELb0ELb0ELb1ELb1ELb1ELb1EEEEEEEEEvNT_6ParamsE:
        .type           _ZN7cutlass13device_kernelIN5flash11enable_sm90INS1_16FlashAttnFwdSm90INS1_25CollectiveMainloopFwdSm90ILi2EN4cute5tupleIJNS5_1CILi1EEES8_S8_EEENS6_IJNS7_ILi128EEENS7_ILi80EEENS7_ILi256EEEEEELi256ENS_10bfloat16_tEfNS_4arch4Sm90ELb1ELb0ELb0ELb1ELb0ELb0ELb0ELb1ELb1ELb0ELb0ELb0EEENS1_21CollectiveEpilogueFwdINS6_IJSA_SC_SB_EEES9_SE_SG_Li256ELb1ELb0ELb0ELb0EEENS1_36VarlenDynamicPersistentTileSchedulerILi128ELi80ELi256ELi32ELb0ELb0ELb1ELb1ELb1ELb1EEEEEEEEEvNT_6ParamsE,@function
        .size           _ZN7cutlass13device_kernelIN5flash11enable_sm90INS1_16FlashAttnFwdSm90INS1_25CollectiveMainloopFwdSm90ILi2EN4cute5tupleIJNS5_1CILi1EEES8_S8_EEENS6_IJNS7_ILi128EEENS7_ILi80EEENS7_ILi256EEEEEELi256ENS_10bfloat16_tEfNS_4arch4Sm90ELb1ELb0ELb0ELb1ELb0ELb0ELb0ELb1ELb1ELb0ELb0ELb0EEENS1_21CollectiveEpilogueFwdINS6_IJSA_SC_SB_EEES9_SE_SG_Li256ELb1ELb0ELb0ELb0EEENS1_36VarlenDynamicPersistentTileSchedulerILi128ELi80ELi256ELi32ELb0ELb0ELb1ELb1ELb1ELb1EEEEEEEEEvNT_6ParamsE,(.L_x_56 - _ZN7cutlass13device_kernelIN5flash11enable_sm90INS1_16FlashAttnFwdSm90INS1_25CollectiveMainloopFwdSm90ILi2EN4cute5tupleIJNS5_1CILi1EEES8_S8_EEENS6_IJNS7_ILi128EEENS7_ILi80EEENS7_ILi256EEEEEELi256ENS_10bfloat16_tEfNS_4arch4Sm90ELb1ELb0ELb0ELb1ELb0ELb0ELb0ELb1ELb1ELb0ELb0ELb0EEENS1_21CollectiveEpilogueFwdINS6_IJSA_SC_SB_EEES9_SE_SG_Li256ELb1ELb0ELb0ELb0EEENS1_36VarlenDynamicPersistentTileSchedulerILi128ELi80ELi256ELi32ELb0ELb0ELb1ELb1ELb1ELb1EEEEEEEEEvNT_6ParamsE)
        .other          _ZN7cutlass13device_kernelIN5flash11enable_sm90INS1_16FlashAttnFwdSm90INS1_25CollectiveMainloopFwdSm90ILi2EN4cute5tupleIJNS5_1CILi1EEES8_S8_EEENS6_IJNS7_ILi128EEENS7_ILi80EEENS7_ILi256EEEEEELi256ENS_10bfloat16_tEfNS_4arch4Sm90ELb1ELb0ELb0ELb1ELb0ELb0ELb0ELb1ELb1ELb0ELb0ELb0EEENS1_21CollectiveEpilogueFwdINS6_IJSA_SC_SB_EEES9_SE_SG_Li256ELb1ELb0ELb0ELb0EEENS1_36VarlenDynamicPersistentTileSchedulerILi128ELi80ELi256ELi32ELb0ELb0ELb1ELb1ELb1ELb1EEEEEEEEEvNT_6ParamsE,@"STO_CUDA_ENTRY STV_DEFAULT"
_ZN7cutlass13device_kernelIN5flash11enable_sm90INS1_16FlashAttnFwdSm90INS1_25CollectiveMainloopFwdSm90ILi2EN4cute5tupleIJNS5_1CILi1EEES8_S8_EEENS6_IJNS7_ILi128EEENS7_ILi80EEENS7_ILi256EEEEEELi256ENS_10bfloat16_tEfNS_4arch4Sm90ELb1ELb0ELb0ELb1ELb0ELb0ELb0ELb1ELb1ELb0ELb0ELb0EEENS1_21CollectiveEpilogueFwdINS6_IJSA_SC_SB_EEES9_SE_SG_Li256ELb1ELb0ELb0ELb0EEENS1_36VarlenDynamicPersistentTileSchedulerILi128ELi80ELi256ELi32ELb0ELb0ELb1ELb1ELb1ELb1EEEEEEEEEvNT_6ParamsE:
[----:B------:R-:W-:Y:S01]  /*0000*/  LDC R1, c[0x0][0x37c] ;  /* 0x0000df00ff017b82 */ /* 0x000fe20000000800 */
[----:B------:R-:W-:Y:S05]  /*0010*/  EXIT ;  /* 0x000000000000794d */ /* 0x000fea0003800000 */
.L_x_8:
        /* <DEDUP_REMOVED lines=14> */
.L_x_56:


//--------------------- .text._ZN7cutlass13device_kernelIN5flash11enable_sm90INS1_16FlashAttnFwdSm90INS1_25CollectiveMainloopFwdSm90ILi2EN4cute5tupleIJNS5_1CILi1EEES8_S8_EEENS6_IJNS7_ILi128EEENS7_ILi80EEENS7_ILi256EEEEEELi256ENS_10bfloat16_tEfNS_4arch4Sm90ELb1ELb0ELb0ELb1ELb0ELb1ELb0ELb1ELb1ELb0ELb0ELb0EEENS1_21CollectiveEpilogueFwdINS6_IJSA_SC_SB_EEES9_SE_SG_Li256ELb1ELb0ELb0ELb0EEENS1_36VarlenDynamicPersistentTileSchedulerILi128ELi80ELi256ELi32ELb0ELb0ELb1ELb1ELb1ELb1EEEEEEEEEvNT_6ParamsE --------------------------
	.section	.text._ZN7cutlass13device_kernelIN5flash11enable_sm90INS1_16FlashAttnFwdSm90INS1_25CollectiveMainloopFwdSm90ILi2EN4cute5tupleIJNS5_1CILi1EEES8_S8_EEENS6_IJNS7_ILi128EEENS7_ILi80EEENS7_ILi256EEEEEELi256ENS_10bfloat16_tEfNS_4arch4Sm90ELb1ELb0ELb0ELb1ELb0ELb1ELb0ELb1ELb1ELb0ELb0ELb0EEENS1_21CollectiveEpilogueFwdINS6_IJSA_SC_SB_EEES9_SE_SG_Li256ELb1ELb0ELb0ELb0EEENS1_36VarlenDynamicPersistentTileSchedulerILi128ELi80ELi256ELi32ELb0ELb0ELb1ELb1ELb1ELb1EEEEEEEEEvNT_6ParamsE,"ax",@progbits
	.align	128
.text._ZN7cutlass13device_kernelIN5flash11enable_sm90INS1_16FlashAttnFwdSm90INS1_25CollectiveMainloopFwdSm90ILi2EN4cute5tupleIJNS5_1CILi1EEES8_S8_EEENS6_IJNS7_ILi128EEENS7_ILi80EEENS7_ILi256EEEEEELi256ENS_10bfloat16_tEfNS_4arch4Sm90ELb1ELb0ELb0ELb1ELb0ELb1ELb0ELb1ELb1ELb0ELb0ELb0EEENS1_21CollectiveEpilogueFwdINS6_IJSA_SC_SB_EEES9_SE_SG_Li256ELb1ELb0ELb0ELb0EEENS1_36VarlenDynamicPersistentTileSchedulerILi128ELi80ELi256ELi32ELb0ELb0ELb1ELb1ELb1ELb1EEEEEEEEEvNT_6ParamsE:
        .type           _ZN7cutlass13device_kernelIN5flash11enable_sm90INS1_16FlashAttnFwdSm90INS1_25CollectiveMainloopFwdSm90ILi2EN4cute5tupleIJNS5_1CILi1EEES8_S8_EEENS6_IJNS7_ILi128EEENS7_ILi80EEENS7_ILi256EEEEEELi256ENS_10bfloat16_tEfNS_4arch4Sm90ELb1ELb0ELb0ELb1ELb0ELb1ELb0ELb1ELb1ELb0ELb0ELb0EEENS1_21CollectiveEpilogueFwdINS6_IJSA_SC_SB_EEES9_SE_SG_Li256ELb1ELb0ELb0ELb0EEENS1_36VarlenDynamicPersistentTileSchedulerILi128ELi80ELi256ELi32ELb0ELb0ELb1ELb1ELb1ELb1EEEEEEEEEvNT_6ParamsE,@function
        .size           _ZN7cutlass13device_kernelIN5flash11enable_sm90INS1_16FlashAttnFwdSm90INS1_25CollectiveMainloopFwdSm90ILi2EN4cute5tupleIJNS5_1CILi1EEES8_S8_EEENS6_IJNS7_ILi128EEENS7_ILi80EEENS7_ILi256EEEEEELi256ENS_10bfloat16_tEfNS_4arch4Sm90ELb1ELb0ELb0ELb1ELb0ELb1ELb0ELb1ELb1ELb0ELb0ELb0EEENS1_21CollectiveEpilogueFwdINS6_IJSA_SC_SB_EEES9_SE_SG_Li256ELb1ELb0ELb0ELb0EEENS1_36VarlenDynamicPersistentTileSchedulerILi128ELi80ELi256ELi32ELb0ELb0ELb1ELb1ELb1ELb1EEEEEEEEEvNT_6ParamsE,(.L_x_57 - _ZN7cutlass13device_kernelIN5flash11enable_sm90INS1_16FlashAttnFwdSm90INS1_25CollectiveMainloopFwdSm90ILi2EN4cute5tupleIJNS5_1CILi1EEES8_S8_EEENS6_IJNS7_ILi128EEENS7_ILi80EEENS7_ILi256EEEEEELi256ENS_10bfloat16_tEfNS_4arch4Sm90ELb1ELb0ELb0ELb1ELb0ELb1ELb0ELb1ELb1ELb0ELb0ELb0EEENS1_21CollectiveEpilogueFwdINS6_IJSA_SC_SB_EEES9_SE_SG_Li256ELb1ELb0ELb0ELb0EEENS1_36VarlenDynamicPersistentTileSchedulerILi128ELi80ELi256ELi32ELb0ELb0ELb1ELb1ELb1ELb1EEEEEEEEEvNT_6ParamsE)
        .other          _ZN7cutlass13device_kernelIN5flash11enable_sm90INS1_16FlashAttnFwdSm90INS1_25CollectiveMainloopFwdSm90ILi2EN4cute5tupleIJNS5_1CILi1EEES8_S8_EEENS6_IJNS7_ILi128EEENS7_ILi80EEENS7_ILi256EEEEEELi256ENS_10bfloat16_tEfNS_4arch4Sm90ELb1ELb0ELb0ELb1ELb0ELb1ELb0ELb1ELb1ELb0ELb0ELb0EEENS1_21CollectiveEpilogueFwdINS6_IJSA_SC_SB_EEES9_SE_SG_Li256ELb1ELb0ELb0ELb0EEENS1_36VarlenDynamicPersistentTileSchedulerILi128ELi80ELi256ELi32ELb0ELb0ELb1ELb1ELb1ELb1EEEEEEEEEvNT_6ParamsE,@"STO_CUDA_ENTRY STV_DEFAULT"
_ZN7cutlass13device_kernelIN5flash11enable_sm90INS1_16FlashAttnFwdSm90INS1_25CollectiveMainloopFwdSm90ILi2EN4cute5tupleIJNS5_1CILi1EEES8_S8_EEENS6_IJNS7_ILi128EEENS7_ILi80EEENS7_ILi256EEEEEELi256ENS_10bfloat16_tEfNS_4arch4Sm90ELb1ELb0ELb0ELb1ELb0ELb1ELb0ELb1ELb1ELb0ELb0ELb0EEENS1_21CollectiveEpilogueFwdINS6_IJSA_SC_SB_EEES9_SE_SG_Li256ELb1ELb0ELb0ELb0EEENS1_36VarlenDynamicPersistentTileSchedulerILi128ELi80ELi256ELi32ELb0ELb0ELb1ELb1ELb1ELb1EEEEEEEEEvNT_6ParamsE:
[----:B------:R-:W-:Y:S01]  /*0000*/  LDC R1, c[0x0][0x37c] ;  /* 0x0000df00ff017b82 */ /* 0x000fe20000000800 */
[----:B------:R-:W-:Y:S05]  /*0010*/  EXIT ;  /* 0x000000000000794d */ /* 0x000fea0003800000 */
.L_x_9:
        /* <DEDUP_REMOVED lines=14> */
.L_x_57:


//--------------------- .text._ZN7cutlass13device_kernelIN5flash11enable_sm90INS1_16FlashAttnFwdSm90INS1_25CollectiveMainloopFwdSm90ILi2EN4cute5tupleIJNS5_1CILi1EEES8_S8_EEENS6_IJNS7_ILi128EEENS7_ILi112EEENS7_ILi192EEEEEELi192ENS_10bfloat16_tEfNS_4arch4Sm90ELb0ELb0ELb0ELb0ELb0ELb0ELb0ELb1ELb1ELb0ELb0ELb0EEENS1_21CollectiveEpilogueFwdINS6_IJSA_SC_SB_EEES9_SE_SG_Li256ELb0ELb0ELb0ELb0EEENS1_29StaticPersistentTileSchedulerILb0EEEEEEEEEvNT_6ParamsE --------------------------
	.section	.text._ZN7cutlass13device_kernelIN5flash11enable_sm90INS1_16FlashAttnFwdSm90INS1_25CollectiveMainloopFwdSm90ILi2EN4cute5tupleIJNS5_1CILi1EEES8_S8_EEENS6_IJNS7_ILi128EEENS7_ILi112EEENS7_ILi192EEEEEELi192ENS_10bfloat16_tEfNS_4arch4Sm90ELb0ELb0ELb0ELb0ELb0ELb0ELb0ELb1ELb1ELb0ELb0ELb0EEENS1_21CollectiveEpilogueFwdINS6_IJSA_SC_SB_EEES9_SE_SG_Li256ELb0ELb0ELb0ELb0EEENS1_29StaticPersistentTileSchedulerILb0EEEEEEEEEvNT_6ParamsE,"ax",@progbits
	.align	128
.text._ZN7cutlass13device_kernelIN5flash11enable_sm90INS1_16FlashAttnFwdSm90INS1_25CollectiveMainloopFwdSm90ILi2EN4cute5tupleIJNS5_1CILi1EEES8_S8_EEENS6_IJNS7_ILi128EEENS7_ILi112EEENS7_ILi192EEEEEELi192ENS_10bfloat16_tEfNS_4arch4Sm90ELb0ELb0ELb0ELb0ELb0ELb0ELb0ELb1ELb1ELb0ELb0ELb0EEENS1_21CollectiveEpilogueFwdINS6_IJSA_SC_SB_EEES9_SE_SG_Li256ELb0ELb0ELb0ELb0EEENS1_29StaticPersistentTileSchedulerILb0EEEEEEEEEvNT_6ParamsE:
        .type           _ZN7cutlass13device_kernelIN5flash11enable_sm90INS1_16FlashAttnFwdSm90INS1_25CollectiveMainloopFwdSm90ILi2EN4cute5tupleIJNS5_1CILi1EEES8_S8_EEENS6_IJNS7_ILi128EEENS7_ILi112EEENS7_ILi192EEEEEELi192ENS_10bfloat16_tEfNS_4arch4Sm90ELb0ELb0ELb0ELb0ELb0ELb0ELb0ELb1ELb1ELb0ELb0ELb0EEENS1_21CollectiveEpilogueFwdINS6_IJSA_SC_SB_EEES9_SE_SG_Li256ELb0ELb0ELb0ELb0EEENS1_29StaticPersistentTileSchedulerILb0EEEEEEEEEvNT_6ParamsE,@function
        .size           _ZN7cutlass13device_kernelIN5flash11enable_sm90INS1_16FlashAttnFwdSm90INS1_25CollectiveMainloopFwdSm90ILi2EN4cute5tupleIJNS5_1CILi1EEES8_S8_EEENS6_IJNS7_ILi128EEENS7_ILi112EEENS7_ILi192EEEEEELi192ENS_10bfloat16_tEfNS_4arch4Sm90ELb0ELb0ELb0ELb0ELb0ELb0ELb0ELb1ELb1ELb0ELb0ELb0EEENS1_21CollectiveEpilogueFwdINS6_IJSA_SC_SB_EEES9_SE_SG_Li256ELb0ELb0ELb0ELb0EEENS1_29StaticPersistentTileSchedulerILb0EEEEEEEEEvNT_6ParamsE,(.L_x_58 - _ZN7cutlass13device_kernelIN5flash11enable_sm90INS1_16FlashAttnFwdSm90INS1_25CollectiveMainloopFwdSm90ILi2EN4cute5tupleIJNS5_1CILi1EEES8_S8_EEENS6_IJNS7_ILi128EEENS7_ILi112EEENS7_ILi192EEEEEELi192ENS_10bfloat16_tEfNS_4arch4Sm90ELb0ELb0ELb0ELb0ELb0ELb0ELb0ELb1ELb1ELb0ELb0ELb0EEENS1_21CollectiveEpilogueFwdINS6_IJSA_SC_SB_EEES9_SE_SG_Li256ELb0ELb0ELb0ELb0EEENS1_29StaticPersistentTileSchedulerILb0EEEEEEEEEvNT_6ParamsE)
        .other          _ZN7cutlass13device_kernelIN5flash11enable_sm90INS1_16FlashAttnFwdSm90INS1_25CollectiveMainloopFwdSm90ILi2EN4cute5tupleIJNS5_1CILi1EEES8_S8_EEENS6_IJNS7_ILi128EEENS7_ILi112EEENS7_ILi192EEEEEELi192ENS_10bfloat16_tEfNS_4arch4Sm90ELb0ELb0ELb0ELb0ELb0ELb0ELb0ELb1ELb1ELb0ELb0ELb0EEENS1_21CollectiveEpilogueFwdINS6_IJSA_SC_SB_EEES9_SE_SG_Li256ELb0ELb0ELb0ELb0EEENS1_29StaticPersistentTileSchedulerILb0EEEEEEEEEvNT_6ParamsE,@"STO_CUDA_ENTRY STV_DEFAULT"
_ZN7cutlass13device_kernelIN5flash11enable_sm90INS1_16FlashAttnFwdSm90INS1_25CollectiveMainloopFwdSm90ILi2EN4cute5tupleIJNS5_1CILi1EEES8_S8_EEENS6_IJNS7_ILi128EEENS7_ILi112EEENS7_ILi192EEEEEELi192ENS_10bfloat16_tEfNS_4arch4Sm90ELb0ELb0ELb0ELb0ELb0ELb0ELb0ELb1ELb1ELb0ELb0ELb0EEENS1_21CollectiveEpilogueFwdINS6_IJSA_SC_SB_EEES9_SE_SG_Li256ELb0ELb0ELb0ELb0EEENS1_29StaticPersistentTileSchedulerILb0EEEEEEEEEvNT_6ParamsE:
[----:B------:R-:W-:Y:S01]  /*0000*/  LDC R1, c[0x0][0x37c] ;  /* 0x0000df00ff017b82 */ /* 0x000fe20000000800 */
[----:B------:R-:W-:Y:S05]  /*0010*/  EXIT ;  /* 0x000000000000794d */ /* 0x000fea0003800000 */
.L_x_10:
        /* <DEDUP_REMOVED lines=14> */
.L_x_58:


//--------------------- .text._ZN7cutlass13device_kernelIN5flash11enable_sm90INS1_16FlashAttnFwdSm90INS1_25CollectiveMainloopFwdSm90ILi2EN4cute5tupleIJNS5_1CILi2EEENS7_ILi1EEES9_EEENS6_IJNS7_ILi128EEENS7_ILi112EEENS7_ILi192EEEEEELi192ENS_10bfloat16_tEfNS_4arch4Sm90ELb0ELb0ELb0ELb0ELb0ELb0ELb0ELb1ELb1ELb0ELb0ELb0EEENS1_21CollectiveEpilogueFwdINS6_IJSB_SD_SC_EEESA_SF_SH_Li256ELb0ELb0ELb0ELb0EEENS1_29StaticPersistentTileSchedulerILb0EEEEEEEEEvNT_6ParamsE --------------------------
	.section	.text._ZN7cutlass13device_kernelIN5flash11enable_sm90INS1_16FlashAttnFwdSm90INS1_25CollectiveMainloopFwdSm90ILi2EN4cute5tupleIJNS5_1CILi2EEENS7_ILi1EEES9_EEENS6_IJNS7_ILi128EEENS7_ILi112EEENS7_ILi192EEEEEELi192ENS_10bfloat16_tEfNS_4arch4Sm90ELb0ELb0ELb0ELb0ELb0ELb0ELb0ELb1ELb1ELb0ELb0ELb0EEENS1_21CollectiveEpilogueFwdINS6_IJSB_SD_SC_EEESA_SF_SH_Li256ELb0ELb0ELb0ELb0EEENS1_29StaticPersistentTileSchedulerILb0EEEEEEEEEvNT_6ParamsE,"ax",@progbits
	.align	128
.text._ZN7cutlass13device_kernelIN5flash11enable_sm90INS1_16FlashAttnFwdSm90INS1_25CollectiveMainloopFwdSm90ILi2EN4cute5tupleIJNS5_1CILi2EEENS7_ILi1EEES9_EEENS6_IJNS7_ILi128EEENS7_ILi112EEENS7_ILi192EEEEEELi192ENS_10bfloat16_tEfNS_4arch4Sm90ELb0ELb0ELb0ELb0ELb0ELb0ELb0ELb1ELb1ELb0ELb0ELb0EEENS1_21CollectiveEpilogueFwdINS6_IJSB_SD_SC_EEESA_SF_SH_Li256ELb0ELb0ELb0ELb0EEENS1_29StaticPersistentTileSchedulerILb0EEEEEEEEEvNT_6ParamsE:
        .type           _ZN7cutlass13device_kernelIN5flash11enable_sm90INS1_16FlashAttnFwdSm90INS1_25CollectiveMainloopFwdSm90ILi2EN4cute5tupleIJNS5_1CILi2EEENS7_ILi1EEES9_EEENS6_IJNS7_ILi128EEENS7_ILi112EEENS7_ILi192EEEEEELi192ENS_10bfloat16_tEfNS_4arch4Sm90ELb0ELb0ELb0ELb0ELb0ELb0ELb0ELb1ELb1ELb0ELb0ELb0EEENS1_21CollectiveEpilogueFwdINS6_IJSB_SD_SC_EEESA_SF_SH_Li256ELb0ELb0ELb0ELb0EEENS1_29StaticPersistentTileSchedulerILb0EEEEEEEEEvNT_6ParamsE,@function
        .size           _ZN7cutlass13device_kernelIN5flash11enable_sm90INS1_16FlashAttnFwdSm90INS1_25CollectiveMainloopFwdSm90ILi2EN4cute5tupleIJNS5_1CILi2EEENS7_ILi1EEES9_EEENS6_IJNS7_ILi128EEENS7_ILi112EEENS7_ILi192EEEEEELi192ENS_10bfloat16_tEfNS_4arch4Sm90ELb0ELb0ELb0ELb0ELb0ELb0ELb0ELb1ELb1ELb0ELb0ELb0EEENS1_21CollectiveEpilogueFwdINS6_IJSB_SD_SC_EEESA_SF_SH_Li256ELb0ELb0ELb0ELb0EEENS1_29StaticPersistentTileSchedulerILb0EEEEEEEEEvNT_6ParamsE,(.L_x_59 - _ZN7cutlass13device_kernelIN5flash11enable_sm90INS1_16FlashAttnFwdSm90INS1_25CollectiveMainloopFwdSm90ILi2EN4cute5tupleIJNS5_1CILi2EEENS7_ILi1EEES9_EEENS6_IJNS7_ILi128EEENS7_ILi112EEENS7_ILi192EEEEEELi192ENS_10bfloat16_tEfNS_4arch4Sm90ELb0ELb0ELb0ELb0ELb0ELb0ELb0ELb1ELb1ELb0ELb0ELb0EEENS1_21CollectiveEpilogueFwdINS6_IJSB_SD_SC_EEESA_SF_SH_Li256ELb0ELb0ELb0ELb0EEENS1_29StaticPersistentTileSchedulerILb0EEEEEEEEEvNT_6ParamsE)
        .other          _ZN7cutlass13device_kernelIN5flash11enable_sm90INS1_16FlashAttnFwdSm90INS1_25CollectiveMainloopFwdSm90ILi2EN4cute5tupleIJNS5_1CILi2EEENS7_ILi1EEES9_EEENS6_IJNS7_ILi128EEENS7_ILi112EEENS7_ILi192EEEEEELi192ENS_10bfloat16_tEfNS_4arch4Sm90ELb0ELb0ELb0ELb0ELb0ELb0ELb0ELb1ELb1ELb0ELb0ELb0EEENS1_21CollectiveEpilogueFwdINS6_IJSB_SD_SC_EEESA_SF_SH_Li256ELb0ELb0ELb0ELb0EEENS1_29StaticPersistentTileSchedulerILb0EEEEEEEEEvNT_6ParamsE,@"STO_CUDA_ENTRY STV_DEFAULT"
_ZN7cutlass13device_kernelIN5flash11enable_sm90INS1_16FlashAttnFwdSm90INS1_25CollectiveMainloopFwdSm90ILi2EN4cute5tupleIJNS5_1CILi2EEENS7_ILi1EEES9_EEENS6_IJNS7_ILi128EEENS7_ILi112EEENS7_ILi192EEEEEELi192ENS_10bfloat16_tEfNS_4arch4Sm90ELb0ELb0ELb0ELb0ELb0ELb0ELb0ELb1ELb1ELb0ELb0ELb0EEENS1_21CollectiveEpilogueFwdINS6_IJSB_SD_SC_EEESA_SF_SH_Li256ELb0ELb0ELb0ELb0EEENS1_29StaticPersistentTileSchedulerILb0EEEEEEEEEvNT_6ParamsE:
[----:B------:R-:W-:Y:S01]  /*0000*/  LDC R1, c[0x0][0x37c] ;  /* 0x0000df00ff017b82 */ /* 0x000fe20000000800 */
[----:B------:R-:W-:Y:S05]  /*0010*/  EXIT ;  /* 0x000000000000794d */ /* 0x000fea0003800000 */
.L_x_11:
        /* <DEDUP_REMOVED lines=14> */
.L_x_59:


//--------------------- .text._ZN7cutlass13device_kernelIN5flash11enable_sm90INS1_16FlashAttnFwdSm90INS1_25CollectiveMainloopFwdSm90ILi2EN4cute5tupleIJNS5_1CILi1EEES8_S8_EEENS6_IJNS7_ILi128EEENS7_ILi112EEENS7_ILi192EEEEEELi192ENS_10bfloat16_tEfNS_4arch4Sm90ELb0ELb0ELb0ELb1ELb0ELb0ELb0ELb1ELb1ELb0ELb0ELb0EEENS1_21CollectiveEpilogueFwdINS6_IJSA_SC_SB_EEES9_SE_SG_Li256ELb1ELb0ELb0ELb0EEENS1_36VarlenDynamicPersistentTileSchedulerILi128ELi112ELi256ELi32ELb0ELb0ELb1ELb0ELb1ELb1EEEEEEEEEvNT_6ParamsE --------------------------
	.section	.text._ZN7cutlass13device_kernelIN5flash11enable_sm90INS1_16FlashAttnFwdSm90INS1_25CollectiveMainloopFwdSm90ILi2EN4cute5tupleIJNS5_1CILi1EEES8_S8_EEENS6_IJNS7_ILi128EEENS7_ILi112EEENS7_ILi192EEEEEELi192ENS_10bfloat16_tEfNS_4arch4Sm90ELb0ELb0ELb0ELb1ELb0ELb0ELb0ELb1ELb1ELb0ELb0ELb0EEENS1_21CollectiveEpilogueFwdINS6_IJSA_SC_SB_EEES9_SE_SG_Li256ELb1ELb0ELb0ELb0EEENS1_36VarlenDynamicPersistentTileSchedulerILi128ELi112ELi256ELi32ELb0ELb0ELb1ELb0ELb1ELb1EEEEEEEEEvNT_6ParamsE,"ax",@progbits
	.align	128
.text._ZN7cutlass13device_kernelIN5flash11enable_sm90INS1_16FlashAttnFwdSm90INS1_25CollectiveMainloopFwdSm90ILi2EN4cute5tupleIJNS5_1CILi1EEES8_S8_EEENS6_IJNS7_ILi128EEENS7_ILi112EEENS7_ILi192EEEEEELi192ENS_10bfloat16_tEfNS_4arch4Sm90ELb0ELb0ELb0ELb1ELb0ELb0ELb0ELb1ELb1ELb0ELb0ELb0EEENS1_21CollectiveEpilogueFwdINS6_IJSA_SC_SB_EEES9_SE_SG_Li256ELb1ELb0ELb0ELb0EEENS1_36VarlenDynamicPersistentTileSchedulerILi128ELi112ELi256ELi32ELb0ELb0ELb1ELb0ELb1ELb1EEEEEEEEEvNT_6ParamsE:
        .type           _ZN7cutlass13device_kernelIN5flash11enable_sm90INS1_16FlashAttnFwdSm90INS1_25CollectiveMainloopFwdSm90ILi2EN4cute5tupleIJNS5_1CILi1EEES8_S8_EEENS6_IJNS7_ILi128EEENS7_ILi112EEENS7_ILi192EEEEEELi192ENS_10bfloat16_tEfNS_4arch4Sm90ELb0ELb0ELb0ELb1ELb0ELb0ELb0ELb1ELb1ELb0ELb0ELb0EEENS1_21CollectiveEpilogueFwdINS6_IJSA_SC_SB_EEES9_SE_SG_Li256ELb1ELb0ELb0ELb0EEENS1_36VarlenDynamicPersistentTileSchedulerILi128ELi112ELi256ELi32ELb0ELb0ELb1ELb0ELb1ELb1EEEEEEEEEvNT_6ParamsE,@function
        .size           _ZN7cutlass13device_kernelIN5flash11enable_sm90INS1_16FlashAttnFwdSm90INS1_25CollectiveMainloopFwdSm90ILi2EN4cute5tupleIJNS5_1CILi1EEES8_S8_EEENS6_IJNS7_ILi128EEENS7_ILi112EEENS7_ILi192EEEEEELi192ENS_10bfloat16_tEfNS_4arch4Sm90ELb0ELb0ELb0ELb1ELb0ELb0ELb0ELb1ELb1ELb0ELb0ELb0EEENS1_21CollectiveEpilogueFwdINS6_IJSA_SC_SB_EEES9_SE_SG_Li256ELb1ELb0ELb0ELb0EEENS1_36VarlenDynamicPersistentTileSchedulerILi128ELi112ELi256ELi32ELb0ELb0ELb1ELb0ELb1ELb1EEEEEEEEEvNT_6ParamsE,(.L_x_60 - _ZN7cutlass13device_kernelIN5flash11enable_sm90INS1_16FlashAttnFwdSm90INS1_25CollectiveMainloopFwdSm90ILi2EN4cute5tupleIJNS5_1CILi1EEES8_S8_EEENS6_IJNS7_ILi128EEENS7_ILi112EEENS7_ILi192EEEEEELi192ENS_10bfloat16_tEfNS_4arch4Sm90ELb0ELb0ELb0ELb1ELb0ELb0ELb0ELb1ELb1ELb0ELb0ELb0EEENS1_21CollectiveEpilogueFwdINS6_IJSA_SC_SB_EEES9_SE_SG_Li256ELb1ELb0ELb0ELb0EEENS1_36VarlenDynamicPersistentTileSchedulerILi128ELi112ELi256ELi32ELb0ELb0ELb1ELb0ELb1ELb1EEEEEEEEEvNT_6ParamsE)
        .other          _ZN7cutlass13device_kernelIN5flash11enable_sm90INS1_16FlashAttnFwdSm90INS1_25CollectiveMainloopFwdSm90ILi2EN4cute5tupleIJNS5_1CILi1EEES8_S8_EEENS6_IJNS7_ILi128EEENS7_ILi112EEENS7_ILi192EEEEEELi192ENS_10bfloat16_tEfNS_4arch4Sm90ELb0ELb0ELb0ELb1ELb0ELb0ELb0ELb1ELb1ELb0ELb0ELb0EEENS1_21CollectiveEpilogueFwdINS6_IJSA_SC_SB_EEES9_SE_SG_Li256ELb1ELb0ELb0ELb0EEENS1_36VarlenDynamicPersistentTileSchedulerILi128ELi112ELi256ELi32ELb0ELb0ELb1ELb0ELb1ELb1EEEEEEEEEvNT_6ParamsE,@"STO_CUDA_ENTRY STV_DEFAULT"
_ZN7cutlass13device_kernelIN5flash11enable_sm90INS1_16FlashAttnFwdSm90INS1_25CollectiveMainloopFwdSm90ILi2EN4cute5tupleIJNS5_1CILi1EEES8_S8_EEENS6_IJNS7_ILi128EEENS7_ILi112EEENS7_ILi192EEEEEELi192ENS_10bfloat16_tEfNS_4arch4Sm90ELb0ELb0ELb0ELb1ELb0ELb0ELb0ELb1ELb1ELb0ELb0ELb0EEENS1_21CollectiveEpilogueFwdINS6_IJSA_SC_SB_EEES9_SE_SG_Li256ELb1ELb0ELb0ELb0EEENS1_36VarlenDynamicPersistentTileSchedulerILi128ELi112ELi256ELi32ELb0ELb0ELb1ELb0ELb1ELb1EEEEEEEEEvNT_6ParamsE:
[----:B------:R-:W-:Y:S01]  /*0000*/  LDC R1, c[0x0][0x37c] ;  /* 0x0000df00ff017b82 */ /* 0x000fe20000000800 */
[----:B------:R-:W-:Y:S05]  /*0010*/  EXIT ;  /* 0x000000000000794d */ /* 0x000fea0003800000 */
.L_x_12:
        /* <DEDUP_REMOVED lines=14> */
.L_x_60:


//--------------------- .text._ZN7cutlass13device_kernelIN5flash11enable_sm90INS1_16FlashAttnFwdSm90INS1_25CollectiveMainloopFwdSm90ILi2EN4cute5tupleIJNS5_1CILi1EEES8_S8_EEENS6_IJNS7_ILi128EEENS7_ILi112EEENS7_ILi192EEEEEELi192ENS_10bfloat16_tEfNS_4arch4Sm90ELb0ELb0ELb0ELb1ELb0ELb1ELb0ELb1ELb1ELb0ELb0ELb0EEENS1_21CollectiveEpilogueFwdINS6_IJSA_SC_SB_EEES9_SE_SG_Li256ELb1ELb0ELb0ELb0EEENS1_36VarlenDynamicPersistentTileSchedulerILi128ELi112ELi256ELi32ELb0ELb0ELb1ELb0ELb1ELb1EEEEEEEEEvNT_6ParamsE --------------------------
	.section	.text._ZN7cutlass13device_kernelIN5flash11enable_sm90INS1_16FlashAttnFwdSm90INS1_25CollectiveMainloopFwdSm90ILi2EN4cute5tupleIJNS5_1CILi1EEES8_S8_EEENS6_IJNS7_ILi128EEENS7_ILi112EEENS7_ILi192EEEEEELi192ENS_10bfloat16_tEfNS_4arch4Sm90ELb0ELb0ELb0ELb1ELb0ELb1ELb0ELb1ELb1ELb0ELb0ELb0EEENS1_21CollectiveEpilogueFwdINS6_IJSA_SC_SB_EEES9_SE_SG_Li256ELb1ELb0ELb0ELb0EEENS1_36VarlenDynamicPersistentTileSchedulerILi128ELi112ELi256ELi32ELb0ELb0ELb1ELb0ELb1ELb1EEEEEEEEEvNT_6ParamsE,"ax",@progbits
	.align	128
.text._ZN7cutlass13device_kernelIN5flash11enable_sm90INS1_16FlashAttnFwdSm90INS1_25CollectiveMainloopFwdSm90ILi2EN4cute5tupleIJNS5_1CILi1EEES8_S8_EEENS6_IJNS7_ILi128EEENS7_ILi112EEENS7_ILi192EEEEEELi192ENS_10bfloat16_tEfNS_4arch4Sm90ELb0ELb0ELb0ELb1ELb0ELb1ELb0ELb1ELb1ELb0ELb0ELb0EEENS1_21CollectiveEpilogueFwdINS6_IJSA_SC_SB_EEES9_SE_SG_Li256ELb1ELb0ELb0ELb0EEENS1_36VarlenDynamicPersistentTileSchedulerILi128ELi112ELi256ELi32ELb0ELb0ELb1ELb0ELb1ELb1EEEEEEEEEvNT_6ParamsE:
        .type           _ZN7cutlass13device_kernelIN5flash11enable_sm90INS1_16FlashAttnFwdSm90INS1_25CollectiveMainloopFwdSm90ILi2EN4cute5tupleIJNS5_1CILi1EEES8_S8_EEENS6_IJNS7_ILi128EEENS7_ILi112EEENS7_ILi192EEEEEELi192ENS_10bfloat16_tEfNS_4arch4Sm90ELb0ELb0ELb0ELb1ELb0ELb1ELb0ELb1ELb1ELb0ELb0ELb0EEENS1_21CollectiveEpilogueFwdINS6_IJSA_SC_SB_EEES9_SE_SG_Li256ELb1ELb0ELb0ELb0EEENS1_36VarlenDynamicPersistentTileSchedulerILi128ELi112ELi256ELi32ELb0ELb0ELb1ELb0ELb1ELb1EEEEEEEEEvNT_6ParamsE,@function
        .size           _ZN7cutlass13device_kernelIN5flash11enable_sm90INS1_16FlashAttnFwdSm90INS1_25CollectiveMainloopFwdSm90ILi2EN4cute5tupleIJNS5_1CILi1EEES8_S8_EEENS6_IJNS7_ILi128EEENS7_ILi112EEENS7_ILi192EEEEEELi192ENS_10bfloat16_tEfNS_4arch4Sm90ELb0ELb0ELb0ELb1ELb0ELb1ELb0ELb1ELb1ELb0ELb0ELb0EEENS1_21CollectiveEpilogueFwdINS6_IJSA_SC_SB_EEES9_SE_SG_Li256ELb1ELb0ELb0ELb0EEENS1_36VarlenDynamicPersistentTileSchedulerILi128ELi112ELi256ELi32ELb0ELb0ELb1ELb0ELb1ELb1EEEEEEEEEvNT_6ParamsE,(.L_x_61 - _ZN7cutlass13device_kernelIN5flash11enable_sm90INS1_16FlashAttnFwdSm90INS1_25CollectiveMainloopFwdSm90ILi2EN4cute5tupleIJNS5_1CILi1EEES8_S8_EEENS6_IJNS7_ILi128EEENS7_ILi112EEENS7_ILi192EEEEEELi192ENS_10bfloat16_tEfNS_4arch4Sm90ELb0ELb0ELb0ELb1ELb0ELb1ELb0ELb1ELb1ELb0ELb0ELb0EEENS1_21CollectiveEpilogueFwdINS6_IJSA_SC_SB_EEES9_SE_SG_Li256ELb1ELb0ELb0ELb0EEENS1_36VarlenDynamicPersistentTileSchedulerILi128ELi112ELi256ELi32ELb0ELb0ELb1ELb0ELb1ELb1EEEEEEEEEvNT_6ParamsE)
        .other          _ZN7cutlass13device_kernelIN5flash11enable_sm90INS1_16FlashAttnFwdSm90INS1_25CollectiveMainloopFwdSm90ILi2EN4cute5tupleIJNS5_1CILi1EEES8_S8_EEENS6_IJNS7_ILi128EEENS7_ILi112EEENS7_ILi192EEEEEELi192ENS_10bfloat16_tEfNS_4arch4Sm90ELb0ELb0ELb0ELb1ELb0ELb1ELb0ELb1ELb1ELb0ELb0ELb0EEENS1_21CollectiveEpilogueFwdINS6_IJSA_SC_SB_EEES9_SE_SG_Li256ELb1ELb0ELb0ELb0EEENS1_36VarlenDynamicPersistentTileSchedulerILi128ELi112ELi256ELi32ELb0ELb0ELb1ELb0ELb1ELb1EEEEEEEEEvNT_6ParamsE,@"STO_CUDA_ENTRY STV_DEFAULT"
_ZN7cutlass13device_kernelIN5flash11enable_sm90INS1_16FlashAttnFwdSm90INS1_25CollectiveMainloopFwdSm90ILi2EN4cute5tupleIJNS5_1CILi1EEES8_S8_EEENS6_IJNS7_ILi128EEENS7_ILi112EEENS7_ILi192EEEEEELi192ENS_10bfloat16_tEfNS_4arch4Sm90ELb0ELb0ELb0ELb1ELb0ELb1ELb0ELb1ELb1ELb0ELb0ELb0EEENS1_21CollectiveEpilogueFwdINS6_IJSA_SC_SB_EEES9_SE_SG_Li256ELb1ELb0ELb0ELb0EEENS1_36VarlenDynamicPersistentTileSchedulerILi128ELi112ELi256ELi32ELb0ELb0ELb1ELb0ELb1ELb1EEEEEEEEEvNT_6ParamsE:
[----:B------:R-:W-:Y:S01]  /*0000*/  LDC R1, c[0x0][0x37c] ;  /* 0x0000df00ff017b82 */ /* 0x000fe20000000800 */
[----:B------:R-:W-:Y:S05]  /*0010*/  EXIT ;  /* 0x000000000000794d */ /* 0x000fea0003800000 */
.L_x_13:
        /* <DEDUP_REMOVED lines=14> */
.L_x_61:


//--------------------- .text._ZN7cutlass13device_kernelIN5flash11enable_sm90INS1_16FlashAttnFwdSm90INS1_25CollectiveMainloopFwdSm90ILi2EN4cute5tupleIJNS5_1CILi1EEES8_S8_EEENS6_IJNS7_ILi128EEENS7_ILi96EEENS7_ILi192EEEEEELi192ENS_10bfloat16_tEfNS_4arch4Sm90ELb0ELb1ELb0ELb0ELb0ELb0ELb0ELb1ELb1ELb0ELb0ELb0EEENS1_21CollectiveEpilogueFwdINS6_IJSA_SC_SB_EEES9_SE_SG_Li256ELb0ELb0ELb0ELb0EEENS1_30DynamicPersistentTileSchedulerILi256ELi32ELb0ELb0ELb1EEEEEEEEEvNT_6ParamsE --------------------------
	.section	.text._ZN7cutlass13device_kernelIN5flash11enable_sm90INS1_16FlashAttnFwdSm90INS1_25CollectiveMainloopFwdSm90ILi2EN4cute5tupleIJNS5_1CILi1EEES8_S8_EEENS6_IJNS7_ILi128EEENS7_ILi96EEENS7_ILi192EEEEEELi192ENS_10bfloat16_tEfNS_4arch4Sm90ELb0ELb1ELb0ELb0ELb0ELb0ELb0ELb1ELb1ELb0ELb0ELb0EEENS1_21CollectiveEpilogueFwdINS6_IJSA_SC_SB_EEES9_SE_SG_Li256ELb0ELb0ELb0ELb0EEENS1_30DynamicPersistentTileSchedulerILi256ELi32ELb0ELb0ELb1EEEEEEEEEvNT_6ParamsE,"ax",@progbits
	.align	128
.text._ZN7cutlass13device_kernelIN5flash11enable_sm90INS1_16FlashAttnFwdSm90INS1_25CollectiveMainloopFwdSm90ILi2EN4cute5tupleIJNS5_1CILi1EEES8_S8_EEENS6_IJNS7_ILi128EEENS7_ILi96EEENS7_ILi192EEEEEELi192ENS_10bfloat16_tEfNS_4arch4Sm90ELb0ELb1ELb0ELb0ELb0ELb0ELb0ELb1ELb1ELb0ELb0ELb0EEENS1_21CollectiveEpilogueFwdINS6_IJSA_SC_SB_EEES9_SE_SG_Li256ELb0ELb0ELb0ELb0EEENS1_30DynamicPersistentTileSchedulerILi256ELi32ELb0ELb0ELb1EEEEEEEEEvNT_6ParamsE:
        .type           _ZN7cutlass13device_kernelIN5flash11enable_sm90INS1_16FlashAttnFwdSm90INS1_25CollectiveMainloopFwdSm90ILi2EN4cute5tupleIJNS5_1CILi1EEES8_S8_EEENS6_IJNS7_ILi128EEENS7_ILi96EEENS7_ILi192EEEEEELi192ENS_10bfloat16_tEfNS_4arch4Sm90ELb0ELb1ELb0ELb0ELb0ELb0ELb0ELb1ELb1ELb0ELb0ELb0EEENS1_21CollectiveEpilogueFwdINS6_IJSA_SC_SB_EEES9_SE_SG_Li256ELb0ELb0ELb0ELb0EEENS1_30DynamicPersistentTileSchedulerILi256ELi32ELb0ELb0ELb1EEEEEEEEEvNT_6ParamsE,@function
        .size           _ZN7cutlass13device_kernelIN5flash11enable_sm90INS1_16FlashAttnFwdSm90INS1_25CollectiveMainloopFwdSm90ILi2EN4cute5tupleIJNS5_1CILi1EEES8_S8_EEENS6_IJNS7_ILi128EEENS7_ILi96EEENS7_ILi192EEEEEELi192ENS_10bfloat16_tEfNS_4arch4Sm90ELb0ELb1ELb0ELb0ELb0ELb0ELb0ELb1ELb1ELb0ELb0ELb0EEENS1_21CollectiveEpilogueFwdINS6_IJSA_SC_SB_EEES9_SE_SG_Li256ELb0ELb0ELb0ELb0EEENS1_30DynamicPersistentTileSchedulerILi256ELi32ELb0ELb0ELb1EEEEEEEEEvNT_6ParamsE,(.L_x_62 - _ZN7cutlass13device_kernelIN5flash11enable_sm90INS1_16FlashAttnFwdSm90INS1_25CollectiveMainloopFwdSm90ILi2EN4cute5tupleIJNS5_1CILi1EEES8_S8_EEENS6_IJNS7_ILi128EEENS7_ILi96EEENS7_ILi192EEEEEELi192ENS_10bfloat16_tEfNS_4arch4Sm90ELb0ELb1ELb0ELb0ELb0ELb0ELb0ELb1ELb1ELb0ELb0ELb0EEENS1_21CollectiveEpilogueFwdINS6_IJSA_SC_SB_EEES9_SE_SG_Li256ELb0ELb0ELb0ELb0EEENS1_30DynamicPersistentTileSchedulerILi256ELi32ELb0ELb0ELb1EEEEEEEEEvNT_6ParamsE)
        .other          _ZN7cutlass13device_kernelIN5flash11enable_sm90INS1_16FlashAttnFwdSm90INS1_25CollectiveMainloopFwdSm90ILi2EN4cute5tupleIJNS5_1CILi1EEES8_S8_EEENS6_IJNS7_ILi128EEENS7_ILi96EEENS7_ILi192EEEEEELi192ENS_10bfloat16_tEfNS_4arch4Sm90ELb0ELb1ELb0ELb0ELb0ELb0ELb0ELb1ELb1ELb0ELb0ELb0EEENS1_21CollectiveEpilogueFwdINS6_IJSA_SC_SB_EEES9_SE_SG_Li256ELb0ELb0ELb0ELb0EEENS1_30DynamicPersistentTileSchedulerILi256ELi32ELb0ELb0ELb1EEEEEEEEEvNT_6ParamsE,@"STO_CUDA_ENTRY STV_DEFAULT"
_ZN7cutlass13device_kernelIN5flash11enable_sm90INS1_16FlashAttnFwdSm90INS1_25CollectiveMainloopFwdSm90ILi2EN4cute5tupleIJNS5_1CILi1EEES8_S8_EEENS6_IJNS7_ILi128EEENS7_ILi96EEENS7_ILi192EEEEEELi192ENS_10bfloat16_tEfNS_4arch4Sm90ELb0ELb1ELb0ELb0ELb0ELb0ELb0ELb1ELb1ELb0ELb0ELb0EEENS1_21CollectiveEpilogueFwdINS6_IJSA_SC_SB_EEES9_SE_SG_Li256ELb0ELb0ELb0ELb0EEENS1_30DynamicPersistentTileSchedulerILi256ELi32ELb0ELb0ELb1EEEEEEEEEvNT_6ParamsE:
[----:B------:R-:W-:Y:S01]  /*0000*/  LDC R1, c[0x0][0x37c] ;  /* 0x0000df00ff017b82 */ /* 0x000fe20000000800 */
[----:B------:R-:W-:Y:S05]  /*0010*/  EXIT ;  /* 0x000000000000794d */ /* 0x000fea0003800000 */
.L_x_14:
        /* <DEDUP_REMOVED lines=14> */
.L_x_62:


//--------------------- .text._ZN7cutlass13device_kernelIN5flash11enable_sm90INS1_16FlashAttnFwdSm90INS1_25CollectiveMainloopFwdSm90ILi2EN4cute5tupleIJNS5_1CILi1EEES8_S8_EEENS6_IJNS7_ILi128EEENS7_ILi96EEENS7_ILi192EEEEEELi192ENS_10bfloat16_tEfNS_4arch4Sm90ELb0ELb1ELb0ELb1ELb0ELb0ELb0ELb1ELb1ELb0ELb0ELb0EEENS1_21CollectiveEpilogueFwdINS6_IJSA_SC_SB_EEES9_SE_SG_Li256ELb1ELb0ELb0ELb0EEENS1_36VarlenDynamicPersistentTileSchedulerILi128ELi96ELi256ELi32ELb0ELb0ELb1ELb1ELb0ELb1EEEEEEEEEvNT_6ParamsE --------------------------
	.section	.text._ZN7cutlass13device_kernelIN5flash11enable_sm90INS1_16FlashAttnFwdSm90INS1_25CollectiveMainloopFwdSm90ILi2EN4cute5tupleIJNS5_1CILi1EEES8_S8_EEENS6_IJNS7_ILi128EEENS7_ILi96EEENS7_ILi192EEEEEELi192ENS_10bfloat16_tEfNS_4arch4Sm90ELb0ELb1ELb0ELb1ELb0ELb0ELb0ELb1ELb1ELb0ELb0ELb0EEENS1_21CollectiveEpilogueFwdINS6_IJSA_SC_SB_EEES9_SE_SG_Li256ELb1ELb0ELb0ELb0EEENS1_36VarlenDynamicPersistentTileSchedulerILi128ELi96ELi256ELi32ELb0ELb0ELb1ELb1ELb0ELb1EEEEEEEEEvNT_6ParamsE,"ax",@progbits
	.align	128
.text._ZN7cutlass13device_kernelIN5flash11enable_sm90INS1_16FlashAttnFwdSm90INS1_25CollectiveMainloopFwdSm90ILi2EN4cute5tupleIJNS5_1CILi1EEES8_S8_EEENS6_IJNS7_ILi128EEENS7_ILi96EEENS7_ILi192EEEEEELi192ENS_10bfloat16_tEfNS_4arch4Sm90ELb0ELb1ELb0ELb1ELb0ELb0ELb0ELb1ELb1ELb0ELb0ELb0EEENS1_21CollectiveEpilogueFwdINS6_IJSA_SC_SB_EEES9_SE_SG_Li256ELb1ELb0ELb0ELb0EEENS1_36VarlenDynamicPersistentTileSchedulerILi128ELi96ELi256ELi32ELb0ELb0ELb1ELb1ELb0ELb1EEEEEEEEEvNT_6ParamsE:
        .type           _ZN7cutlass13device_kernelIN5flash11enable_sm90INS1_16FlashAttnFwdSm90INS1_25CollectiveMainloopFwdSm90ILi2EN4cute5tupleIJNS5_1CILi1EEES8_S8_EEENS6_IJNS7_ILi128EEENS7_ILi96EEENS7_ILi192EEEEEELi192ENS_10bfloat16_tEfNS_4arch4Sm90ELb0ELb1ELb0ELb1ELb0ELb0ELb0ELb1ELb1ELb0ELb0ELb0EEENS1_21CollectiveEpilogueFwdINS6_IJSA_SC_SB_EEES9_SE_SG_Li256ELb1ELb0ELb0ELb0EEENS1_36VarlenDynamicPersistentTileSchedulerILi128ELi96ELi256ELi32ELb0ELb0ELb1ELb1ELb0ELb1EEEEEEEEEvNT_6ParamsE,@function
        .size           _ZN7cutlass13device_kernelIN5flash11enable_sm90INS1_16FlashAttnFwdSm90INS1_25CollectiveMainloopFwdSm90ILi2EN4cute5tupleIJNS5_1CILi1EEES8_S8_EEENS6_IJNS7_ILi128EEENS7_ILi96EEENS7_ILi192EEEEEELi192ENS_10bfloat16_tEfNS_4arch4Sm90ELb0ELb1ELb0ELb1ELb0ELb0ELb0ELb1ELb1ELb0ELb0ELb0EEENS1_21CollectiveEpilogueFwdINS6_IJSA_SC_SB_EEES9_SE_SG_Li256ELb1ELb0ELb0ELb0EEENS1_36VarlenDynamicPersistentTileSchedulerILi128ELi96ELi256ELi32ELb0ELb0ELb1ELb1ELb0ELb1EEEEEEEEEvNT_6ParamsE,(.L_x_63 - _ZN7cutlass13device_kernelIN5flash11enable_sm90INS1_16FlashAttnFwdSm90INS1_25CollectiveMainloopFwdSm90ILi2EN4cute5tupleIJNS5_1CILi1EEES8_S8_EEENS6_IJNS7_ILi128EEENS7_ILi96EEENS7_ILi192EEEEEELi192ENS_10bfloat16_tEfNS_4arch4Sm90ELb0ELb1ELb0ELb1ELb0ELb0ELb0ELb1ELb1ELb0ELb0ELb0EEENS1_21CollectiveEpilogueFwdINS6_IJSA_SC_SB_EEES9_SE_SG_Li256ELb1ELb0ELb0ELb0EEENS1_36VarlenDynamicPersistentTileSchedulerILi128ELi96ELi256ELi32ELb0ELb0ELb1ELb1ELb0ELb1EEEEEEEEEvNT_6ParamsE)
        .other          _ZN7cutlass13device_kernelIN5flash11enable_sm90INS1_16FlashAttnFwdSm90INS1_25CollectiveMainloopFwdSm90ILi2EN4cute5tupleIJNS5_1CILi1EEES8_S8_EEENS6_IJNS7_ILi128EEENS7_ILi96EEENS7_ILi192EEEEEELi192ENS_10bfloat16_tEfNS_4arch4Sm90ELb0ELb1ELb0ELb1ELb0ELb0ELb0ELb1ELb1ELb0ELb0ELb0EEENS1_21CollectiveEpilogueFwdINS6_IJSA_SC_SB_EEES9_SE_SG_Li256ELb1ELb0ELb0ELb0EEENS1_36VarlenDynamicPersistentTileSchedulerILi128ELi96ELi256ELi32ELb0ELb0ELb1ELb1ELb0ELb1EEEEEEEEEvNT_6ParamsE,@"STO_CUDA_ENTRY STV_DEFAULT"
_ZN7cutlass13device_kernelIN5flash11enable_sm90INS1_16FlashAttnFwdSm90INS1_25CollectiveMainloopFwdSm90ILi2EN4cute5tupleIJNS5_1CILi1EEES8_S8_EEENS6_IJNS7_ILi128EEENS7_ILi96EEENS7_ILi192EEEEEELi192ENS_10bfloat16_tEfNS_4arch4Sm90ELb0ELb1ELb0ELb1ELb0ELb0ELb0ELb1ELb1ELb0ELb0ELb0EEENS1_21CollectiveEpilogueFwdINS6_IJSA_SC_SB_EEES9_SE_SG_Li256ELb1ELb0ELb0ELb0EEENS1_36VarlenDynamicPersistentTileSchedulerILi128ELi96ELi256ELi32ELb0ELb0ELb1ELb1ELb0ELb1EEEEEEEEEvNT_6ParamsE:
[----:B------:R-:W-:Y:S01]  /*0000*/  LDC R1, c[0x0][0x37c] ;  /* 0x0000df00ff017b82 */ /* 0x000fe20000000800 */
[----:B------:R-:W-:Y:S05]  /*0010*/  EXIT ;  /* 0x000000000000794d */ /* 0x000fea0003800000 */
.L_x_15:
        /* <DEDUP_REMOVED lines=14> */
.L_x_63:


//--------------------- .text._ZN7cutlass13device_kernelIN5flash11enable_sm90INS1_16FlashAttnFwdSm90INS1_25CollectiveMainloopFwdSm90ILi2EN4cute5tupleIJNS5_1CILi1EEES8_S8_EEENS6_IJNS7_ILi128EEENS7_ILi96EEENS7_ILi192EEEEEELi192ENS_10bfloat16_tEfNS_4arch4Sm90ELb0ELb1ELb0ELb1ELb0ELb1ELb0ELb1ELb1ELb0ELb0ELb0EEENS1_21CollectiveEpilogueFwdINS6_IJSA_SC_SB_EEES9_SE_SG_Li256ELb1ELb0ELb0ELb0EEENS1_36VarlenDynamicPersistentTileSchedulerILi128ELi96ELi256ELi32ELb0ELb0ELb1ELb1ELb0ELb1EEEEEEEEEvNT_6ParamsE --------------------------
	.section	.text._ZN7cutlass13device_kernelIN5flash11enable_sm90INS1_16FlashAttnFwdSm90INS1_25CollectiveMainloopFwdSm90ILi2EN4cute5tupleIJNS5_1CILi1EEES8_S8_EEENS6_IJNS7_ILi128EEENS7_ILi96EEENS7_ILi192EEEEEELi192ENS_10bfloat16_tEfNS_4arch4Sm90ELb0ELb1ELb0ELb1ELb0ELb1ELb0ELb1ELb1ELb0ELb0ELb0EEENS1_21CollectiveEpilogueFwdINS6_IJSA_SC_SB_EEES9_SE_SG_Li256ELb1ELb0ELb0ELb0EEENS1_36VarlenDynamicPersistentTileSchedulerILi128ELi96ELi256ELi32ELb0ELb0ELb1ELb1ELb0ELb1EEEEEEEEEvNT_6ParamsE,"ax",@progbits
	.align	128
.text._ZN7cutlass13device_kernelIN5flash11enable_sm90INS1_16FlashAttnFwdSm90INS1_25CollectiveMainloopFwdSm90ILi2EN4cute5tupleIJNS5_1CILi1EEES8_S8_EEENS6_IJNS7_ILi128EEENS7_ILi96EEENS7_ILi192EEEEEELi192ENS_10bfloat16_tEfNS_4arch4Sm90ELb0ELb1ELb0ELb1ELb0ELb1ELb0ELb1ELb1ELb0ELb0ELb0EEENS1_21CollectiveEpilogueFwdINS6_IJSA_SC_SB_EEES9_SE_SG_Li256ELb1ELb0ELb0ELb0EEENS1_36VarlenDynamicPersistentTileSchedulerILi128ELi96ELi256ELi32ELb0ELb0ELb1ELb1ELb0ELb1EEEEEEEEEvNT_6ParamsE:
        .type           _ZN7cutlass13device_kernelIN5flash11enable_sm90INS1_16FlashAttnFwdSm90INS1_25CollectiveMainloopFwdSm90ILi2EN4cute5tupleIJNS5_1CILi1EEES8_S8_EEENS6_IJNS7_ILi128EEENS7_ILi96EEENS7_ILi192EEEEEELi192ENS_10bfloat16_tEfNS_4arch4Sm90ELb0ELb1ELb0ELb1ELb0ELb1ELb0ELb1ELb1ELb0ELb0ELb0EEENS1_21CollectiveEpilogueFwdINS6_IJSA_SC_SB_EEES9_SE_SG_Li256ELb1ELb0ELb0ELb0EEENS1_36VarlenDynamicPersistentTileSchedulerILi128ELi96ELi256ELi32ELb0ELb0ELb1ELb1ELb0ELb1EEEEEEEEEvNT_6ParamsE,@function
        .size           _ZN7cutlass13device_kernelIN5flash11enable_sm90INS1_16FlashAttnFwdSm90INS1_25CollectiveMainloopFwdSm90ILi2EN4cute5tupleIJNS5_1CILi1EEES8_S8_EEENS6_IJNS7_ILi128EEENS7_ILi96EEENS7_ILi192EEEEEELi192ENS_10bfloat16_tEfNS_4arch4Sm90ELb0ELb1ELb0ELb1ELb0ELb1ELb0ELb1ELb1ELb0ELb0ELb0EEENS1_21CollectiveEpilogueFwdINS6_IJSA_SC_SB_EEES9_SE_SG_Li256ELb1ELb0ELb0ELb0EEENS1_36VarlenDynamicPersistentTileSchedulerILi128ELi96ELi256ELi32ELb0ELb0ELb1ELb1ELb0ELb1EEEEEEEEEvNT_6ParamsE,(.L_x_64 - _ZN7cutlass13device_kernelIN5flash11enable_sm90INS1_16FlashAttnFwdSm90INS1_25CollectiveMainloopFwdSm90ILi2EN4cute5tupleIJNS5_1CILi1EEES8_S8_EEENS6_IJNS7_ILi128EEENS7_ILi96EEENS7_ILi192EEEEEELi192ENS_10bfloat16_tEfNS_4arch4Sm90ELb0ELb1ELb0ELb1ELb0ELb1ELb0ELb1ELb1ELb0ELb0ELb0EEENS1_21CollectiveEpilogueFwdINS6_IJSA_SC_SB_EEES9_SE_SG_Li256ELb1ELb0ELb0ELb0EEENS1_36VarlenDynamicPersistentTileSchedulerILi128ELi96ELi256ELi32ELb0ELb0ELb1ELb1ELb0ELb1EEEEEEEEEvNT_6ParamsE)
        .other          _ZN7cutlass13device_kernelIN5flash11enable_sm90INS1_16FlashAttnFwdSm90INS1_25CollectiveMainloopFwdSm90ILi2EN4cute5tupleIJNS5_1CILi1EEES8_S8_EEENS6_IJNS7_ILi128EEENS7_ILi96EEENS7_ILi192EEEEEELi192ENS_10bfloat16_tEfNS_4arch4Sm90ELb0ELb1ELb0ELb1ELb0ELb1ELb0ELb1ELb1ELb0ELb0ELb0EEENS1_21CollectiveEpilogueFwdINS6_IJSA_SC_SB_EEES9_SE_SG_Li256ELb1ELb0ELb0ELb0EEENS1_36VarlenDynamicPersistentTileSchedulerILi128ELi96ELi256ELi32ELb0ELb0ELb1ELb1ELb0ELb1EEEEEEEEEvNT_6ParamsE,@"STO_CUDA_ENTRY STV_DEFAULT"
_ZN7cutlass13device_kernelIN5flash11enable_sm90INS1_16FlashAttnFwdSm90INS1_25CollectiveMainloopFwdSm90ILi2EN4cute5tupleIJNS5_1CILi1EEES8_S8_EEENS6_IJNS7_ILi128EEENS7_ILi96EEENS7_ILi192EEEEEELi192ENS_10bfloat16_tEfNS_4arch4Sm90ELb0ELb1ELb0ELb1ELb0ELb1ELb0ELb1ELb1ELb0ELb0ELb0EEENS1_21CollectiveEpilogueFwdINS6_IJSA_SC_SB_EEES9_SE_SG_Li256ELb1ELb0ELb0ELb0EEENS1_36VarlenDynamicPersistentTileSchedulerILi128ELi96ELi256ELi32ELb0ELb0ELb1ELb1ELb0ELb1EEEEEEEEEvNT_6ParamsE:
[----:B------:R-:W-:Y:S01]  /*0000*/  LDC R1, c[0x0][0x37c] ;  /* 0x0000df00ff017b82 */ /* 0x000fe20000000800 */
[----:B------:R-:W-:Y:S05]  /*0010*/  EXIT ;  /* 0x000000000000794d */ /* 0x000fea0003800000 */
.L_x_16:
        /* <DEDUP_REMOVED lines=14> */
.L_x_64:


//--------------------- .text._ZN7cutlass13device_kernelIN5flash11enable_sm90INS1_16FlashAttnFwdSm90INS1_25CollectiveMainloopFwdSm90ILi2EN4cute5tupleIJNS5_1CILi1EEES8_S8_EEENS6_IJNS7_ILi128EEENS7_ILi112EEENS7_ILi192EEEEEELi192ENS_10bfloat16_tEfNS_4arch4Sm90ELb1ELb0ELb0ELb0ELb0ELb0ELb0ELb1ELb1ELb0ELb0ELb0EEENS1_21CollectiveEpilogueFwdINS6_IJSA_SC_SB_EEES9_SE_SG_Li256ELb0ELb0ELb0ELb0EEENS1_30DynamicPersistentTileSchedulerILi256ELi32ELb0ELb0ELb1EEEEEEEEEvNT_6ParamsE --------------------------
	.section	.text._ZN7cutlass13device_kernelIN5flash11enable_sm90INS1_16FlashAttnFwdSm90INS1_25CollectiveMainloopFwdSm90ILi2EN4cute5tupleIJNS5_1CILi1EEES8_S8_EEENS6_IJNS7_ILi128EEENS7_ILi112EEENS7_ILi192EEEEEELi192ENS_10bfloat16_tEfNS_4arch4Sm90ELb1ELb0ELb0ELb0ELb0ELb0ELb0ELb1ELb1ELb0ELb0ELb0EEENS1_21CollectiveEpilogueFwdINS6_IJSA_SC_SB_EEES9_SE_SG_Li256ELb0ELb0ELb0ELb0EEENS1_30DynamicPersistentTileSchedulerILi256ELi32ELb0ELb0ELb1EEEEEEEEEvNT_6ParamsE,"ax",@progbits
	.align	128
.text._ZN7cutlass13device_kernelIN5flash11enable_sm90INS1_16FlashAttnFwdSm90INS1_25CollectiveMainloopFwdSm90ILi2EN4cute5tupleIJNS5_1CILi1EEES8_S8_EEENS6_IJNS7_ILi128EEENS7_ILi112EEENS7_ILi192EEEEEELi192ENS_10bfloat16_tEfNS_4arch4Sm90ELb1ELb0ELb0ELb0ELb0ELb0ELb0ELb1ELb1ELb0ELb0ELb0EEENS1_21CollectiveEpilogueFwdINS6_IJSA_SC_SB_EEES9_SE_SG_Li256ELb0ELb0ELb0ELb0EEENS1_30DynamicPersistentTileSchedulerILi256ELi32ELb0ELb0ELb1EEEEEEEEEvNT_6ParamsE:
        .type           _ZN7cutlass13device_kernelIN5flash11enable_sm90INS1_16FlashAttnFwdSm90INS1_25CollectiveMainloopFwdSm90ILi2EN4cute5tupleIJNS5_1CILi1EEES8_S8_EEENS6_IJNS7_ILi128EEENS7_ILi112EEENS7_ILi192EEEEEELi192ENS_10bfloat16_tEfNS_4arch4Sm90ELb1ELb0ELb0ELb0ELb0ELb0ELb0ELb1ELb1ELb0ELb0ELb0EEENS1_21CollectiveEpilogueFwdINS6_IJSA_SC_SB_EEES9_SE_SG_Li256ELb0ELb0ELb0ELb0EEENS1_30DynamicPersistentTileSchedulerILi256ELi32ELb0ELb0ELb1EEEEEEEEEvNT_6ParamsE,@function
        .size           _ZN7cutlass13device_kernelIN5flash11enable_sm90INS1_16FlashAttnFwdSm90INS1_25CollectiveMainloopFwdSm90ILi2EN4cute5tupleIJNS5_1CILi1EEES8_S8_EEENS6_IJNS7_ILi128EEENS7_ILi112EEENS7_ILi192EEEEEELi192ENS_10bfloat16_tEfNS_4arch4Sm90ELb1ELb0ELb0ELb0ELb0ELb0ELb0ELb1ELb1ELb0ELb0ELb0EEENS1_21CollectiveEpilogueFwdINS6_IJSA_SC_SB_EEES9_SE_SG_Li256ELb0ELb0ELb0ELb0EEENS1_30DynamicPersistentTileSchedulerILi256ELi32ELb0ELb0ELb1EEEEEEEEEvNT_6ParamsE,(.L_x_65 - _ZN7cutlass13device_kernelIN5flash11enable_sm90INS1_16FlashAttnFwdSm90INS1_25CollectiveMainloopFwdSm90ILi2EN4cute5tupleIJNS5_1CILi1EEES8_S8_EEENS6_IJNS7_ILi128EEENS7_ILi112EEENS7_ILi192EEEEEELi192ENS_10bfloat16_tEfNS_4arch4Sm90ELb1ELb0ELb0ELb0ELb0ELb0ELb0ELb1ELb1ELb0ELb0ELb0EEENS1_21CollectiveEpilogueFwdINS6_IJSA_SC_SB_EEES9_SE_SG_Li256ELb0ELb0ELb0ELb0EEENS1_30DynamicPersistentTileSchedulerILi256ELi32ELb0ELb0ELb1EEEEEEEEEvNT_6ParamsE)
        .other          _ZN7cutlass13device_kernelIN5flash11enable_sm90INS1_16FlashAttnFwdSm90INS1_25CollectiveMainloopFwdSm90ILi2EN4cute5tupleIJNS5_1CILi1EEES8_S8_EEENS6_IJNS7_ILi128EEENS7_ILi112EEENS7_ILi192EEEEEELi192ENS_10bfloat16_tEfNS_4arch4Sm90ELb1ELb0ELb0ELb0ELb0ELb0ELb0ELb1ELb1ELb0ELb0ELb0EEENS1_21CollectiveEpilogueFwdINS6_IJSA_SC_SB_EEES9_SE_SG_Li256ELb0ELb0ELb0ELb0EEENS1_30DynamicPersistentTileSchedulerILi256ELi32ELb0ELb0ELb1EEEEEEEEEvNT_6ParamsE,@"STO_CUDA_ENTRY STV_DEFAULT"
_ZN7cutlass13device_kernelIN5flash11enable_sm90INS1_16FlashAttnFwdSm90INS1_25CollectiveMainloopFwdSm90ILi2EN4cute5tupleIJNS5_1CILi1EEES8_S8_EEENS6_IJNS7_ILi128EEENS7_ILi112EEENS7_ILi192EEEEEELi192ENS_10bfloat16_tEfNS_4arch4Sm90ELb1ELb0ELb0ELb0ELb0ELb0ELb0ELb1ELb1ELb0ELb0ELb0EEENS1_21CollectiveEpilogueFwdINS6_IJSA_SC_SB_EEES9_SE_SG_Li256ELb0ELb0ELb0ELb0EEENS1_30DynamicPersistentTileSchedulerILi256ELi32ELb0ELb0ELb1EEEEEEEEEvNT_6ParamsE:
[----:B------:R-:W-:Y:S01]  /*0000*/  LDC R1, c[0x0][0x37c] ;  /* 0x0000df00ff017b82 */ /* 0x000fe20000000800 */
[----:B------:R-:W-:Y:S05]  /*0010*/  EXIT ;  /* 0x000000000000794d */ /* 0x000fea0003800000 */
.L_x_17:
        /* <DEDUP_REMOVED lines=14> */
.L_x_65:


//--------------------- .text._ZN7cutlass13device_kernelIN5flash11enable_sm90INS1_16FlashAttnFwdSm90INS1_25CollectiveMainloopFwdSm90ILi2EN4cute5tupleIJNS5_1CILi1EEES8_S8_EEENS6_IJNS7_ILi128EEENS7_ILi112EEENS7_ILi192EEEEEELi192ENS_10bfloat16_tEfNS_4arch4Sm90ELb1ELb0ELb0ELb1ELb0ELb0ELb0ELb1ELb1ELb0ELb0ELb0EEENS1_21CollectiveEpilogueFwdINS6_IJSA_SC_SB_EEES9_SE_SG_Li256ELb1ELb0ELb0ELb0EEENS1_36VarlenDynamicPersistentTileSchedulerILi128ELi112ELi256ELi32ELb0ELb0ELb1ELb1ELb1ELb1EEEEEEEEEvNT_6ParamsE --------------------------
	.section	.text._ZN7cutlass13device_kernelIN5flash11enable_sm90INS1_16FlashAttnFwdSm90INS1_25CollectiveMainloopFwdSm90ILi2EN4cute5tupleIJNS5_1CILi1EEES8_S8_EEENS6_IJNS7_ILi128EEENS7_ILi112EEENS7_ILi192EEEEEELi192ENS_10bfloat16_tEfNS_4arch4Sm90ELb1ELb0ELb0ELb1ELb0ELb0ELb0ELb1ELb1ELb0ELb0ELb0EEENS1_21CollectiveEpilogueFwdINS6_IJSA_SC_SB_EEES9_SE_SG_Li256ELb1ELb0ELb0ELb0EEENS1_36VarlenDynamicPersistentTileSchedulerILi128ELi112ELi256ELi32ELb0ELb0ELb1ELb1ELb1ELb1EEEEEEEEEvNT_6ParamsE,"ax",@progbits
	.align	128
.text._ZN7cutlass13device_kernelIN5flash11enable_sm90INS1_16FlashAttnFwdSm90INS1_25CollectiveMainloopFwdSm90ILi2EN4cute5tupleIJNS5_1CILi1EEES8_S8_EEENS6_IJNS7_ILi128EEENS7_ILi112EEENS7_ILi192EEEEEELi192ENS_10bfloat16_tEfNS_4arch4Sm90ELb1ELb0ELb0ELb1ELb0ELb0ELb0ELb1ELb1ELb0ELb0ELb0EEENS1_21CollectiveEpilogueFwdINS6_IJSA_SC_SB_EEES9_SE_SG_Li256ELb1ELb0ELb0ELb0EEENS1_36VarlenDynamicPersistentTileSchedulerILi128ELi112ELi256ELi32ELb0ELb0ELb1ELb1ELb1ELb1EEEEEEEEEvNT_6ParamsE:
        .type           _ZN7cutlass13device_kernelIN5flash11enable_sm90INS1_16FlashAttnFwdSm90INS1_25CollectiveMainloopFwdSm90ILi2EN4cute5tupleIJNS5_1CILi1EEES8_S8_EEENS6_IJNS7_ILi128EEENS7_ILi112EEENS7_ILi192EEEEEELi192ENS_10bfloat16_tEfNS_4arch4Sm90ELb1ELb0ELb0ELb1ELb0ELb0ELb0ELb1ELb1ELb0ELb0ELb0EEENS1_21CollectiveEpilogueFwdINS6_IJSA_SC_SB_EEES9_SE_SG_Li256ELb1ELb0ELb0ELb0EEENS1_36VarlenDynamicPersistentTileSchedulerILi128ELi112ELi256ELi32ELb0ELb0ELb1ELb1ELb1ELb1EEEEEEEEEvNT_6ParamsE,@function
        .size           _ZN7cutlass13device_kernelIN5flash11enable_sm90INS1_16FlashAttnFwdSm90INS1_25CollectiveMainloopFwdSm90ILi2EN4cute5tupleIJNS5_1CILi1EEES8_S8_EEENS6_IJNS7_ILi128EEENS7_ILi112EEENS7_ILi192EEEEEELi192ENS_10bfloat16_tEfNS_4arch4Sm90ELb1ELb0ELb0ELb1ELb0ELb0ELb0ELb1ELb1ELb0ELb0ELb0EEENS1_21CollectiveEpilogueFwdINS6_IJSA_SC_SB_EEES9_SE_SG_Li256ELb1ELb0ELb0ELb0EEENS1_36VarlenDynamicPersistentTileSchedulerILi128ELi112ELi256ELi32ELb0ELb0ELb1ELb1ELb1ELb1EEEEEEEEEvNT_6ParamsE,(.L_x_66 - _ZN7cutlass13device_kernelIN5flash11enable_sm90INS1_16FlashAttnFwdSm90INS1_25CollectiveMainloopFwdSm90ILi2EN4cute5tupleIJNS5_1CILi1EEES8_S8_EEENS6_IJNS7_ILi128EEENS7_ILi112EEENS7_ILi192EEEEEELi192ENS_10bfloat16_tEfNS_4arch4Sm90ELb1ELb0ELb0ELb1ELb0ELb0ELb0ELb1ELb1ELb0ELb0ELb0EEENS1_21CollectiveEpilogueFwdINS6_IJSA_SC_SB_EEES9_SE_SG_Li256ELb1ELb0ELb0ELb0EEENS1_36VarlenDynamicPersistentTileSchedulerILi128ELi112ELi256ELi32ELb0ELb0ELb1ELb1ELb1ELb1EEEEEEEEEvNT_6ParamsE)
        .other          _ZN7cutlass13device_kernelIN5flash11enable_sm90INS1_16FlashAttnFwdSm90INS1_25CollectiveMainloopFwdSm90ILi2EN4cute5tupleIJNS5_1CILi1EEES8_S8_EEENS6_IJNS7_ILi128EEENS7_ILi112EEENS7_ILi192EEEEEELi192ENS_10bfloat16_tEfNS_4arch4Sm90ELb1ELb0ELb0ELb1ELb0ELb0ELb0ELb1ELb1ELb0ELb0ELb0EEENS1_21CollectiveEpilogueFwdINS6_IJSA_SC_SB_EEES9_SE_SG_Li256ELb1ELb0ELb0ELb0EEENS1_36VarlenDynamicPersistentTileSchedulerILi128ELi112ELi256ELi32ELb0ELb0ELb1ELb1ELb1ELb1EEEEEEEEEvNT_6ParamsE,@"STO_CUDA_ENTRY STV_DEFAULT"
_ZN7cutlass13device_kernelIN5flash11enable_sm90INS1_16FlashAttnFwdSm90INS1_25CollectiveMainloopFwdSm90ILi2EN4cute5tupleIJNS5_1CILi1EEES8_S8_EEENS6_IJNS7_ILi128EEENS7_ILi112EEENS7_ILi192EEEEEELi192ENS_10bfloat16_tEfNS_4arch4Sm90ELb1ELb0ELb0ELb1ELb0ELb0ELb0ELb1ELb1ELb0ELb0ELb0EEENS1_21CollectiveEpilogueFwdINS6_IJSA_SC_SB_EEES9_SE_SG_Li256ELb1ELb0ELb0ELb0EEENS1_36VarlenDynamicPersistentTileSchedulerILi128ELi112ELi256ELi32ELb0ELb0ELb1ELb1ELb1ELb1EEEEEEEEEvNT_6ParamsE:
[----:B------:R-:W-:Y:S01]  /*0000*/  LDC R1, c[0x0][0x37c] ;  /* 0x0000df00ff017b82 */ /* 0x000fe20000000800 */
[----:B------:R-:W-:Y:S05]  /*0010*/  EXIT ;  /* 0x000000000000794d */ /* 0x000fea0003800000 */
.L_x_18:
        /* <DEDUP_REMOVED lines=14> */
.L_x_66:


//--------------------- .text._ZN7cutlass13device_kernelIN5flash11enable_sm90INS1_16FlashAttnFwdSm90INS1_25CollectiveMainloopFwdSm90ILi2EN4cute5tupleIJNS5_1CILi1EEES8_S8_EEENS6_IJNS7_ILi128EEENS7_ILi112EEENS7_ILi192EEEEEELi192ENS_10bfloat16_tEfNS_4arch4Sm90ELb1ELb0ELb0ELb1ELb0ELb1ELb0ELb1ELb1ELb0ELb0ELb0EEENS1_21CollectiveEpilogueFwdINS6_IJSA_SC_SB_EEES9_SE_SG_Li256ELb1ELb0ELb0ELb0EEENS1_36VarlenDynamicPersistentTileSchedulerILi128ELi112ELi256ELi32ELb0ELb0ELb1ELb1ELb1ELb1EEEEEEEEEvNT_6ParamsE --------------------------
	.section	.text._ZN7cutlass13device_kernelIN5flash11enable_sm90INS1_16FlashAttnFwdSm90INS1_25CollectiveMainloopFwdSm90ILi2EN4cute5tupleIJNS5_1CILi1EEES8_S8_EEENS6_IJNS7_ILi128EEENS7_ILi112EEENS7_ILi192EEEEEELi192ENS_10bfloat16_tEfNS_4arch4Sm90ELb1ELb0ELb0ELb1ELb0ELb1ELb0ELb1ELb1ELb0ELb0ELb0EEENS1_21CollectiveEpilogueFwdINS6_IJSA_SC_SB_EEES9_SE_SG_Li256ELb1ELb0ELb0ELb0EEENS1_36VarlenDynamicPersistentTileSchedulerILi128ELi112ELi256ELi32ELb0ELb0ELb1ELb1ELb1ELb1EEEEEEEEEvNT_6ParamsE,"ax",@progbits
	.align	128
.text._ZN7cutlass13device_kernelIN5flash11enable_sm90INS1_16FlashAttnFwdSm90INS1_25CollectiveMainloopFwdSm90ILi2EN4cute5tupleIJNS5_1CILi1EEES8_S8_EEENS6_IJNS7_ILi128EEENS7_ILi112EEENS7_ILi192EEEEEELi192ENS_10bfloat16_tEfNS_4arch4Sm90ELb1ELb0ELb0ELb1ELb0ELb1ELb0ELb1ELb1ELb0ELb0ELb0EEENS1_21CollectiveEpilogueFwdINS6_IJSA_SC_SB_EEES9_SE_SG_Li256ELb1ELb0ELb0ELb0EEENS1_36VarlenDynamicPersistentTileSchedulerILi128ELi112ELi256ELi32ELb0ELb0ELb1ELb1ELb1ELb1EEEEEEEEEvNT_6ParamsE:
        .type           _ZN7cutlass13device_kernelIN5flash11enable_sm90INS1_16FlashAttnFwdSm90INS1_25CollectiveMainloopFwdSm90ILi2EN4cute5tupleIJNS5_1CILi1EEES8_S8_EEENS6_IJNS7_ILi128EEENS7_ILi112EEENS7_ILi192EEEEEELi192ENS_10bfloat16_tEfNS_4arch4Sm90ELb1ELb0ELb0ELb1ELb0ELb1ELb0ELb1ELb1ELb0ELb0ELb0EEENS1_21CollectiveEpilogueFwdINS6_IJSA_SC_SB_EEES9_SE_SG_Li256ELb1ELb0ELb0ELb0EEENS1_36VarlenDynamicPersistentTileSchedulerILi128ELi112ELi256ELi32ELb0ELb0ELb1ELb1ELb1ELb1EEEEEEEEEvNT_6ParamsE,@function
        .size           _ZN7cutlass13device_kernelIN5flash11enable_sm90INS1_16FlashAttnFwdSm90INS1_25CollectiveMainloopFwdSm90ILi2EN4cute5tupleIJNS5_1CILi1EEES8_S8_EEENS6_IJNS7_ILi128EEENS7_ILi112EEENS7_ILi192EEEEEELi192ENS_10bfloat16_tEfNS_4arch4Sm90ELb1ELb0ELb0ELb1ELb0ELb1ELb0ELb1ELb1ELb0ELb0ELb0EEENS1_21CollectiveEpilogueFwdINS6_IJSA_SC_SB_EEES9_SE_SG_Li256ELb1ELb0ELb0ELb0EEENS1_36VarlenDynamicPersistentTileSchedulerILi128ELi112ELi256ELi32ELb0ELb0ELb1ELb1ELb1ELb1EEEEEEEEEvNT_6ParamsE,(.L_x_67 - _ZN7cutlass13device_kernelIN5flash11enable_sm90INS1_16FlashAttnFwdSm90INS1_25CollectiveMainloopFwdSm90ILi2EN4cute5tupleIJNS5_1CILi1EEES8_S8_EEENS6_IJNS7_ILi128EEENS7_ILi112EEENS7_ILi192EEEEEELi192ENS_10bfloat16_tEfNS_4arch4Sm90ELb1ELb0ELb0ELb1ELb0ELb1ELb0ELb1ELb1ELb0ELb0ELb0EEENS1_21CollectiveEpilogueFwdINS6_IJSA_SC_SB_EEES9_SE_SG_Li256ELb1ELb0ELb0ELb0EEENS1_36VarlenDynamicPersistentTileSchedulerILi128ELi112ELi256ELi32ELb0ELb0ELb1ELb1ELb1ELb1EEEEEEEEEvNT_6ParamsE)
        .other          _ZN7cutlass13device_kernelIN5flash11enable_sm90INS1_16FlashAttnFwdSm90INS1_25CollectiveMainloopFwdSm90ILi2EN4cute5tupleIJNS5_1CILi1EEES8_S8_EEENS6_IJNS7_ILi128EEENS7_ILi112EEENS7_ILi192EEEEEELi192ENS_10bfloat16_tEfNS_4arch4Sm90ELb1ELb0ELb0ELb1ELb0ELb1ELb0ELb1ELb1ELb0ELb0ELb0EEENS1_21CollectiveEpilogueFwdINS6_IJSA_SC_SB_EEES9_SE_SG_Li256ELb1ELb0ELb0ELb0EEENS1_36VarlenDynamicPersistentTileSchedulerILi128ELi112ELi256ELi32ELb0ELb0ELb1ELb1ELb1ELb1EEEEEEEEEvNT_6ParamsE,@"STO_CUDA_ENTRY STV_DEFAULT"
_ZN7cutlass13device_kernelIN5flash11enable_sm90INS1_16FlashAttnFwdSm90INS1_25CollectiveMainloopFwdSm90ILi2EN4cute5tupleIJNS5_1CILi1EEES8_S8_EEENS6_IJNS7_ILi128EEENS7_ILi112EEENS7_ILi192EEEEEELi192ENS_10bfloat16_tEfNS_4arch4Sm90ELb1ELb0ELb0ELb1ELb0ELb1ELb0ELb1ELb1ELb0ELb0ELb0EEENS1_21CollectiveEpilogueFwdINS6_IJSA_SC_SB_EEES9_SE_SG_Li256ELb1ELb0ELb0ELb0EEENS1_36VarlenDynamicPersistentTileSchedulerILi128ELi112ELi256ELi32ELb0ELb0ELb1ELb1ELb1ELb1EEEEEEEEEvNT_6ParamsE:
[----:B------:R-:W-:Y:S01]  /*0000*/  LDC R1, c[0x0][0x37c] ;  /* 0x0000df00ff017b82 */ /* 0x000fe20000000800 */
[----:B------:R-:W-:Y:S05]  /*0010*/  EXIT ;  /* 0x000000000000794d */ /* 0x000fea0003800000 */
.L_x_19:
        /* <DEDUP_REMOVED lines=14> */
.L_x_67:


//--------------------- .text._ZN7cutlass13device_kernelIN5flash11enable_sm90INS1_16FlashAttnFwdSm90INS1_25CollectiveMainloopFwdSm90ILi2EN4cute5tupleIJNS5_1CILi1EEES8_S8_EEENS6_IJNS7_ILi128EEENS7_ILi176EEESA_EEELi128ENS_10bfloat16_tEfNS_4arch4Sm90ELb0ELb0ELb0ELb0ELb0ELb0ELb0ELb1ELb1ELb0ELb0ELb0EEENS1_21CollectiveEpilogueFwdINS6_IJSA_SA_SB_EEES9_SD_SF_Li256ELb0ELb0ELb0ELb0EEENS1_29StaticPersistentTileSchedulerILb0EEEEEEEEEvNT_6ParamsE --------------------------
	.section	.text._ZN7cutlass13device_kernelIN5flash11enable_sm90INS1_16FlashAttnFwdSm90INS1_25CollectiveMainloopFwdSm90ILi2EN4cute5tupleIJNS5_1CILi1EEES8_S8_EEENS6_IJNS7_ILi128EEENS7_ILi176EEESA_EEELi128ENS_10bfloat16_tEfNS_4arch4Sm90ELb0ELb0ELb0ELb0ELb0ELb0ELb0ELb1ELb1ELb0ELb0ELb0EEENS1_21CollectiveEpilogueFwdINS6_IJSA_SA_SB_EEES9_SD_SF_Li256ELb0ELb0ELb0ELb0EEENS1_29StaticPersistentTileSchedulerILb0EEEEEEEEEvNT_6ParamsE,"ax",@progbits
	.align	128
.text._ZN7cutlass13device_kernelIN5flash11enable_sm90INS1_16FlashAttnFwdSm90INS1_25CollectiveMainloopFwdSm90ILi2EN4cute5tupleIJNS5_1CILi1EEES8_S8_EEENS6_IJNS7_ILi128EEENS7_ILi176EEESA_EEELi128ENS_10bfloat16_tEfNS_4arch4Sm90ELb0ELb0ELb0ELb0ELb0ELb0ELb0ELb1ELb1ELb0ELb0ELb0EEENS1_21CollectiveEpilogueFwdINS6_IJSA_SA_SB_EEES9_SD_SF_Li256ELb0ELb0ELb0ELb0EEENS1_29StaticPersistentTileSchedulerILb0EEEEEEEEEvNT_6ParamsE:
        .type           _ZN7cutlass13device_kernelIN5flash11enable_sm90INS1_16FlashAttnFwdSm90INS1_25CollectiveMainloopFwdSm90ILi2EN4cute5tupleIJNS5_1CILi1EEES8_S8_EEENS6_IJNS7_ILi128EEENS7_ILi176EEESA_EEELi128ENS_10bfloat16_tEfNS_4arch4Sm90ELb0ELb0ELb0ELb0ELb0ELb0ELb0ELb1ELb1ELb0ELb0ELb0EEENS1_21CollectiveEpilogueFwdINS6_IJSA_SA_SB_EEES9_SD_SF_Li256ELb0ELb0ELb0ELb0EEENS1_29StaticPersistentTileSchedulerILb0EEEEEEEEEvNT_6ParamsE,@function
        .size           _ZN7cutlass13device_kernelIN5flash11enable_sm90INS1_16FlashAttnFwdSm90INS1_25CollectiveMainloopFwdSm90ILi2EN4cute5tupleIJNS5_1CILi1EEES8_S8_EEENS6_IJNS7_ILi128EEENS7_ILi176EEESA_EEELi128ENS_10bfloat16_tEfNS_4arch4Sm90ELb0ELb0ELb0ELb0ELb0ELb0ELb0ELb1ELb1ELb0ELb0ELb0EEENS1_21CollectiveEpilogueFwdINS6_IJSA_SA_SB_EEES9_SD_SF_Li256ELb0ELb0ELb0ELb0EEENS1_29StaticPersistentTileSchedulerILb0EEEEEEEEEvNT_6ParamsE,(.L_x_68 - _ZN7cutlass13device_kernelIN5flash11enable_sm90INS1_16FlashAttnFwdSm90INS1_25CollectiveMainloopFwdSm90ILi2EN4cute5tupleIJNS5_1CILi1EEES8_S8_EEENS6_IJNS7_ILi128EEENS7_ILi176EEESA_EEELi128ENS_10bfloat16_tEfNS_4arch4Sm90ELb0ELb0ELb0ELb0ELb0ELb0ELb0ELb1ELb1ELb0ELb0ELb0EEENS1_21CollectiveEpilogueFwdINS6_IJSA_SA_SB_EEES9_SD_SF_Li256ELb0ELb0ELb0ELb0EEENS1_29StaticPersistentTileSchedulerILb0EEEEEEEEEvNT_6ParamsE)
        .other          _ZN7cutlass13device_kernelIN5flash11enable_sm90INS1_16FlashAttnFwdSm90INS1_25CollectiveMainloopFwdSm90ILi2EN4cute5tupleIJNS5_1CILi1EEES8_S8_EEENS6_IJNS7_ILi128EEENS7_ILi176EEESA_EEELi128ENS_10bfloat16_tEfNS_4arch4Sm90ELb0ELb0ELb0ELb0ELb0ELb0ELb0ELb1ELb1ELb0ELb0ELb0EEENS1_21CollectiveEpilogueFwdINS6_IJSA_SA_SB_EEES9_SD_SF_Li256ELb0ELb0ELb0ELb0EEENS1_29StaticPersistentTileSchedulerILb0EEEEEEEEEvNT_6ParamsE,@"STO_CUDA_ENTRY STV_DEFAULT"
_ZN7cutlass13device_kernelIN5flash11enable_sm90INS1_16FlashAttnFwdSm90INS1_25CollectiveMainloopFwdSm90ILi2EN4cute5tupleIJNS5_1CILi1EEES8_S8_EEENS6_IJNS7_ILi128EEENS7_ILi176EEESA_EEELi128ENS_10bfloat16_tEfNS_4arch4Sm90ELb0ELb0ELb0ELb0ELb0ELb0ELb0ELb1ELb1ELb0ELb0ELb0EEENS1_21CollectiveEpilogueFwdINS6_IJSA_SA_SB_EEES9_SD_SF_Li256ELb0ELb0ELb0ELb0EEENS1_29StaticPersistentTileSchedulerILb0EEEEEEEEEvNT_6ParamsE:
[----:B------:R-:W-:Y:S01]  /*0000*/  LDC R1, c[0x0][0x37c] ;  /* 0x0000df00ff017b82 */ /* 0x000fe20000000800 */
[----:B------:R-:W-:Y:S05]  /*0010*/  EXIT ;  /* 0x000000000000794d */ /* 0x000fea0003800000 */
.L_x_20:
        /* <DEDUP_REMOVED lines=14> */
.L_x_68:


//--------------------- .text._ZN7cutlass13device_kernelIN5flash11enable_sm90INS1_16FlashAttnFwdSm90INS1_25CollectiveMainloopFwdSm90ILi2EN4cute5tupleIJNS5_1CILi2EEENS7_ILi1EEES9_EEENS6_IJNS7_ILi128EEENS7_ILi176EEESB_EEELi128ENS_10bfloat16_tEfNS_4arch4Sm90ELb0ELb0ELb0ELb0ELb0ELb0ELb0ELb1ELb1ELb0ELb0ELb0EEENS1_21CollectiveEpilogueFwdINS6_IJSB_SB_SC_EEESA_SE_SG_Li256ELb0ELb0ELb0ELb0EEENS1_29StaticPersistentTileSchedulerILb0EEEEEEEEEvNT_6ParamsE --------------------------
	.section	.text._ZN7cutlass13device_kernelIN5flash11enable_sm90INS1_16FlashAttnFwdSm90INS1_25CollectiveMainloopFwdSm90ILi2EN4cute5tupleIJNS5_1CILi2EEENS7_ILi1EEES9_EEENS6_IJNS7_ILi128EEENS7_ILi176EEESB_EEELi128ENS_10bfloat16_tEfNS_4arch4Sm90ELb0ELb0ELb0ELb0ELb0ELb0ELb0ELb1ELb1ELb0ELb0ELb0EEENS1_21CollectiveEpilogueFwdINS6_IJSB_SB_SC_EEESA_SE_SG_Li256ELb0ELb0ELb0ELb0EEENS1_29StaticPersistentTileSchedulerILb0EEEEEEEEEvNT_6ParamsE,"ax",@progbits
	.align	128
.text._ZN7cutlass13device_kernelIN5flash11enable_sm90INS1_16FlashAttnFwdSm90INS1_25CollectiveMainloopFwdSm90ILi2EN4cute5tupleIJNS5_1CILi2EEENS7_ILi1EEES9_EEENS6_IJNS7_ILi128EEENS7_ILi176EEESB_EEELi128ENS_10bfloat16_tEfNS_4arch4Sm90ELb0ELb0ELb0ELb0ELb0ELb0ELb0ELb1ELb1ELb0ELb0ELb0EEENS1_21CollectiveEpilogueFwdINS6_IJSB_SB_SC_EEESA_SE_SG_Li256ELb0ELb0ELb0ELb0EEENS1_29StaticPersistentTileSchedulerILb0EEEEEEEEEvNT_6ParamsE:
        .type           _ZN7cutlass13device_kernelIN5flash11enable_sm90INS1_16FlashAttnFwdSm90INS1_25CollectiveMainloopFwdSm90ILi2EN4cute5tupleIJNS5_1CILi2EEENS7_ILi1EEES9_EEENS6_IJNS7_ILi128EEENS7_ILi176EEESB_EEELi128ENS_10bfloat16_tEfNS_4arch4Sm90ELb0ELb0ELb0ELb0ELb0ELb0ELb0ELb1ELb1ELb0ELb0ELb0EEENS1_21CollectiveEpilogueFwdINS6_IJSB_SB_SC_EEESA_SE_SG_Li256ELb0ELb0ELb0ELb0EEENS1_29StaticPersistentTileSchedulerILb0EEEEEEEEEvNT_6ParamsE,@function
        .size           _ZN7cutlass13device_kernelIN5flash11enable_sm90INS1_16FlashAttnFwdSm90INS1_25CollectiveMainloopFwdSm90ILi2EN4cute5tupleIJNS5_1CILi2EEENS7_ILi1EEES9_EEENS6_IJNS7_ILi128EEENS7_ILi176EEESB_EEELi128ENS_10bfloat16_tEfNS_4arch4Sm90ELb0ELb0ELb0ELb0ELb0ELb0ELb0ELb1ELb1ELb0ELb0ELb0EEENS1_21CollectiveEpilogueFwdINS6_IJSB_SB_SC_EEESA_SE_SG_Li256ELb0ELb0ELb0ELb0EEENS1_29StaticPersistentTileSchedulerILb0EEEEEEEEEvNT_6ParamsE,(.L_x_69 - _ZN7cutlass13device_kernelIN5flash11enable_sm90INS1_16FlashAttnFwdSm90INS1_25CollectiveMainloopFwdSm90ILi2EN4cute5tupleIJNS5_1CILi2EEENS7_ILi1EEES9_EEENS6_IJNS7_ILi128EEENS7_ILi176EEESB_EEELi128ENS_10bfloat16_tEfNS_4arch4Sm90ELb0ELb0ELb0ELb0ELb0ELb0ELb0ELb1ELb1ELb0ELb0ELb0EEENS1_21CollectiveEpilogueFwdINS6_IJSB_SB_SC_EEESA_SE_SG_Li256ELb0ELb0ELb0ELb0EEENS1_29StaticPersistentTileSchedulerILb0EEEEEEEEEvNT_6ParamsE)
        .other          _ZN7cutlass13device_kernelIN5flash11enable_sm90INS1_16FlashAttnFwdSm90INS1_25CollectiveMainloopFwdSm90ILi2EN4cute5tupleIJNS5_1CILi2EEENS7_ILi1EEES9_EEENS6_IJNS7_ILi128EEENS7_ILi176EEESB_EEELi128ENS_10bfloat16_tEfNS_4arch4Sm90ELb0ELb0ELb0ELb0ELb0ELb0ELb0ELb1ELb1ELb0ELb0ELb0EEENS1_21CollectiveEpilogueFwdINS6_IJSB_SB_SC_EEESA_SE_SG_Li256ELb0ELb0ELb0ELb0EEENS1_29StaticPersistentTileSchedulerILb0EEEEEEEEEvNT_6ParamsE,@"STO_CUDA_ENTRY STV_DEFAULT"
_ZN7cutlass13device_kernelIN5flash11enable_sm90INS1_16FlashAttnFwdSm90INS1_25CollectiveMainloopFwdSm90ILi2EN4cute5tupleIJNS5_1CILi2EEENS7_ILi1EEES9_EEENS6_IJNS7_ILi128EEENS7_ILi176EEESB_EEELi128ENS_10bfloat16_tEfNS_4arch4Sm90ELb0ELb0ELb0ELb0ELb0ELb0ELb0ELb1ELb1ELb0ELb0ELb0EEENS1_21CollectiveEpilogueFwdINS6_IJSB_SB_SC_EEESA_SE_SG_Li256ELb0ELb0ELb0ELb0EEENS1_29StaticPersistentTileSchedulerILb0EEEEEEEEEvNT_6ParamsE:
[----:B------:R-:W-:Y:S01]  /*0000*/  LDC R1, c[0x0][0x37c] ;  /* 0x0000df00ff017b82 */ /* 0x000fe20000000800 */
[----:B------:R-:W-:Y:S05]  /*0010*/  EXIT ;  /* 0x000000000000794d */ /* 0x000fea0003800000 */
.L_x_21:
        /* <DEDUP_REMOVED lines=14> */
.L_x_69:


//--------------------- .text._ZN7cutlass13device_kernelIN5flash11enable_sm90INS1_16FlashAttnFwdSm90INS1_25CollectiveMainloopFwdSm90ILi2EN4cute5tupleIJNS5_1CILi1EEES8_S8_EEENS6_IJNS7_ILi128EEENS7_ILi176EEESA_EEELi128ENS_10bfloat16_tEfNS_4arch4Sm90ELb0ELb0ELb0ELb1ELb0ELb0ELb0ELb1ELb1ELb0ELb0ELb0EEENS1_21CollectiveEpilogueFwdINS6_IJSA_SA_SB_EEES9_SD_SF_Li256ELb1ELb0ELb0ELb0EEENS1_36VarlenDynamicPersistentTileSchedulerILi128ELi176ELi256ELi32ELb0ELb0ELb1ELb0ELb1ELb1EEEEEEEEEvNT_6ParamsE --------------------------
	.section	.text._ZN7cutlass13device_kernelIN5flash11enable_sm90INS1_16FlashAttnFwdSm90INS1_25CollectiveMainloopFwdSm90ILi2EN4cute5tupleIJNS5_1CILi1EEES8_S8_EEENS6_IJNS7_ILi128EEENS7_ILi176EEESA_EEELi128ENS_10bfloat16_tEfNS_4arch4Sm90ELb0ELb0ELb0ELb1ELb0ELb0ELb0ELb1ELb1ELb0ELb0ELb0EEENS1_21CollectiveEpilogueFwdINS6_IJSA_SA_SB_EEES9_SD_SF_Li256ELb1ELb0ELb0ELb0EEENS1_36VarlenDynamicPersistentTileSchedulerILi128ELi176ELi256ELi32ELb0ELb0ELb1ELb0ELb1ELb1EEEEEEEEEvNT_6ParamsE,"ax",@progbits
	.align	128
.text._ZN7cutlass13device_kernelIN5flash11enable_sm90INS1_16FlashAttnFwdSm90INS1_25CollectiveMainloopFwdSm90ILi2EN4cute5tupleIJNS5_1CILi1EEES8_S8_EEENS6_IJNS7_ILi128EEENS7_ILi176EEESA_EEELi128ENS_10bfloat16_tEfNS_4arch4Sm90ELb0ELb0ELb0ELb1ELb0ELb0ELb0ELb1ELb1ELb0ELb0ELb0EEENS1_21CollectiveEpilogueFwdINS6_IJSA_SA_SB_EEES9_SD_SF_Li256ELb1ELb0ELb0ELb0EEENS1_36VarlenDynamicPersistentTileSchedulerILi128ELi176ELi256ELi32ELb0ELb0ELb1ELb0ELb1ELb1EEEEEEEEEvNT_6ParamsE:
        .type           _ZN7cutlass13device_kernelIN5flash11enable_sm90INS1_16FlashAttnFwdSm90INS1_25CollectiveMainloopFwdSm90ILi2EN4cute5tupleIJNS5_1CILi1EEES8_S8_EEENS6_IJNS7_ILi128EEENS7_ILi176EEESA_EEELi128ENS_10bfloat16_tEfNS_4arch4Sm90ELb0ELb0ELb0ELb1ELb0ELb0ELb0ELb1ELb1ELb0ELb0ELb0EEENS1_21CollectiveEpilogueFwdINS6_IJSA_SA_SB_EEES9_SD_SF_Li256ELb1ELb0ELb0ELb0EEENS1_36VarlenDynamicPersistentTileSchedulerILi128ELi176ELi256ELi32ELb0ELb0ELb1ELb0ELb1ELb1EEEEEEEEEvNT_6ParamsE,@function
        .size           _ZN7cutlass13device_kernelIN5flash11enable_sm90INS1_16FlashAttnFwdSm90INS1_25CollectiveMainloopFwdSm90ILi2EN4cute5tupleIJNS5_1CILi1EEES8_S8_EEENS6_IJNS7_ILi128EEENS7_ILi176EEESA_EEELi128ENS_10bfloat16_tEfNS_4arch4Sm90ELb0ELb0ELb0ELb1ELb0ELb0ELb0ELb1ELb1ELb0ELb0ELb0EEENS1_21CollectiveEpilogueFwdINS6_IJSA_SA_SB_EEES9_SD_SF_Li256ELb1ELb0ELb0ELb0EEENS1_36VarlenDynamicPersistentTileSchedulerILi128ELi176ELi256ELi32ELb0ELb0ELb1ELb0ELb1ELb1EEEEEEEEEvNT_6ParamsE,(.L_x_70 - _ZN7cutlass13device_kernelIN5flash11enable_sm90INS1_16FlashAttnFwdSm90INS1_25CollectiveMainloopFwdSm90ILi2EN4cute5tupleIJNS5_1CILi1EEES8_S8_EEENS6_IJNS7_ILi128EEENS7_ILi176EEESA_EEELi128ENS_10bfloat16_tEfNS_4arch4Sm90ELb0ELb0ELb0ELb1ELb0ELb0ELb0ELb1ELb1ELb0ELb0ELb0EEENS1_21CollectiveEpilogueFwdINS6_IJSA_SA_SB_EEES9_SD_SF_Li256ELb1ELb0ELb0ELb0EEENS1_36VarlenDynamicPersistentTileSchedulerILi128ELi176ELi256ELi32ELb0ELb0ELb1ELb0ELb1ELb1EEEEEEEEEvNT_6ParamsE)
        .other          _ZN7cutlass13device_kernelIN5flash11enable_sm90INS1_16FlashAttnFwdSm90INS1_25CollectiveMainloopFwdSm90ILi2EN4cute5tupleIJNS5_1CILi1EEES8_S8_EEENS6_IJNS7_ILi128EEENS7_ILi176EEESA_EEELi128ENS_10bfloat16_tEfNS_4arch4Sm90ELb0ELb0ELb0ELb1ELb0ELb0ELb0ELb1ELb1ELb0ELb0ELb0EEENS1_21CollectiveEpilogueFwdINS6_IJSA_SA_SB_EEES9_SD_SF_Li256ELb1ELb0ELb0ELb0EEENS1_36VarlenDynamicPersistentTileSchedulerILi128ELi176ELi256ELi32ELb0ELb0ELb1ELb0ELb1ELb1EEEEEEEEEvNT_6ParamsE,@"STO_CUDA_ENTRY STV_DEFAULT"
_ZN7cutlass13device_kernelIN5flash11enable_sm90INS1_16FlashAttnFwdSm90INS1_25CollectiveMainloopFwdSm90ILi2EN4cute5tupleIJNS5_1CILi1EEES8_S8_EEENS6_IJNS7_ILi128EEENS7_ILi176EEESA_EEELi128ENS_10bfloat16_tEfNS_4arch4Sm90ELb0ELb0ELb0ELb1ELb0ELb0ELb0ELb1ELb1ELb0ELb0ELb0EEENS1_21CollectiveEpilogueFwdINS6_IJSA_SA_SB_EEES9_SD_SF_Li256ELb1ELb0ELb0ELb0EEENS1_36VarlenDynamicPersistentTileSchedulerILi128ELi176ELi256ELi32ELb0ELb0ELb1ELb0ELb1ELb1EEEEEEEEEvNT_6ParamsE:
[----:B------:R-:W-:Y:S01]  /*0000*/  LDC R1, c[0x0][0x37c] ;  /* 0x0000df00ff017b82 */ /* 0x000fe20000000800 */
[----:B------:R-:W-:Y:S05]  /*0010*/  EXIT ;  /* 0x000000000000794d */ /* 0x000fea0003800000 */
.L_x_22:
        /* <DEDUP_REMOVED lines=14> */
.L_x_70:


//--------------------- .text._ZN7cutlass13device_kernelIN5flash11enable_sm90INS1_16FlashAttnFwdSm90INS1_25CollectiveMainloopFwdSm90ILi2EN4cute5tupleIJNS5_1CILi1EEES8_S8_EEENS6_IJNS7_ILi128EEENS7_ILi176EEESA_EEELi128ENS_10bfloat16_tEfNS_4arch4Sm90ELb0ELb0ELb0ELb1ELb0ELb1ELb0ELb1ELb1ELb0ELb0ELb0EEENS1_21CollectiveEpilogueFwdINS6_IJSA_SA_SB_EEES9_SD_SF_Li256ELb1ELb0ELb0ELb0EEENS1_36VarlenDynamicPersistentTileSchedulerILi128ELi176ELi256ELi32ELb0ELb0ELb1ELb0ELb1ELb1EEEEEEEEEvNT_6ParamsE --------------------------
	.section	.text._ZN7cutlass13device_kernelIN5flash11enable_sm90INS1_16FlashAttnFwdSm90INS1_25CollectiveMainloopFwdSm90ILi2EN4cute5tupleIJNS5_1CILi1EEES8_S8_EEENS6_IJNS7_ILi128EEENS7_ILi176EEESA_EEELi128ENS_10bfloat16_tEfNS_4arch4Sm90ELb0ELb0ELb0ELb1ELb0ELb1ELb0ELb1ELb1ELb0ELb0ELb0EEENS1_21CollectiveEpilogueFwdINS6_IJSA_SA_SB_EEES9_SD_SF_Li256ELb1ELb0ELb0ELb0EEENS1_36VarlenDynamicPersistentTileSchedulerILi128ELi176ELi256ELi32ELb0ELb0ELb1ELb0ELb1ELb1EEEEEEEEEvNT_6ParamsE,"ax",@progbits
	.align	128
.text._ZN7cutlass13device_kernelIN5flash11enable_sm90INS1_16FlashAttnFwdSm90INS1_25CollectiveMainloopFwdSm90ILi2EN4cute5tupleIJNS5_1CILi1EEES8_S8_EEENS6_IJNS7_ILi128EEENS7_ILi176EEESA_EEELi128ENS_10bfloat16_tEfNS_4arch4Sm90ELb0ELb0ELb0ELb1ELb0ELb1ELb0ELb1ELb1ELb0ELb0ELb0EEENS1_21CollectiveEpilogueFwdINS6_IJSA_SA_SB_EEES9_SD_SF_Li256ELb1ELb0ELb0ELb0EEENS1_36VarlenDynamicPersistentTileSchedulerILi128ELi176ELi256ELi32ELb0ELb0ELb1ELb0ELb1ELb1EEEEEEEEEvNT_6ParamsE:
        .type           _ZN7cutlass13device_kernelIN5flash11enable_sm90INS1_16FlashAttnFwdSm90INS1_25CollectiveMainloopFwdSm90ILi2EN4cute5tupleIJNS5_1CILi1EEES8_S8_EEENS6_IJNS7_ILi128EEENS7_ILi176EEESA_EEELi128ENS_10bfloat16_tEfNS_4arch4Sm90ELb0ELb0ELb0ELb1ELb0ELb1ELb0ELb1ELb1ELb0ELb0ELb0EEENS1_21CollectiveEpilogueFwdINS6_IJSA_SA_SB_EEES9_SD_SF_Li256ELb1ELb0ELb0ELb0EEENS1_36VarlenDynamicPersistentTileSchedulerILi128ELi176ELi256ELi32ELb0ELb0ELb1ELb0ELb1ELb1EEEEEEEEEvNT_6ParamsE,@function
        .size           _ZN7cutlass13device_kernelIN5flash11enable_sm90INS1_16FlashAttnFwdSm90INS1_25CollectiveMainloopFwdSm90ILi2EN4cute5tupleIJNS5_1CILi1EEES8_S8_EEENS6_IJNS7_ILi128EEENS7_ILi176EEESA_EEELi128ENS_10bfloat16_tEfNS_4arch4Sm90ELb0ELb0ELb0ELb1ELb0ELb1ELb0ELb1ELb1ELb0ELb0ELb0EEENS1_21CollectiveEpilogueFwdINS6_IJSA_SA_SB_EEES9_SD_SF_Li256ELb1ELb0ELb0ELb0EEENS1_36VarlenDynamicPersistentTileSchedulerILi128ELi176ELi256ELi32ELb0ELb0ELb1ELb0ELb1ELb1EEEEEEEEEvNT_6ParamsE,(.L_x_71 - _ZN7cutlass13device_kernelIN5flash11enable_sm90INS1_16FlashAttnFwdSm90INS1_25CollectiveMainloopFwdSm90ILi2EN4cute5tupleIJNS5_1CILi1EEES8_S8_EEENS6_IJNS7_ILi128EEENS7_ILi176EEESA_EEELi128ENS_10bfloat16_tEfNS_4arch4Sm90ELb0ELb0ELb0ELb1ELb0ELb1ELb0ELb1ELb1ELb0ELb0ELb0EEENS1_21CollectiveEpilogueFwdINS6_IJSA_SA_SB_EEES9_SD_SF_Li256ELb1ELb0ELb0ELb0EEENS1_36VarlenDynamicPersistentTileSchedulerILi128ELi176ELi256ELi32ELb0ELb0ELb1ELb0ELb1ELb1EEEEEEEEEvNT_6ParamsE)
        .other          _ZN7cutlass13device_kernelIN5flash11enable_sm90INS1_16FlashAttnFwdSm90INS1_25CollectiveMainloopFwdSm90ILi2EN4cute5tupleIJNS5_1CILi1EEES8_S8_EEENS6_IJNS7_ILi128EEENS7_ILi176EEESA_EEELi128ENS_10bfloat16_tEfNS_4arch4Sm90ELb0ELb0ELb0ELb1ELb0ELb1ELb0ELb1ELb1ELb0ELb0ELb0EEENS1_21CollectiveEpilogueFwdINS6_IJSA_SA_SB_EEES9_SD_SF_Li256ELb1ELb0ELb0ELb0EEENS1_36VarlenDynamicPersistentTileSchedulerILi128ELi176ELi256ELi32ELb0ELb0ELb1ELb0ELb1ELb1EEEEEEEEEvNT_6ParamsE,@"STO_CUDA_ENTRY STV_DEFAULT"
_ZN7cutlass13device_kernelIN5flash11enable_sm90INS1_16FlashAttnFwdSm90INS1_25CollectiveMainloopFwdSm90ILi2EN4cute5tupleIJNS5_1CILi1EEES8_S8_EEENS6_IJNS7_ILi128EEENS7_ILi176EEESA_EEELi128ENS_10bfloat16_tEfNS_4arch4Sm90ELb0ELb0ELb0ELb1ELb0ELb1ELb0ELb1ELb1ELb0ELb0ELb0EEENS1_21CollectiveEpilogueFwdINS6_IJSA_SA_SB_EEES9_SD_SF_Li256ELb1ELb0ELb0ELb0EEENS1_36VarlenDynamicPersistentTileSchedulerILi128ELi176ELi256ELi32ELb0ELb0ELb1ELb0ELb1ELb1EEEEEEEEEvNT_6ParamsE:
[----:B------:R-:W-:Y:S01]  /*0000*/  LDC R1, c[0x0][0x37c] ;  /* 0x0000df00ff017b82 */ /* 0x000fe20000000800 */
[----:B------:R-:W-:Y:S05]  /*0010*/  EXIT ;  /* 0x000000000000794d */ /* 0x000fea0003800000 */
.L_x_23:
        /* <DEDUP_REMOVED lines=14> */
.L_x_71:


//--------------------- .text._ZN7cutlass13device_kernelIN5flash11enable_sm90INS1_16FlashAttnFwdSm90INS1_25CollectiveMainloopFwdSm90ILi2EN4cute5tupleIJNS5_1CILi1EEES8_S8_EEENS6_IJNS7_ILi128EEESA_SA_EEELi128ENS_10bfloat16_tEfNS_4arch4Sm90ELb0ELb1ELb0ELb0ELb0ELb0ELb0ELb1ELb1ELb0ELb0ELb0EEENS1_21CollectiveEpilogueFwdISB_S9_SC_SE_Li256ELb0ELb0ELb0ELb0EEENS1_30DynamicPersistentTileSchedulerILi256ELi32ELb0ELb0ELb1EEEEEEEEEvNT_6ParamsE --------------------------
	.section	.text._ZN7cutlass13device_kernelIN5flash11enable_sm90INS1_16FlashAttnFwdSm90INS1_25CollectiveMainloopFwdSm90ILi2EN4cute5tupleIJNS5_1CILi1EEES8_S8_EEENS6_IJNS7_ILi128EEESA_SA_EEELi128ENS_10bfloat16_tEfNS_4arch4Sm90ELb0ELb1ELb0ELb0ELb0ELb0ELb0ELb1ELb1ELb0ELb0ELb0EEENS1_21CollectiveEpilogueFwdISB_S9_SC_SE_Li256ELb0ELb0ELb0ELb0EEENS1_30DynamicPersistentTileSchedulerILi256ELi32ELb0ELb0ELb1EEEEEEEEEvNT_6ParamsE,"ax",@progbits
	.align	128
.text._ZN7cutlass13device_kernelIN5flash11enable_sm90INS1_16FlashAttnFwdSm90INS1_25CollectiveMainloopFwdSm90ILi2EN4cute5tupleIJNS5_1CILi1EEES8_S8_EEENS6_IJNS7_ILi128EEESA_SA_EEELi128ENS_10bfloat16_tEfNS_4arch4Sm90ELb0ELb1ELb0ELb0ELb0ELb0ELb0ELb1ELb1ELb0ELb0ELb0EEENS1_21CollectiveEpilogueFwdISB_S9_SC_SE_Li256ELb0ELb0ELb0ELb0EEENS1_30DynamicPersistentTileSchedulerILi256ELi32ELb0ELb0ELb1EEEEEEEEEvNT_6ParamsE:
        .type           _ZN7cutlass13device_kernelIN5flash11enable_sm90INS1_16FlashAttnFwdSm90INS1_25CollectiveMainloopFwdSm90ILi2EN4cute5tupleIJNS5_1CILi1EEES8_S8_EEENS6_IJNS7_ILi128EEESA_SA_EEELi128ENS_10bfloat16_tEfNS_4arch4Sm90ELb0ELb1ELb0ELb0ELb0ELb0ELb0ELb1ELb1ELb0ELb0ELb0EEENS1_21CollectiveEpilogueFwdISB_S9_SC_SE_Li256ELb0ELb0ELb0ELb0EEENS1_30DynamicPersistentTileSchedulerILi256ELi32ELb0ELb0ELb1EEEEEEEEEvNT_6ParamsE,@function
        .size           _ZN7cutlass13device_kernelIN5flash11enable_sm90INS1_16FlashAttnFwdSm90INS1_25CollectiveMainloopFwdSm90ILi2EN4cute5tupleIJNS5_1CILi1EEES8_S8_EEENS6_IJNS7_ILi128EEESA_SA_EEELi128ENS_10bfloat16_tEfNS_4arch4Sm90ELb0ELb1ELb0ELb0ELb0ELb0ELb0ELb1ELb1ELb0ELb0ELb0EEENS1_21CollectiveEpilogueFwdISB_S9_SC_SE_Li256ELb0ELb0ELb0ELb0EEENS1_30DynamicPersistentTileSchedulerILi256ELi32ELb0ELb0ELb1EEEEEEEEEvNT_6ParamsE,(.L_x_72 - _ZN7cutlass13device_kernelIN5flash11enable_sm90INS1_16FlashAttnFwdSm90INS1_25CollectiveMainloopFwdSm90ILi2EN4cute5tupleIJNS5_1CILi1EEES8_S8_EEENS6_IJNS7_ILi128EEESA_SA_EEELi128ENS_10bfloat16_tEfNS_4arch4Sm90ELb0ELb1ELb0ELb0ELb0ELb0ELb0ELb1ELb1ELb0ELb0ELb0EEENS1_21CollectiveEpilogueFwdISB_S9_SC_SE_Li256ELb0ELb0ELb0ELb0EEENS1_30DynamicPersistentTileSchedulerILi256ELi32ELb0ELb0ELb1EEEEEEEEEvNT_6ParamsE)
        .other          _ZN7cutlass13device_kernelIN5flash11enable_sm90INS1_16FlashAttnFwdSm90INS1_25CollectiveMainloopFwdSm90ILi2EN4cute5tupleIJNS5_1CILi1EEES8_S8_EEENS6_IJNS7_ILi128EEESA_SA_EEELi128ENS_10bfloat16_tEfNS_4arch4Sm90ELb0ELb1ELb0ELb0ELb0ELb0ELb0ELb1ELb1ELb0ELb0ELb0EEENS1_21CollectiveEpilogueFwdISB_S9_SC_SE_Li256ELb0ELb0ELb0ELb0EEENS1_30DynamicPersistentTileSchedulerILi256ELi32ELb0ELb0ELb1EEEEEEEEEvNT_6ParamsE,@"STO_CUDA_ENTRY STV_DEFAULT"
_ZN7cutlass13device_kernelIN5flash11enable_sm90INS1_16FlashAttnFwdSm90INS1_25CollectiveMainloopFwdSm90ILi2EN4cute5tupleIJNS5_1CILi1EEES8_S8_EEENS6_IJNS7_ILi128EEESA_SA_EEELi128ENS_10bfloat16_tEfNS_4arch4Sm90ELb0ELb1ELb0ELb0ELb0ELb0ELb0ELb1ELb1ELb0ELb0ELb0EEENS1_21CollectiveEpilogueFwdISB_S9_SC_SE_Li256ELb0ELb0ELb0ELb0EEENS1_30DynamicPersistentTileSchedulerILi256ELi32ELb0ELb0ELb1EEEEEEEEEvNT_6ParamsE:
[----:B------:R-:W-:Y:S01]  /*0000*/  LDC R1, c[0x0][0x37c] ;  /* 0x0000df00ff017b82 */ /* 0x000fe20000000800 */
[----:B------:R-:W-:Y:S05]  /*0010*/  EXIT ;  /* 0x000000000000794d */ /* 0x000fea0003800000 */
.L_x_24:
        /* <DEDUP_REMOVED lines=14> */
.L_x_72:


//--------------------- .text._ZN7cutlass13device_kernelIN5flash11enable_sm90INS1_16FlashAttnFwdSm90INS1_25CollectiveMainloopFwdSm90ILi2EN4cute5tupleIJNS5_1CILi1EEES8_S8_EEENS6_IJNS7_ILi128EEESA_SA_EEELi128ENS_10bfloat16_tEfNS_4arch4Sm90ELb0ELb1ELb0ELb1ELb0ELb0ELb0ELb1ELb1ELb0ELb0ELb0EEENS1_21CollectiveEpilogueFwdISB_S9_SC_SE_Li256ELb1ELb0ELb0ELb0EEENS1_36VarlenDynamicPersistentTileSchedulerILi128ELi128ELi256ELi32ELb0ELb0ELb1ELb1ELb0ELb1EEEEEEEEEvNT_6ParamsE --------------------------
	.section	.text._ZN7cutlass13device_kernelIN5flash11enable_sm90INS1_16FlashAttnFwdSm90INS1_25CollectiveMainloopFwdSm90ILi2EN4cute5tupleIJNS5_1CILi1EEES8_S8_EEENS6_IJNS7_ILi128EEESA_SA_EEELi128ENS_10bfloat16_tEfNS_4arch4Sm90ELb0ELb1ELb0ELb1ELb0ELb0ELb0ELb1ELb1ELb0ELb0ELb0EEENS1_21CollectiveEpilogueFwdISB_S9_SC_SE_Li256ELb1ELb0ELb0ELb0EEENS1_36VarlenDynamicPersistentTileSchedulerILi128ELi128ELi256ELi32ELb0ELb0ELb1ELb1ELb0ELb1EEEEEEEEEvNT_6ParamsE,"ax",@progbits
	.align	128
.text._ZN7cutlass13device_kernelIN5flash11enable_sm90INS1_16FlashAttnFwdSm90INS1_25CollectiveMainloopFwdSm90ILi2EN4cute5tupleIJNS5_1CILi1EEES8_S8_EEENS6_IJNS7_ILi128EEESA_SA_EEELi128ENS_10bfloat16_tEfNS_4arch4Sm90ELb0ELb1ELb0ELb1ELb0ELb0ELb0ELb1ELb1ELb0ELb0ELb0EEENS1_21CollectiveEpilogueFwdISB_S9_SC_SE_Li256ELb1ELb0ELb0ELb0EEENS1_36VarlenDynamicPersistentTileSchedulerILi128ELi128ELi256ELi32ELb0ELb0ELb1ELb1ELb0ELb1EEEEEEEEEvNT_6ParamsE:
        .type           _ZN7cutlass13device_kernelIN5flash11enable_sm90INS1_16FlashAttnFwdSm90INS1_25CollectiveMainloopFwdSm90ILi2EN4cute5tupleIJNS5_1CILi1EEES8_S8_EEENS6_IJNS7_ILi128EEESA_SA_EEELi128ENS_10bfloat16_tEfNS_4arch4Sm90ELb0ELb1ELb0ELb1ELb0ELb0ELb0ELb1ELb1ELb0ELb0ELb0EEENS1_21CollectiveEpilogueFwdISB_S9_SC_SE_Li256ELb1ELb0ELb0ELb0EEENS1_36VarlenDynamicPersistentTileSchedulerILi128ELi128ELi256ELi32ELb0ELb0ELb1ELb1ELb0ELb1EEEEEEEEEvNT_6ParamsE,@function
        .size           _ZN7cutlass13device_kernelIN5flash11enable_sm90INS1_16FlashAttnFwdSm90INS1_25CollectiveMainloopFwdSm90ILi2EN4cute5tupleIJNS5_1CILi1EEES8_S8_EEENS6_IJNS7_ILi128EEESA_SA_EEELi128ENS_10bfloat16_tEfNS_4arch4Sm90ELb0ELb1ELb0ELb1ELb0ELb0ELb0ELb1ELb1ELb0ELb0ELb0EEENS1_21CollectiveEpilogueFwdISB_S9_SC_SE_Li256ELb1ELb0ELb0ELb0EEENS1_36VarlenDynamicPersistentTileSchedulerILi128ELi128ELi256ELi32ELb0ELb0ELb1ELb1ELb0ELb1EEEEEEEEEvNT_6ParamsE,(.L_x_73 - _ZN7cutlass13device_kernelIN5flash11enable_sm90INS1_16FlashAttnFwdSm90INS1_25CollectiveMainloopFwdSm90ILi2EN4cute5tupleIJNS5_1CILi1EEES8_S8_EEENS6_IJNS7_ILi128EEESA_SA_EEELi128ENS_10bfloat16_tEfNS_4arch4Sm90ELb0ELb1ELb0ELb1ELb0ELb0ELb0ELb1ELb1ELb0ELb0ELb0EEENS1_21CollectiveEpilogueFwdISB_S9_SC_SE_Li256ELb1ELb0ELb0ELb0EEENS1_36VarlenDynamicPersistentTileSchedulerILi128ELi128ELi256ELi32ELb0ELb0ELb1ELb1ELb0ELb1EEEEEEEEEvNT_6ParamsE)
        .other          _ZN7cutlass13device_kernelIN5flash11enable_sm90INS1_16FlashAttnFwdSm90INS1_25CollectiveMainloopFwdSm90ILi2EN4cute5tupleIJNS5_1CILi1EEES8_S8_EEENS6_IJNS7_ILi128EEESA_SA_EEELi128ENS_10bfloat16_tEfNS_4arch4Sm90ELb0ELb1ELb0ELb1ELb0ELb0ELb0ELb1ELb1ELb0ELb0ELb0EEENS1_21CollectiveEpilogueFwdISB_S9_SC_SE_Li256ELb1ELb0ELb0ELb0EEENS1_36VarlenDynamicPersistentTileSchedulerILi128ELi128ELi256ELi32ELb0ELb0ELb1ELb1ELb0ELb1EEEEEEEEEvNT_6ParamsE,@"STO_CUDA_ENTRY STV_DEFAULT"
_ZN7cutlass13device_kernelIN5flash11enable_sm90INS1_16FlashAttnFwdSm90INS1_25CollectiveMainloopFwdSm90ILi2EN4cute5tupleIJNS5_1CILi1EEES8_S8_EEENS6_IJNS7_ILi128EEESA_SA_EEELi128ENS_10bfloat16_tEfNS_4arch4Sm90ELb0ELb1ELb0ELb1ELb0ELb0ELb0ELb1ELb1ELb0ELb0ELb0EEENS1_21CollectiveEpilogueFwdISB_S9_SC_SE_Li256ELb1ELb0ELb0ELb0EEENS1_36VarlenDynamicPersistentTileSchedulerILi128ELi128ELi256ELi32ELb0ELb0ELb1ELb1ELb0ELb1EEEEEEEEEvNT_6ParamsE:
[----:B------:R-:W-:Y:S01]  /*0000*/  LDC R1, c[0x0][0x37c] ;  /* 0x0000df00ff017b82 */ /* 0x000fe20000000800 */
[----:B------:R-:W-:Y:S05]  /*0010*/  EXIT ;  /* 0x000000000000794d */ /* 0x000fea0003800000 */
.L_x_25:
        /* <DEDUP_REMOVED lines=14> */
.L_x_73:


//--------------------- .text._ZN7cutlass13device_kernelIN5flash11enable_sm90INS1_16FlashAttnFwdSm90INS1_25CollectiveMainloopFwdSm90ILi2EN4cute5tupleIJNS5_1CILi1EEES8_S8_EEENS6_IJNS7_ILi128EEESA_SA_EEELi128ENS_10bfloat16_tEfNS_4arch4Sm90ELb0ELb1ELb0ELb1ELb0ELb1ELb0ELb1ELb1ELb0ELb0ELb0EEENS1_21CollectiveEpilogueFwdISB_S9_SC_SE_Li256ELb1ELb0ELb0ELb0EEENS1_36VarlenDynamicPersistentTileSchedulerILi128ELi128ELi256ELi32ELb0ELb0ELb1ELb1ELb0ELb1EEEEEEEEEvNT_6ParamsE --------------------------
	.section	.text._ZN7cutlass13device_kernelIN5flash11enable_sm90INS1_16FlashAttnFwdSm90INS1_25CollectiveMainloopFwdSm90ILi2EN4cute5tupleIJNS5_1CILi1EEES8_S8_EEENS6_IJNS7_ILi128EEESA_SA_EEELi128ENS_10bfloat16_tEfNS_4arch4Sm90ELb0ELb1ELb0ELb1ELb0ELb1ELb0ELb1ELb1ELb0ELb0ELb0EEENS1_21CollectiveEpilogueFwdISB_S9_SC_SE_Li256ELb1ELb0ELb0ELb0EEENS1_36VarlenDynamicPersistentTileSchedulerILi128ELi128ELi256ELi32ELb0ELb0ELb1ELb1ELb0ELb1EEEEEEEEEvNT_6ParamsE,"ax",@progbits
	.align	128
.text._ZN7cutlass13device_kernelIN5flash11enable_sm90INS1_16FlashAttnFwdSm90INS1_25CollectiveMainloopFwdSm90ILi2EN4cute5tupleIJNS5_1CILi1EEES8_S8_EEENS6_IJNS7_ILi128EEESA_SA_EEELi128ENS_10bfloat16_tEfNS_4arch4Sm90ELb0ELb1ELb0ELb1ELb0ELb1ELb0ELb1ELb1ELb0ELb0ELb0EEENS1_21CollectiveEpilogueFwdISB_S9_SC_SE_Li256ELb1ELb0ELb0ELb0EEENS1_36VarlenDynamicPersistentTileSchedulerILi128ELi128ELi256ELi32ELb0ELb0ELb1ELb1ELb0ELb1EEEEEEEEEvNT_6ParamsE:
        .type           _ZN7cutlass13device_kernelIN5flash11enable_sm90INS1_16FlashAttnFwdSm90INS1_25CollectiveMainloopFwdSm90ILi2EN4cute5tupleIJNS5_1CILi1EEES8_S8_EEENS6_IJNS7_ILi128EEESA_SA_EEELi128ENS_10bfloat16_tEfNS_4arch4Sm90ELb0ELb1ELb0ELb1ELb0ELb1ELb0ELb1ELb1ELb0ELb0ELb0EEENS1_21CollectiveEpilogueFwdISB_S9_SC_SE_Li256ELb1ELb0ELb0ELb0EEENS1_36VarlenDynamicPersistentTileSchedulerILi128ELi128ELi256ELi32ELb0ELb0ELb1ELb1ELb0ELb1EEEEEEEEEvNT_6ParamsE,@function
        .size           _ZN7cutlass13device_kernelIN5flash11enable_sm90INS1_16FlashAttnFwdSm90INS1_25CollectiveMainloopFwdSm90ILi2EN4cute5tupleIJNS5_1CILi1EEES8_S8_EEENS6_IJNS7_ILi128EEESA_SA_EEELi128ENS_10bfloat16_tEfNS_4arch4Sm90ELb0ELb1ELb0ELb1ELb0ELb1ELb0ELb1ELb1ELb0ELb0ELb0EEENS1_21CollectiveEpilogueFwdISB_S9_SC_SE_Li256ELb1ELb0ELb0ELb0EEENS1_36VarlenDynamicPersistentTileSchedulerILi128ELi128ELi256ELi32ELb0ELb0ELb1ELb1ELb0ELb1EEEEEEEEEvNT_6ParamsE,(.L_x_74 - _ZN7cutlass13device_kernelIN5flash11enable_sm90INS1_16FlashAttnFwdSm90INS1_25CollectiveMainloopFwdSm90ILi2EN4cute5tupleIJNS5_1CILi1EEES8_S8_EEENS6_IJNS7_ILi128EEESA_SA_EEELi128ENS_10bfloat16_tEfNS_4arch4Sm90ELb0ELb1ELb0ELb1ELb0ELb1ELb0ELb1ELb1ELb0ELb0ELb0EEENS1_21CollectiveEpilogueFwdISB_S9_SC_SE_Li256ELb1ELb0ELb0ELb0EEENS1_36VarlenDynamicPersistentTileSchedulerILi128ELi128ELi256ELi32ELb0ELb0ELb1ELb1ELb0ELb1EEEEEEEEEvNT_6ParamsE)
        .other          _ZN7cutlass13device_kernelIN5flash11enable_sm90INS1_16FlashAttnFwdSm90INS1_25CollectiveMainloopFwdSm90ILi2EN4cute5tupleIJNS5_1CILi1EEES8_S8_EEENS6_IJNS7_ILi128EEESA_SA_EEELi128ENS_10bfloat16_tEfNS_4arch4Sm90ELb0ELb1ELb0ELb1ELb0ELb1ELb0ELb1ELb1ELb0ELb0ELb0EEENS1_21CollectiveEpilogueFwdISB_S9_SC_SE_Li256ELb1ELb0ELb0ELb0EEENS1_36VarlenDynamicPersistentTileSchedulerILi128ELi128ELi256ELi32ELb0ELb0ELb1ELb1ELb0ELb1EEEEEEEEEvNT_6ParamsE,@"STO_CUDA_ENTRY STV_DEFAULT"
_ZN7cutlass13device_kernelIN5flash11enable_sm90INS1_16FlashAttnFwdSm90INS1_25CollectiveMainloopFwdSm90ILi2EN4cute5tupleIJNS5_1CILi1EEES8_S8_EEENS6_IJNS7_ILi128EEESA_SA_EEELi128ENS_10bfloat16_tEfNS_4arch4Sm90ELb0ELb1ELb0ELb1ELb0ELb1ELb0ELb1ELb1ELb0ELb0ELb0EEENS1_21CollectiveEpilogueFwdISB_S9_SC_SE_Li256ELb1ELb0ELb0ELb0EEENS1_36VarlenDynamicPersistentTileSchedulerILi128ELi128ELi256ELi32ELb0ELb0ELb1ELb1ELb0ELb1EEEEEEEEEvNT_6ParamsE:
[----:B------:R-:W-:Y:S01]  /*0000*/  LDC R1, c[0x0][0x37c] ;  /* 0x0000df00ff017b82 */ /* 0x000fe20000000800 */
[----:B------:R-:W-:Y:S05]  /*0010*/  EXIT ;  /* 0x000000000000794d */ /* 0x000fea0003800000 */
.L_x_26:
        /* <DEDUP_REMOVED lines=14> */
.L_x_74:


//--------------------- .text._ZN7cutlass13device_kernelIN5flash11enable_sm90INS1_16FlashAttnFwdSm90INS1_25CollectiveMainloopFwdSm90ILi2EN4cute5tupleIJNS5_1CILi1EEES8_S8_EEENS6_IJNS7_ILi128EEESA_SA_EEELi128ENS_10bfloat16_tEfNS_4arch4Sm90ELb1ELb0ELb0ELb0ELb0ELb0ELb0ELb1ELb1ELb0ELb0ELb0EEENS1_21CollectiveEpilogueFwdISB_S9_SC_SE_Li256ELb0ELb0ELb0ELb0EEENS1_30DynamicPersistentTileSchedulerILi256ELi32ELb0ELb0ELb1EEEEEEEEEvNT_6ParamsE --------------------------
	.section	.text._ZN7cutlass13device_kernelIN5flash11enable_sm90INS1_16FlashAttnFwdSm90INS1_25CollectiveMainloopFwdSm90ILi2EN4cute5tupleIJNS5_1CILi1EEES8_S8_EEENS6_IJNS7_ILi128EEESA_SA_EEELi128ENS_10bfloat16_tEfNS_4arch4Sm90ELb1ELb0ELb0ELb0ELb0ELb0ELb0ELb1ELb1ELb0ELb0ELb0EEENS1_21CollectiveEpilogueFwdISB_S9_SC_SE_Li256ELb0ELb0ELb0ELb0EEENS1_30DynamicPersistentTileSchedulerILi256ELi32ELb0ELb0ELb1EEEEEEEEEvNT_6ParamsE,"ax",@progbits
	.align	128
.text._ZN7cutlass13device_kernelIN5flash11enable_sm90INS1_16FlashAttnFwdSm90INS1_25CollectiveMainloopFwdSm90ILi2EN4cute5tupleIJNS5_1CILi1EEES8_S8_EEENS6_IJNS7_ILi128EEESA_SA_EEELi128ENS_10bfloat16_tEfNS_4arch4Sm90ELb1ELb0ELb0ELb0ELb0ELb0ELb0ELb1ELb1ELb0ELb0ELb0EEENS1_21CollectiveEpilogueFwdISB_S9_SC_SE_Li256ELb0ELb0ELb0ELb0EEENS1_30DynamicPersistentTileSchedulerILi256ELi32ELb0ELb0ELb1EEEEEEEEEvNT_6ParamsE:
        .type           _ZN7cutlass13device_kernelIN5flash11enable_sm90INS1_16FlashAttnFwdSm90INS1_25CollectiveMainloopFwdSm90ILi2EN4cute5tupleIJNS5_1CILi1EEES8_S8_EEENS6_IJNS7_ILi128EEESA_SA_EEELi128ENS_10bfloat16_tEfNS_4arch4Sm90ELb1ELb0ELb0ELb0ELb0ELb0ELb0ELb1ELb1ELb0ELb0ELb0EEENS1_21CollectiveEpilogueFwdISB_S9_SC_SE_Li256ELb0ELb0ELb0ELb0EEENS1_30DynamicPersistentTileSchedulerILi256ELi32ELb0ELb0ELb1EEEEEEEEEvNT_6ParamsE,@function
        .size           _ZN7cutlass13device_kernelIN5flash11enable_sm90INS1_16FlashAttnFwdSm90INS1_25CollectiveMainloopFwdSm90ILi2EN4cute5tupleIJNS5_1CILi1EEES8_S8_EEENS6_IJNS7_ILi128EEESA_SA_EEELi128ENS_10bfloat16_tEfNS_4arch4Sm90ELb1ELb0ELb0ELb0ELb0ELb0ELb0ELb1ELb1ELb0ELb0ELb0EEENS1_21CollectiveEpilogueFwdISB_S9_SC_SE_Li256ELb0ELb0ELb0ELb0EEENS1_30DynamicPersistentTileSchedulerILi256ELi32ELb0ELb0ELb1EEEEEEEEEvNT_6ParamsE,(.L_x_75 - _ZN7cutlass13device_kernelIN5flash11enable_sm90INS1_16FlashAttnFwdSm90INS1_25CollectiveMainloopFwdSm90ILi2EN4cute5tupleIJNS5_1CILi1EEES8_S8_EEENS6_IJNS7_ILi128EEESA_SA_EEELi128ENS_10bfloat16_tEfNS_4arch4Sm90ELb1ELb0ELb0ELb0ELb0ELb0ELb0ELb1ELb1ELb0ELb0ELb0EEENS1_21CollectiveEpilogueFwdISB_S9_SC_SE_Li256ELb0ELb0ELb0ELb0EEENS1_30DynamicPersistentTileSchedulerILi256ELi32ELb0ELb0ELb1EEEEEEEEEvNT_6ParamsE)
        .other          _ZN7cutlass13device_kernelIN5flash11enable_sm90INS1_16FlashAttnFwdSm90INS1_25CollectiveMainloopFwdSm90ILi2EN4cute5tupleIJNS5_1CILi1EEES8_S8_EEENS6_IJNS7_ILi128EEESA_SA_EEELi128ENS_10bfloat16_tEfNS_4arch4Sm90ELb1ELb0ELb0ELb0ELb0ELb0ELb0ELb1ELb1ELb0ELb0ELb0EEENS1_21CollectiveEpilogueFwdISB_S9_SC_SE_Li256ELb0ELb0ELb0ELb0EEENS1_30DynamicPersistentTileSchedulerILi256ELi32ELb0ELb0ELb1EEEEEEEEEvNT_6ParamsE,@"STO_CUDA_ENTRY STV_DEFAULT"
_ZN7cutlass13device_kernelIN5flash11enable_sm90INS1_16FlashAttnFwdSm90INS1_25CollectiveMainloopFwdSm90ILi2EN4cute5tupleIJNS5_1CILi1EEES8_S8_EEENS6_IJNS7_ILi128EEESA_SA_EEELi128ENS_10bfloat16_tEfNS_4arch4Sm90ELb1ELb0ELb0ELb0ELb0ELb0ELb0ELb1ELb1ELb0ELb0ELb0EEENS1_21CollectiveEpilogueFwdISB_S9_SC_SE_Li256ELb0ELb0ELb0ELb0EEENS1_30DynamicPersistentTileSchedulerILi256ELi32ELb0ELb0ELb1EEEEEEEEEvNT_6ParamsE:
[----:B------:R-:W-:Y:S01]  /*0000*/  LDC R1, c[0x0][0x37c] ;  /* 0x0000df00ff017b82 */ /* 0x000fe20000000800 */
[----:B------:R-:W-:Y:S05]  /*0010*/  EXIT ;  /* 0x000000000000794d */ /* 0x000fea0003800000 */
.L_x_27:
        /* <DEDUP_REMOVED lines=14> */
.L_x_75:


//--------------------- .text._ZN7cutlass13device_kernelIN5flash11enable_sm90INS1_16FlashAttnFwdSm90INS1_25CollectiveMainloopFwdSm90ILi2EN4cute5tupleIJNS5_1CILi1EEES8_S8_EEENS6_IJNS7_ILi128EEESA_SA_EEELi128ENS_10bfloat16_tEfNS_4arch4Sm90ELb1ELb0ELb0ELb1ELb0ELb0ELb0ELb1ELb1ELb0ELb0ELb0EEENS1_21CollectiveEpilogueFwdISB_S9_SC_SE_Li256ELb1ELb0ELb0ELb0EEENS1_36VarlenDynamicPersistentTileSchedulerILi128ELi128ELi256ELi32ELb0ELb0ELb1ELb1ELb1ELb1EEEEEEEEEvNT_6ParamsE --------------------------
	.section	.text._ZN7cutlass13device_kernelIN5flash11enable_sm90INS1_16FlashAttnFwdSm90INS1_25CollectiveMainloopFwdSm90ILi2EN4cute5tupleIJNS5_1CILi1EEES8_S8_EEENS6_IJNS7_ILi128EEESA_SA_EEELi128ENS_10bfloat16_tEfNS_4arch4Sm90ELb1ELb0ELb0ELb1ELb0ELb0ELb0ELb1ELb1ELb0ELb0ELb0EEENS1_21CollectiveEpilogueFwdISB_S9_SC_SE_Li256ELb1ELb0ELb0ELb0EEENS1_36VarlenDynamicPersistentTileSchedulerILi128ELi128ELi256ELi32ELb0ELb0ELb1ELb1ELb1ELb1EEEEEEEEEvNT_6ParamsE,"ax",@progbits
	.align	128
.text._ZN7cutlass13device_kernelIN5flash11enable_sm90INS1_16FlashAttnFwdSm90INS1_25CollectiveMainloopFwdSm90ILi2EN4cute5tupleIJNS5_1CILi1EEES8_S8_EEENS6_IJNS7_ILi128EEESA_SA_EEELi128ENS_10bfloat16_tEfNS_4arch4Sm90ELb1ELb0ELb0ELb1ELb0ELb0ELb0ELb1ELb1ELb0ELb0ELb0EEENS1_21CollectiveEpilogueFwdISB_S9_SC_SE_Li256ELb1ELb0ELb0ELb0EEENS1_36VarlenDynamicPersistentTileSchedulerILi128ELi128ELi256ELi32ELb0ELb0ELb1ELb1ELb1ELb1EEEEEEEEEvNT_6ParamsE:
        .type           _ZN7cutlass13device_kernelIN5flash11enable_sm90INS1_16FlashAttnFwdSm90INS1_25CollectiveMainloopFwdSm90ILi2EN4cute5tupleIJNS5_1CILi1EEES8_S8_EEENS6_IJNS7_ILi128EEESA_SA_EEELi128ENS_10bfloat16_tEfNS_4arch4Sm90ELb1ELb0ELb0ELb1ELb0ELb0ELb0ELb1ELb1ELb0ELb0ELb0EEENS1_21CollectiveEpilogueFwdISB_S9_SC_SE_Li256ELb1ELb0ELb0ELb0EEENS1_36VarlenDynamicPersistentTileSchedulerILi128ELi128ELi256ELi32ELb0ELb0ELb1ELb1ELb1ELb1EEEEEEEEEvNT_6ParamsE,@function
        .size           _ZN7cutlass13device_kernelIN5flash11enable_sm90INS1_16FlashAttnFwdSm90INS1_25CollectiveMainloopFwdSm90ILi2EN4cute5tupleIJNS5_1CILi1EEES8_S8_EEENS6_IJNS7_ILi128EEESA_SA_EEELi128ENS_10bfloat16_tEfNS_4arch4Sm90ELb1ELb0ELb0ELb1ELb0ELb0ELb0ELb1ELb1ELb0ELb0ELb0EEENS1_21CollectiveEpilogueFwdISB_S9_SC_SE_Li256ELb1ELb0ELb0ELb0EEENS1_36VarlenDynamicPersistentTileSchedulerILi128ELi128ELi256ELi32ELb0ELb0ELb1ELb1ELb1ELb1EEEEEEEEEvNT_6ParamsE,(.L_x_76 - _ZN7cutlass13device_kernelIN5flash11enable_sm90INS1_16FlashAttnFwdSm90INS1_25CollectiveMainloopFwdSm90ILi2EN4cute5tupleIJNS5_1CILi1EEES8_S8_EEENS6_IJNS7_ILi128EEESA_SA_EEELi128ENS_10bfloat16_tEfNS_4arch4Sm90ELb1ELb0ELb0ELb1ELb0ELb0ELb0ELb1ELb1ELb0ELb0ELb0EEENS1_21CollectiveEpilogueFwdISB_S9_SC_SE_Li256ELb1ELb0ELb0ELb0EEENS1_36VarlenDynamicPersistentTileSchedulerILi128ELi128ELi256ELi32ELb0ELb0ELb1ELb1ELb1ELb1EEEEEEEEEvNT_6ParamsE)
        .other          _ZN7cutlass13device_kernelIN5flash11enable_sm90INS1_16FlashAttnFwdSm90INS1_25CollectiveMainloopFwdSm90ILi2EN4cute5tupleIJNS5_1CILi1EEES8_S8_EEENS6_IJNS7_ILi128EEESA_SA_EEELi128ENS_10bfloat16_tEfNS_4arch4Sm90ELb1ELb0ELb0ELb1ELb0ELb0ELb0ELb1ELb1ELb0ELb0ELb0EEENS1_21CollectiveEpilogueFwdISB_S9_SC_SE_Li256ELb1ELb0ELb0ELb0EEENS1_36VarlenDynamicPersistentTileSchedulerILi128ELi128ELi256ELi32ELb0ELb0ELb1ELb1ELb1ELb1EEEEEEEEEvNT_6ParamsE,@"STO_CUDA_ENTRY STV_DEFAULT"
_ZN7cutlass13device_kernelIN5flash11enable_sm90INS1_16FlashAttnFwdSm90INS1_25CollectiveMainloopFwdSm90ILi2EN4cute5tupleIJNS5_1CILi1EEES8_S8_EEENS6_IJNS7_ILi128EEESA_SA_EEELi128ENS_10bfloat16_tEfNS_4arch4Sm90ELb1ELb0ELb0ELb1ELb0ELb0ELb0ELb1ELb1ELb0ELb0ELb0EEENS1_21CollectiveEpilogueFwdISB_S9_SC_SE_Li256ELb1ELb0ELb0ELb0EEENS1_36VarlenDynamicPersistentTileSchedulerILi128ELi128ELi256ELi32ELb0ELb0ELb1ELb1ELb1ELb1EEEEEEEEEvNT_6ParamsE:
[----:B------:R-:W-:Y:S01]  /*0000*/  LDC R1, c[0x0][0x37c] ;  /* 0x0000df00ff017b82 */ /* 0x000fe20000000800 */
[----:B------:R-:W-:Y:S05]  /*0010*/  EXIT ;  /* 0x000000000000794d */ /* 0x000fea0003800000 */
.L_x_28:
        /* <DEDUP_REMOVED lines=14> */
.L_x_76:


//--------------------- .text._ZN7cutlass13device_kernelIN5flash11enable_sm90INS1_16FlashAttnFwdSm90INS1_25CollectiveMainloopFwdSm90ILi2EN4cute5tupleIJNS5_1CILi1EEES8_S8_EEENS6_IJNS7_ILi128EEESA_SA_EEELi128ENS_10bfloat16_tEfNS_4arch4Sm90ELb1ELb0ELb0ELb1ELb0ELb1ELb0ELb1ELb1ELb0ELb0ELb0EEENS1_21CollectiveEpilogueFwdISB_S9_SC_SE_Li256ELb1ELb0ELb0ELb0EEENS1_36VarlenDynamicPersistentTileSchedulerILi128ELi128ELi256ELi32ELb0ELb0ELb1ELb1ELb1ELb1EEEEEEEEEvNT_6ParamsE --------------------------
	.section	.text._ZN7cutlass13device_kernelIN5flash11enable_sm90INS1_16FlashAttnFwdSm90INS1_25CollectiveMainloopFwdSm90ILi2EN4cute5tupleIJNS5_1CILi1EEES8_S8_EEENS6_IJNS7_ILi128EEESA_SA_EEELi128ENS_10bfloat16_tEfNS_4arch4Sm90ELb1ELb0ELb0ELb1ELb0ELb1ELb0ELb1ELb1ELb0ELb0ELb0EEENS1_21CollectiveEpilogueFwdISB_S9_SC_SE_Li256ELb1ELb0ELb0ELb0EEENS1_36VarlenDynamicPersistentTileSchedulerILi128ELi128ELi256ELi32ELb0ELb0ELb1ELb1ELb1ELb1EEEEEEEEEvNT_6ParamsE,"ax",@progbits
	.align	128
.text._ZN7cutlass13device_kernelIN5flash11enable_sm90INS1_16FlashAttnFwdSm90INS1_25CollectiveMainloopFwdSm90ILi2EN4cute5tupleIJNS5_1CILi1EEES8_S8_EEENS6_IJNS7_ILi128EEESA_SA_EEELi128ENS_10bfloat16_tEfNS_4arch4Sm90ELb1ELb0ELb0ELb1ELb0ELb1ELb0ELb1ELb1ELb0ELb0ELb0EEENS1_21CollectiveEpilogueFwdISB_S9_SC_SE_Li256ELb1ELb0ELb0ELb0EEENS1_36VarlenDynamicPersistentTileSchedulerILi128ELi128ELi256ELi32ELb0ELb0ELb1ELb1ELb1ELb1EEEEEEEEEvNT_6ParamsE:
        .type           _ZN7cutlass13device_kernelIN5flash11enable_sm90INS1_16FlashAttnFwdSm90INS1_25CollectiveMainloopFwdSm90ILi2EN4cute5tupleIJNS5_1CILi1EEES8_S8_EEENS6_IJNS7_ILi128EEESA_SA_EEELi128ENS_10bfloat16_tEfNS_4arch4Sm90ELb1ELb0ELb0ELb1ELb0ELb1ELb0ELb1ELb1ELb0ELb0ELb0EEENS1_21CollectiveEpilogueFwdISB_S9_SC_SE_Li256ELb1ELb0ELb0ELb0EEENS1_36VarlenDynamicPersistentTileSchedulerILi128ELi128ELi256ELi32ELb0ELb0ELb1ELb1ELb1ELb1EEEEEEEEEvNT_6ParamsE,@function
        .size           _ZN7cutlass13device_kernelIN5flash11enable_sm90INS1_16FlashAttnFwdSm90INS1_25CollectiveMainloopFwdSm90ILi2EN4cute5tupleIJNS5_1CILi1EEES8_S8_EEENS6_IJNS7_ILi128EEESA_SA_EEELi128ENS_10bfloat16_tEfNS_4arch4Sm90ELb1ELb0ELb0ELb1ELb0ELb1ELb0ELb1ELb1ELb0ELb0ELb0EEENS1_21CollectiveEpilogueFwdISB_S9_SC_SE_Li256ELb1ELb0ELb0ELb0EEENS1_36VarlenDynamicPersistentTileSchedulerILi128ELi128ELi256ELi32ELb0ELb0ELb1ELb1ELb1ELb1EEEEEEEEEvNT_6ParamsE,(.L_x_77 - _ZN7cutlass13device_kernelIN5flash11enable_sm90INS1_16FlashAttnFwdSm90INS1_25CollectiveMainloopFwdSm90ILi2EN4cute5tupleIJNS5_1CILi1EEES8_S8_EEENS6_IJNS7_ILi128EEESA_SA_EEELi128ENS_10bfloat16_tEfNS_4arch4Sm90ELb1ELb0ELb0ELb1ELb0ELb1ELb0ELb1ELb1ELb0ELb0ELb0EEENS1_21CollectiveEpilogueFwdISB_S9_SC_SE_Li256ELb1ELb0ELb0ELb0EEENS1_36VarlenDynamicPersistentTileSchedulerILi128ELi128ELi256ELi32ELb0ELb0ELb1ELb1ELb1ELb1EEEEEEEEEvNT_6ParamsE)
        .other          _ZN7cutlass13device_kernelIN5flash11enable_sm90INS1_16FlashAttnFwdSm90INS1_25CollectiveMainloopFwdSm90ILi2EN4cute5tupleIJNS5_1CILi1EEES8_S8_EEENS6_IJNS7_ILi128EEESA_SA_EEELi128ENS_10bfloat16_tEfNS_4arch4Sm90ELb1ELb0ELb0ELb1ELb0ELb1ELb0ELb1ELb1ELb0ELb0ELb0EEENS1_21CollectiveEpilogueFwdISB_S9_SC_SE_Li256ELb1ELb0ELb0ELb0EEENS1_36VarlenDynamicPersistentTileSchedulerILi128ELi128ELi256ELi32ELb0ELb0ELb1ELb1ELb1ELb1EEEEEEEEEvNT_6ParamsE,@"STO_CUDA_ENTRY STV_DEFAULT"
_ZN7cutlass13device_kernelIN5flash11enable_sm90INS1_16FlashAttnFwdSm90INS1_25CollectiveMainloopFwdSm90ILi2EN4cute5tupleIJNS5_1CILi1EEES8_S8_EEENS6_IJNS7_ILi128EEESA_SA_EEELi128ENS_10bfloat16_tEfNS_4arch4Sm90ELb1ELb0ELb0ELb1ELb0ELb1ELb0ELb1ELb1ELb0ELb0ELb0EEENS1_21CollectiveEpilogueFwdISB_S9_SC_SE_Li256ELb1ELb0ELb0ELb0EEENS1_36VarlenDynamicPersistentTileSchedulerILi128ELi128ELi256ELi32ELb0ELb0ELb1ELb1ELb1ELb1EEEEEEEEEvNT_6ParamsE:
[----:B------:R-:W-:Y:S01]  /*0000*/  LDC R1, c[0x0][0x37c] ;  /* 0x0000df00ff017b82 */ /* 0x000fe20000000800 */
[----:B------:R-:W-:Y:S05]  /*0010*/  EXIT ;  /* 0x000000000000794d */ /* 0x000fea0003800000 */
.L_x_29:
        /* <DEDUP_REMOVED lines=14> */
.L_x_77:


//--------------------- .text._ZN7cutlass13device_kernelIN5flash11enable_sm90INS1_16FlashAttnFwdSm90INS1_25CollectiveMainloopFwdSm90ILi2EN4cute5tupleIJNS5_1CILi1EEES8_S8_EEENS6_IJNS7_ILi192EEENS7_ILi144EEENS7_ILi96EEEEEELi96ENS_10bfloat16_tEfNS_4arch4Sm90ELb0ELb0ELb0ELb0ELb0ELb0ELb0ELb0ELb1ELb0ELb0ELb0EEENS1_21CollectiveEpilogueFwdINS6_IJSA_SC_SB_EEES9_SE_SG_Li384ELb0ELb0ELb0ELb0EEENS1_29StaticPersistentTileSchedulerILb0EEEEEEEEEvNT_6ParamsE --------------------------
	.section	.text._ZN7cutlass13device_kernelIN5flash11enable_sm90INS1_16FlashAttnFwdSm90INS1_25CollectiveMainloopFwdSm90ILi2EN4cute5tupleIJNS5_1CILi1EEES8_S8_EEENS6_IJNS7_ILi192EEENS7_ILi144EEENS7_ILi96EEEEEELi96ENS_10bfloat16_tEfNS_4arch4Sm90ELb0ELb0ELb0ELb0ELb0ELb0ELb0ELb0ELb1ELb0ELb0ELb0EEENS1_21CollectiveEpilogueFwdINS6_IJSA_SC_SB_EEES9_SE_SG_Li384ELb0ELb0ELb0ELb0EEENS1_29StaticPersistentTileSchedulerILb0EEEEEEEEEvNT_6ParamsE,"ax",@progbits
	.align	128
.text._ZN7cutlass13device_kernelIN5flash11enable_sm90INS1_16FlashAttnFwdSm90INS1_25CollectiveMainloopFwdSm90ILi2EN4cute5tupleIJNS5_1CILi1EEES8_S8_EEENS6_IJNS7_ILi192EEENS7_ILi144EEENS7_ILi96EEEEEELi96ENS_10bfloat16_tEfNS_4arch4Sm90ELb0ELb0ELb0ELb0ELb0ELb0ELb0ELb0ELb1ELb0ELb0ELb0EEENS1_21CollectiveEpilogueFwdINS6_IJSA_SC_SB_EEES9_SE_SG_Li384ELb0ELb0ELb0ELb0EEENS1_29StaticPersistentTileSchedulerILb0EEEEEEEEEvNT_6ParamsE:
        .type           _ZN7cutlass13device_kernelIN5flash11enable_sm90INS1_16FlashAttnFwdSm90INS1_25CollectiveMainloopFwdSm90ILi2EN4cute5tupleIJNS5_1CILi1EEES8_S8_EEENS6_IJNS7_ILi192EEENS7_ILi144EEENS7_ILi96EEEEEELi96ENS_10bfloat16_tEfNS_4arch4Sm90ELb0ELb0ELb0ELb0ELb0ELb0ELb0ELb0ELb1ELb0ELb0ELb0EEENS1_21CollectiveEpilogueFwdINS6_IJSA_SC_SB_EEES9_SE_SG_Li384ELb0ELb0ELb0ELb0EEENS1_29StaticPersistentTileSchedulerILb0EEEEEEEEEvNT_6ParamsE,@function
        .size           _ZN7cutlass13device_kernelIN5flash11enable_sm90INS1_16FlashAttnFwdSm90INS1_25CollectiveMainloopFwdSm90ILi2EN4cute5tupleIJNS5_1CILi1EEES8_S8_EEENS6_IJNS7_ILi192EEENS7_ILi144EEENS7_ILi96EEEEEELi96ENS_10bfloat16_tEfNS_4arch4Sm90ELb0ELb0ELb0ELb0ELb0ELb0ELb0ELb0ELb1ELb0ELb0ELb0EEENS1_21CollectiveEpilogueFwdINS6_IJSA_SC_SB_EEES9_SE_SG_Li384ELb0ELb0ELb0ELb0EEENS1_29StaticPersistentTileSchedulerILb0EEEEEEEEEvNT_6ParamsE,(.L_x_78 - _ZN7cutlass13device_kernelIN5flash11enable_sm90INS1_16FlashAttnFwdSm90INS1_25CollectiveMainloopFwdSm90ILi2EN4cute5tupleIJNS5_1CILi1EEES8_S8_EEENS6_IJNS7_ILi192EEENS7_ILi144EEENS7_ILi96EEEEEELi96ENS_10bfloat16_tEfNS_4arch4Sm90ELb0ELb0ELb0ELb0ELb0ELb0ELb0ELb0ELb1ELb0ELb0ELb0EEENS1_21CollectiveEpilogueFwdINS6_IJSA_SC_SB_EEES9_SE_SG_Li384ELb0ELb0ELb0ELb0EEENS1_29StaticPersistentTileSchedulerILb0EEEEEEEEEvNT_6ParamsE)
        .other          _ZN7cutlass13device_kernelIN5flash11enable_sm90INS1_16FlashAttnFwdSm90INS1_25CollectiveMainloopFwdSm90ILi2EN4cute5tupleIJNS5_1CILi1EEES8_S8_EEENS6_IJNS7_ILi192EEENS7_ILi144EEENS7_ILi96EEEEEELi96ENS_10bfloat16_tEfNS_4arch4Sm90ELb0ELb0ELb0ELb0ELb0ELb0ELb0ELb0ELb1ELb0ELb0ELb0EEENS1_21CollectiveEpilogueFwdINS6_IJSA_SC_SB_EEES9_SE_SG_Li384ELb0ELb0ELb0ELb0EEENS1_29StaticPersistentTileSchedulerILb0EEEEEEEEEvNT_6ParamsE,@"STO_CUDA_ENTRY STV_DEFAULT"
_ZN7cutlass13device_kernelIN5flash11enable_sm90INS1_16FlashAttnFwdSm90INS1_25CollectiveMainloopFwdSm90ILi2EN4cute5tupleIJNS5_1CILi1EEES8_S8_EEENS6_IJNS7_ILi192EEENS7_ILi144EEENS7_ILi96EEEEEELi96ENS_10bfloat16_tEfNS_4arch4Sm90ELb0ELb0ELb0ELb0ELb0ELb0ELb0ELb0ELb1ELb0ELb0ELb0EEENS1_21CollectiveEpilogueFwdINS6_IJSA_SC_SB_EEES9_SE_SG_Li384ELb0ELb0ELb0ELb0EEENS1_29StaticPersistentTileSchedulerILb0EEEEEEEEEvNT_6ParamsE:
[----:B------:R-:W-:Y:S01]  /*0000*/  LDC R1, c[0x0][0x37c] ;  /* 0x0000df00ff017b82 */ /* 0x000fe20000000800 */
[----:B------:R-:W-:Y:S05]  /*0010*/  EXIT ;  /* 0x000000000000794d */ /* 0x000fea0003800000 */
.L_x_30:
        /* <DEDUP_REMOVED lines=14> */
.L_x_78:


//--------------------- .text._ZN7cutlass13device_kernelIN5flash11enable_sm90INS1_16FlashAttnFwdSm90INS1_25CollectiveMainloopFwdSm90ILi2EN4cute5tupleIJNS5_1CILi1EEES8_S8_EEENS6_IJNS7_ILi192EEENS7_ILi144EEENS7_ILi96EEEEEELi96ENS_10bfloat16_tEfNS_4arch4Sm90ELb0ELb0ELb0ELb1ELb0ELb0ELb0ELb0ELb1ELb0ELb0ELb0EEENS1_21CollectiveEpilogueFwdINS6_IJSA_SC_SB_EEES9_SE_SG_Li384ELb1ELb0ELb0ELb0EEENS1_36VarlenDynamicPersistentTileSchedulerILi192ELi144ELi384ELi32ELb0ELb0ELb1ELb0ELb1ELb1EEEEEEEEEvNT_6ParamsE --------------------------
	.section	.text._ZN7cutlass13device_kernelIN5flash11enable_sm90INS1_16FlashAttnFwdSm90INS1_25CollectiveMainloopFwdSm90ILi2EN4cute5tupleIJNS5_1CILi1EEES8_S8_EEENS6_IJNS7_ILi192EEENS7_ILi144EEENS7_ILi96EEEEEELi96ENS_10bfloat16_tEfNS_4arch4Sm90ELb0ELb0ELb0ELb1ELb0ELb0ELb0ELb0ELb1ELb0ELb0ELb0EEENS1_21CollectiveEpilogueFwdINS6_IJSA_SC_SB_EEES9_SE_SG_Li384ELb1ELb0ELb0ELb0EEENS1_36VarlenDynamicPersistentTileSchedulerILi192ELi144ELi384ELi32ELb0ELb0ELb1ELb0ELb1ELb1EEEEEEEEEvNT_6ParamsE,"ax",@progbits
	.align	128
.text._ZN7cutlass13device_kernelIN5flash11enable_sm90INS1_16FlashAttnFwdSm90INS1_25CollectiveMainloopFwdSm90ILi2EN4cute5tupleIJNS5_1CILi1EEES8_S8_EEENS6_IJNS7_ILi192EEENS7_ILi144EEENS7_ILi96EEEEEELi96ENS_10bfloat16_tEfNS_4arch4Sm90ELb0ELb0ELb0ELb1ELb0ELb0ELb0ELb0ELb1ELb0ELb0ELb0EEENS1_21CollectiveEpilogueFwdINS6_IJSA_SC_SB_EEES9_SE_SG_Li384ELb1ELb0ELb0ELb0EEENS1_36VarlenDynamicPersistentTileSchedulerILi192ELi144ELi384ELi32ELb0ELb0ELb1ELb0ELb1ELb1EEEEEEEEEvNT_6ParamsE:
        .type           _ZN7cutlass13device_kernelIN5flash11enable_sm90INS1_16FlashAttnFwdSm90INS1_25CollectiveMainloopFwdSm90ILi2EN4cute5tupleIJNS5_1CILi1EEES8_S8_EEENS6_IJNS7_ILi192EEENS7_ILi144EEENS7_ILi96EEEEEELi96ENS_10bfloat16_tEfNS_4arch4Sm90ELb0ELb0ELb0ELb1ELb0ELb0ELb0ELb0ELb1ELb0ELb0ELb0EEENS1_21CollectiveEpilogueFwdINS6_IJSA_SC_SB_EEES9_SE_SG_Li384ELb1ELb0ELb0ELb0EEENS1_36VarlenDynamicPersistentTileSchedulerILi192ELi144ELi384ELi32ELb0ELb0ELb1ELb0ELb1ELb1EEEEEEEEEvNT_6ParamsE,@function
        .size           _ZN7cutlass13device_kernelIN5flash11enable_sm90INS1_16FlashAttnFwdSm90INS1_25CollectiveMainloopFwdSm90ILi2EN4cute5tupleIJNS5_1CILi1EEES8_S8_EEENS6_IJNS7_ILi192EEENS7_ILi144EEENS7_ILi96EEEEEELi96ENS_10bfloat16_tEfNS_4arch4Sm90ELb0ELb0ELb0ELb1ELb0ELb0ELb0ELb0ELb1ELb0ELb0ELb0EEENS1_21CollectiveEpilogueFwdINS6_IJSA_SC_SB_EEES9_SE_SG_Li384ELb1ELb0ELb0ELb0EEENS1_36VarlenDynamicPersistentTileSchedulerILi192ELi144ELi384ELi32ELb0ELb0ELb1ELb0ELb1ELb1EEEEEEEEEvNT_6ParamsE,(.L_x_79 - _ZN7cutlass13device_kernelIN5flash11enable_sm90INS1_16FlashAttnFwdSm90INS1_25CollectiveMainloopFwdSm90ILi2EN4cute5tupleIJNS5_1CILi1EEES8_S8_EEENS6_IJNS7_ILi192EEENS7_ILi144EEENS7_ILi96EEEEEELi96ENS_10bfloat16_tEfNS_4arch4Sm90ELb0ELb0ELb0ELb1ELb0ELb0ELb0ELb0ELb1ELb0ELb0ELb0EEENS1_21CollectiveEpilogueFwdINS6_IJSA_SC_SB_EEES9_SE_SG_Li384ELb1ELb0ELb0ELb0EEENS1_36VarlenDynamicPersistentTileSchedulerILi192ELi144ELi384ELi32ELb0ELb0ELb1ELb0ELb1ELb1EEEEEEEEEvNT_6ParamsE)
        .other          _ZN7cutlass13device_kernelIN5flash11enable_sm90INS1_16FlashAttnFwdSm90INS1_25CollectiveMainloopFwdSm90ILi2EN4cute5tupleIJNS5_1CILi1EEES8_S8_EEENS6_IJNS7_ILi192EEENS7_ILi144EEENS7_ILi96EEEEEELi96ENS_10bfloat16_tEfNS_4arch4Sm90ELb0ELb0ELb0ELb1ELb0ELb0ELb0ELb0ELb1ELb0ELb0ELb0EEENS1_21CollectiveEpilogueFwdINS6_IJSA_SC_SB_EEES9_SE_SG_Li384ELb1ELb0ELb0ELb0EEENS1_36VarlenDynamicPersistentTileSchedulerILi192ELi144ELi384ELi32ELb0ELb0ELb1ELb0ELb1ELb1EEEEEEEEEvNT_6ParamsE,@"STO_CUDA_ENTRY STV_DEFAULT"
_ZN7cutlass13device_kernelIN5flash11enable_sm90INS1_16FlashAttnFwdSm90INS1_25CollectiveMainloopFwdSm90ILi2EN4cute5tupleIJNS5_1CILi1EEES8_S8_EEENS6_IJNS7_ILi192EEENS7_ILi144EEENS7_ILi96EEEEEELi96ENS_10bfloat16_tEfNS_4arch4Sm90ELb0ELb0ELb0ELb1ELb0ELb0ELb0ELb0ELb1ELb0ELb0ELb0EEENS1_21CollectiveEpilogueFwdINS6_IJSA_SC_SB_EEES9_SE_SG_Li384ELb1ELb0ELb0ELb0EEENS1_36VarlenDynamicPersistentTileSchedulerILi192ELi144ELi384ELi32ELb0ELb0ELb1ELb0ELb1ELb1EEEEEEEEEvNT_6ParamsE:
[----:B------:R-:W-:Y:S01]  /*0000*/  LDC R1, c[0x0][0x37c] ;  /* 0x0000df00ff017b82 */ /* 0x000fe20000000800 */
[----:B------:R-:W-:Y:S05]  /*0010*/  EXIT ;  /* 0x000000000000794d */ /* 0x000fea0003800000 */
.L_x_31:
        /* <DEDUP_REMOVED lines=14> */
.L_x_79:


//--------------------- .text._ZN7cutlass13device_kernelIN5flash11enable_sm90INS1_16FlashAttnFwdSm90INS1_25CollectiveMainloopFwdSm90ILi2EN4cute5tupleIJNS5_1CILi1EEES8_S8_EEENS6_IJNS7_ILi192EEENS7_ILi144EEENS7_ILi96EEEEEELi96ENS_10bfloat16_tEfNS_4arch4Sm90ELb0ELb0ELb0ELb1ELb0ELb1ELb0ELb0ELb1ELb0ELb0ELb0EEENS1_21CollectiveEpilogueFwdINS6_IJSA_SC_SB_EEES9_SE_SG_Li384ELb1ELb0ELb0ELb0EEENS1_36VarlenDynamicPersistentTileSchedulerILi192ELi144ELi384ELi32ELb0ELb0ELb1ELb0ELb1ELb1EEEEEEEEEvNT_6ParamsE --------------------------
	.section	.text._ZN7cutlass13device_kernelIN5flash11enable_sm90INS1_16FlashAttnFwdSm90INS1_25CollectiveMainloopFwdSm90ILi2EN4cute5tupleIJNS5_1CILi1EEES8_S8_EEENS6_IJNS7_ILi192EEENS7_ILi144EEENS7_ILi96EEEEEELi96ENS_10bfloat16_tEfNS_4arch4Sm90ELb0ELb0ELb0ELb1ELb0ELb1ELb0ELb0ELb1ELb0ELb0ELb0EEENS1_21CollectiveEpilogueFwdINS6_IJSA_SC_SB_EEES9_SE_SG_Li384ELb1ELb0ELb0ELb0EEENS1_36VarlenDynamicPersistentTileSchedulerILi192ELi144ELi384ELi32ELb0ELb0ELb1ELb0ELb1ELb1EEEEEEEEEvNT_6ParamsE,"ax",@progbits
	.align	128
.text._ZN7cutlass13device_kernelIN5flash11enable_sm90INS1_16FlashAttnFwdSm90INS1_25CollectiveMainloopFwdSm90ILi2EN4cute5tupleIJNS5_1CILi1EEES8_S8_EEENS6_IJNS7_ILi192EEENS7_ILi144EEENS7_ILi96EEEEEELi96ENS_10bfloat16_tEfNS_4arch4Sm90ELb0ELb0ELb0ELb1ELb0ELb1ELb0ELb0ELb1ELb0ELb0ELb0EEENS1_21CollectiveEpilogueFwdINS6_IJSA_SC_SB_EEES9_SE_SG_Li384ELb1ELb0ELb0ELb0EEENS1_36VarlenDynamicPersistentTileSchedulerILi192ELi144ELi384ELi32ELb0ELb0ELb1ELb0ELb1ELb1EEEEEEEEEvNT_6ParamsE:
        .type           _ZN7cutlass13device_kernelIN5flash11enable_sm90INS1_16FlashAttnFwdSm90INS1_25CollectiveMainloopFwdSm90ILi2EN4cute5tupleIJNS5_1CILi1EEES8_S8_EEENS6_IJNS7_ILi192EEENS7_ILi144EEENS7_ILi96EEEEEELi96ENS_10bfloat16_tEfNS_4arch4Sm90ELb0ELb0ELb0ELb1ELb0ELb1ELb0ELb0ELb1ELb0ELb0ELb0EEENS1_21CollectiveEpilogueFwdINS6_IJSA_SC_SB_EEES9_SE_SG_Li384ELb1ELb0ELb0ELb0EEENS1_36VarlenDynamicPersistentTileSchedulerILi192ELi144ELi384ELi32ELb0ELb0ELb1ELb0ELb1ELb1EEEEEEEEEvNT_6ParamsE,@function
        .size           _ZN7cutlass13device_kernelIN5flash11enable_sm90INS1_16FlashAttnFwdSm90INS1_25CollectiveMainloopFwdSm90ILi2EN4cute5tupleIJNS5_1CILi1EEES8_S8_EEENS6_IJNS7_ILi192EEENS7_ILi144EEENS7_ILi96EEEEEELi96ENS_10bfloat16_tEfNS_4arch4Sm90ELb0ELb0ELb0ELb1ELb0ELb1ELb0ELb0ELb1ELb0ELb0ELb0EEENS1_21CollectiveEpilogueFwdINS6_IJSA_SC_SB_EEES9_SE_SG_Li384ELb1ELb0ELb0ELb0EEENS1_36VarlenDynamicPersistentTileSchedulerILi192ELi144ELi384ELi32ELb0ELb0ELb1ELb0ELb1ELb1EEEEEEEEEvNT_6ParamsE,(.L_x_80 - _ZN7cutlass13device_kernelIN5flash11enable_sm90INS1_16FlashAttnFwdSm90INS1_25CollectiveMainloopFwdSm90ILi2EN4cute5tupleIJNS5_1CILi1EEES8_S8_EEENS6_IJNS7_ILi192EEENS7_ILi144EEENS7_ILi96EEEEEELi96ENS_10bfloat16_tEfNS_4arch4Sm90ELb0ELb0ELb0ELb1ELb0ELb1ELb0ELb0ELb1ELb0ELb0ELb0EEENS1_21CollectiveEpilogueFwdINS6_IJSA_SC_SB_EEES9_SE_SG_Li384ELb1ELb0ELb0ELb0EEENS1_36VarlenDynamicPersistentTileSchedulerILi192ELi144ELi384ELi32ELb0ELb0ELb1ELb0ELb1ELb1EEEEEEEEEvNT_6ParamsE)
        .other          _ZN7cutlass13device_kernelIN5flash11enable_sm90INS1_16FlashAttnFwdSm90INS1_25CollectiveMainloopFwdSm90ILi2EN4cute5tupleIJNS5_1CILi1EEES8_S8_EEENS6_IJNS7_ILi192EEENS7_ILi144EEENS7_ILi96EEEEEELi96ENS_10bfloat16_tEfNS_4arch4Sm90ELb0ELb0ELb0ELb1ELb0ELb1ELb0ELb0ELb1ELb0ELb0ELb0EEENS1_21CollectiveEpilogueFwdINS6_IJSA_SC_SB_EEES9_SE_SG_Li384ELb1ELb0ELb0ELb0EEENS1_36VarlenDynamicPersistentTileSchedulerILi192ELi144ELi384ELi32ELb0ELb0ELb1ELb0ELb1ELb1EEEEEEEEEvNT_6ParamsE,@"STO_CUDA_ENTRY STV_DEFAULT"
_ZN7cutlass13device_kernelIN5flash11enable_sm90INS1_16FlashAttnFwdSm90INS1_25CollectiveMainloopFwdSm90ILi2EN4cute5tupleIJNS5_1CILi1EEES8_S8_EEENS6_IJNS7_ILi192EEENS7_ILi144EEENS7_ILi96EEEEEELi96ENS_10bfloat16_tEfNS_4arch4Sm90ELb0ELb0ELb0ELb1ELb0ELb1ELb0ELb0ELb1ELb0ELb0ELb0EEENS1_21CollectiveEpilogueFwdINS6_IJSA_SC_SB_EEES9_SE_SG_Li384ELb1ELb0ELb0ELb0EEENS1_36VarlenDynamicPersistentTileSchedulerILi192ELi144ELi384ELi32ELb0ELb0ELb1ELb0ELb1ELb1EEEEEEEEEvNT_6ParamsE:
[----:B------:R-:W-:Y:S01]  /*0000*/  LDC R1, c[0x0][0x37c] ;  /* 0x0000df00ff017b82 */ /* 0x000fe20000000800 */
[----:B------:R-:W-:Y:S05]  /*0010*/  EXIT ;  /* 0x000000000000794d */ /* 0x000fea0003800000 */
.L_x_32:
        /* <DEDUP_REMOVED lines=14> */
.L_x_80:


//--------------------- .text._ZN7cutlass13device_kernelIN5flash11enable_sm90INS1_16FlashAttnFwdSm90INS1_25CollectiveMainloopFwdSm90ILi2EN4cute5tupleIJNS5_1CILi1EEES8_S8_EEENS6_IJNS7_ILi192EEENS7_ILi128EEENS7_ILi96EEEEEELi96ENS_10bfloat16_tEfNS_4arch4Sm90ELb0ELb1ELb0ELb0ELb0ELb0ELb0ELb0ELb1ELb0ELb0ELb0EEENS1_21CollectiveEpilogueFwdINS6_IJSA_SC_SB_EEES9_SE_SG_Li384ELb0ELb0ELb0ELb0EEENS1_30DynamicPersistentTileSchedulerILi384ELi32ELb0ELb0ELb1EEEEEEEEEvNT_6ParamsE --------------------------
	.section	.text._ZN7cutlass13device_kernelIN5flash11enable_sm90INS1_16FlashAttnFwdSm90INS1_25CollectiveMainloopFwdSm90ILi2EN4cute5tupleIJNS5_1CILi1EEES8_S8_EEENS6_IJNS7_ILi192EEENS7_ILi128EEENS7_ILi96EEEEEELi96ENS_10bfloat16_tEfNS_4arch4Sm90ELb0ELb1ELb0ELb0ELb0ELb0ELb0ELb0ELb1ELb0ELb0ELb0EEENS1_21CollectiveEpilogueFwdINS6_IJSA_SC_SB_EEES9_SE_SG_Li384ELb0ELb0ELb0ELb0EEENS1_30DynamicPersistentTileSchedulerILi384ELi32ELb0ELb0ELb1EEEEEEEEEvNT_6ParamsE,"ax",@progbits
	.align	128
.text._ZN7cutlass13device_kernelIN5flash11enable_sm90INS1_16FlashAttnFwdSm90INS1_25CollectiveMainloopFwdSm90ILi2EN4cute5tupleIJNS5_1CILi1EEES8_S8_EEENS6_IJNS7_ILi192EEENS7_ILi128EEENS7_ILi96EEEEEELi96ENS_10bfloat16_tEfNS_4arch4Sm90ELb0ELb1ELb0ELb0ELb0ELb0ELb0ELb0ELb1ELb0ELb0ELb0EEENS1_21CollectiveEpilogueFwdINS6_IJSA_SC_SB_EEES9_SE_SG_Li384ELb0ELb0ELb0ELb0EEENS1_30DynamicPersistentTileSchedulerILi384ELi32ELb0ELb0ELb1EEEEEEEEEvNT_6ParamsE:
        .type           _ZN7cutlass13device_kernelIN5flash11enable_sm90INS1_16FlashAttnFwdSm90INS1_25CollectiveMainloopFwdSm90ILi2EN4cute5tupleIJNS5_1CILi1EEES8_S8_EEENS6_IJNS7_ILi192EEENS7_ILi128EEENS7_ILi96EEEEEELi96ENS_10bfloat16_tEfNS_4arch4Sm90ELb0ELb1ELb0ELb0ELb0ELb0ELb0ELb0ELb1ELb0ELb0ELb0EEENS1_21CollectiveEpilogueFwdINS6_IJSA_SC_SB_EEES9_SE_SG_Li384ELb0ELb0ELb0ELb0EEENS1_30DynamicPersistentTileSchedulerILi384ELi32ELb0ELb0ELb1EEEEEEEEEvNT_6ParamsE,@function
        .size           _ZN7cutlass13device_kernelIN5flash11enable_sm90INS1_16FlashAttnFwdSm90INS1_25CollectiveMainloopFwdSm90ILi2EN4cute5tupleIJNS5_1CILi1EEES8_S8_EEENS6_IJNS7_ILi192EEENS7_ILi128EEENS7_ILi96EEEEEELi96ENS_10bfloat16_tEfNS_4arch4Sm90ELb0ELb1ELb0ELb0ELb0ELb0ELb0ELb0ELb1ELb0ELb0ELb0EEENS1_21CollectiveEpilogueFwdINS6_IJSA_SC_SB_EEES9_SE_SG_Li384ELb0ELb0ELb0ELb0EEENS1_30DynamicPersistentTileSchedulerILi384ELi32ELb0ELb0ELb1EEEEEEEEEvNT_6ParamsE,(.L_x_81 - _ZN7cutlass13device_kernelIN5flash11enable_sm90INS1_16FlashAttnFwdSm90INS1_25CollectiveMainloopFwdSm90ILi2EN4cute5tupleIJNS5_1CILi1EEES8_S8_EEENS6_IJNS7_ILi192EEENS7_ILi128EEENS7_ILi96EEEEEELi96ENS_10bfloat16_tEfNS_4arch4Sm90ELb0ELb1ELb0ELb0ELb0ELb0ELb0ELb0ELb1ELb0ELb0ELb0EEENS1_21CollectiveEpilogueFwdINS6_IJSA_SC_SB_EEES9_SE_SG_Li384ELb0ELb0ELb0ELb0EEENS1_30DynamicPersistentTileSchedulerILi384ELi32ELb0ELb0ELb1EEEEEEEEEvNT_6ParamsE)
        .other          _ZN7cutlass13device_kernelIN5flash11enable_sm90INS1_16FlashAttnFwdSm90INS1_25CollectiveMainloopFwdSm90ILi2EN4cute5tupleIJNS5_1CILi1EEES8_S8_EEENS6_IJNS7_ILi192EEENS7_ILi128EEENS7_ILi96EEEEEELi96ENS_10bfloat16_tEfNS_4arch4Sm90ELb0ELb1ELb0ELb0ELb0ELb0ELb0ELb0ELb1ELb0ELb0ELb0EEENS1_21CollectiveEpilogueFwdINS6_IJSA_SC_SB_EEES9_SE_SG_Li384ELb0ELb0ELb0ELb0EEENS1_30DynamicPersistentTileSchedulerILi384ELi32ELb0ELb0ELb1EEEEEEEEEvNT_6ParamsE,@"STO_CUDA_ENTRY STV_DEFAULT"
_ZN7cutlass13device_kernelIN5flash11enable_sm90INS1_16FlashAttnFwdSm90INS1_25CollectiveMainloopFwdSm90ILi2EN4cute5tupleIJNS5_1CILi1EEES8_S8_EEENS6_IJNS7_ILi192EEENS7_ILi128EEENS7_ILi96EEEEEELi96ENS_10bfloat16_tEfNS_4arch4Sm90ELb0ELb1ELb0ELb0ELb0ELb0ELb0ELb0ELb1ELb0ELb0ELb0EEENS1_21CollectiveEpilogueFwdINS6_IJSA_SC_SB_EEES9_SE_SG_Li384ELb0ELb0ELb0ELb0EEENS1_30DynamicPersistentTileSchedulerILi384ELi32ELb0ELb0ELb1EEEEEEEEEvNT_6ParamsE:
[----:B------:R-:W-:Y:S01]  /*0000*/  LDC R1, c[0x0][0x37c] ;  /* 0x0000df00ff017b82 */ /* 0x000fe20000000800 */
[----:B------:R-:W-:Y:S05]  /*0010*/  EXIT ;  /* 0x000000000000794d */ /* 0x000fea0003800000 */
.L_x_33:
        /* <DEDUP_REMOVED lines=14> */
.L_x_81:


//--------------------- .text._ZN7cutlass13device_kernelIN5flash11enable_sm90INS1_16FlashAttnFwdSm90INS1_25CollectiveMainloopFwdSm90ILi2EN4cute5tupleIJNS5_1CILi1EEES8_S8_EEENS6_IJNS7_ILi192EEENS7_ILi128EEENS7_ILi96EEEEEELi96ENS_10bfloat16_tEfNS_4arch4Sm90ELb0ELb1ELb0ELb1ELb0ELb0ELb0ELb0ELb1ELb0ELb0ELb0EEENS1_21CollectiveEpilogueFwdINS6_IJSA_SC_SB_EEES9_SE_SG_Li384ELb1ELb0ELb0ELb0EEENS1_36VarlenDynamicPersistentTileSchedulerILi192ELi128ELi384ELi32ELb0ELb0ELb1ELb1ELb0ELb1EEEEEEEEEvNT_6ParamsE --------------------------
	.section	.text._ZN7cutlass13device_kernelIN5flash11enable_sm90INS1_16FlashAttnFwdSm90INS1_25CollectiveMainloopFwdSm90ILi2EN4cute5tupleIJNS5_1CILi1EEES8_S8_EEENS6_IJNS7_ILi192EEENS7_ILi128EEENS7_ILi96EEEEEELi96ENS_10bfloat16_tEfNS_4arch4Sm90ELb0ELb1ELb0ELb1ELb0ELb0ELb0ELb0ELb1ELb0ELb0ELb0EEENS1_21CollectiveEpilogueFwdINS6_IJSA_SC_SB_EEES9_SE_SG_Li384ELb1ELb0ELb0ELb0EEENS1_36VarlenDynamicPersistentTileSchedulerILi192ELi128ELi384ELi32ELb0ELb0ELb1ELb1ELb0ELb1EEEEEEEEEvNT_6ParamsE,"ax",@progbits
	.align	128
.text._ZN7cutlass13device_kernelIN5flash11enable_sm90INS1_16FlashAttnFwdSm90INS1_25CollectiveMainloopFwdSm90ILi2EN4cute5tupleIJNS5_1CILi1EEES8_S8_EEENS6_IJNS7_ILi192EEENS7_ILi128EEENS7_ILi96EEEEEELi96ENS_10bfloat16_tEfNS_4arch4Sm90ELb0ELb1ELb0ELb1ELb0ELb0ELb0ELb0ELb1ELb0ELb0ELb0EEENS1_21CollectiveEpilogueFwdINS6_IJSA_SC_SB_EEES9_SE_SG_Li384ELb1ELb0ELb0ELb0EEENS1_36VarlenDynamicPersistentTileSchedulerILi192ELi128ELi384ELi32ELb0ELb0ELb1ELb1ELb0ELb1EEEEEEEEEvNT_6ParamsE:
        .type           _ZN7cutlass13device_kernelIN5flash11enable_sm90INS1_16FlashAttnFwdSm90INS1_25CollectiveMainloopFwdSm90ILi2EN4cute5tupleIJNS5_1CILi1EEES8_S8_EEENS6_IJNS7_ILi192EEENS7_ILi128EEENS7_ILi96EEEEEELi96ENS_10bfloat16_tEfNS_4arch4Sm90ELb0ELb1ELb0ELb1ELb0ELb0ELb0ELb0ELb1ELb0ELb0ELb0EEENS1_21CollectiveEpilogueFwdINS6_IJSA_SC_SB_EEES9_SE_SG_Li384ELb1ELb0ELb0ELb0EEENS1_36VarlenDynamicPersistentTileSchedulerILi192ELi128ELi384ELi32ELb0ELb0ELb1ELb1ELb0ELb1EEEEEEEEEvNT_6ParamsE,@function
        .size           _ZN7cutlass13device_kernelIN5flash11enable_sm90INS1_16FlashAttnFwdSm90INS1_25CollectiveMainloopFwdSm90ILi2EN4cute5tupleIJNS5_1CILi1EEES8_S8_EEENS6_IJNS7_ILi192EEENS7_ILi128EEENS7_ILi96EEEEEELi96ENS_10bfloat16_tEfNS_4arch4Sm90ELb0ELb1ELb0ELb1ELb0ELb0ELb0ELb0ELb1ELb0ELb0ELb0EEENS1_21CollectiveEpilogueFwdINS6_IJSA_SC_SB_EEES9_SE_SG_Li384ELb1ELb0ELb0ELb0EEENS1_36VarlenDynamicPersistentTileSchedulerILi192ELi128ELi384ELi32ELb0ELb0ELb1ELb1ELb0ELb1EEEEEEEEEvNT_6ParamsE,(.L_x_82 - _ZN7cutlass13device_kernelIN5flash11enable_sm90INS1_16FlashAttnFwdSm90INS1_25CollectiveMainloopFwdSm90ILi2EN4cute5tupleIJNS5_1CILi1EEES8_S8_EEENS6_IJNS7_ILi192EEENS7_ILi128EEENS7_ILi96EEEEEELi96ENS_10bfloat16_tEfNS_4arch4Sm90ELb0ELb1ELb0ELb1ELb0ELb0ELb0ELb0ELb1ELb0ELb0ELb0EEENS1_21CollectiveEpilogueFwdINS6_IJSA_SC_SB_EEES9_SE_SG_Li384ELb1ELb0ELb0ELb0EEENS1_36VarlenDynamicPersistentTileSchedulerILi192ELi128ELi384ELi32ELb0ELb0ELb1ELb1ELb0ELb1EEEEEEEEEvNT_6ParamsE)
        .other          _ZN7cutlass13device_kernelIN5flash11enable_sm90INS1_16FlashAttnFwdSm90INS1_25CollectiveMainloopFwdSm90ILi2EN4cute5tupleIJNS5_1CILi1EEES8_S8_EEENS6_IJNS7_ILi192EEENS7_ILi128EEENS7_ILi96EEEEEELi96ENS_10bfloat16_tEfNS_4arch4Sm90ELb0ELb1ELb0ELb1ELb0ELb0ELb0ELb0ELb1ELb0ELb0ELb0EEENS1_21CollectiveEpilogueFwdINS6_IJSA_SC_SB_EEES9_SE_SG_Li384ELb1ELb0ELb0ELb0EEENS1_36VarlenDynamicPersistentTileSchedulerILi192ELi128ELi384ELi32ELb0ELb0ELb1ELb1ELb0ELb1EEEEEEEEEvNT_6ParamsE,@"STO_CUDA_ENTRY STV_DEFAULT"
_ZN7cutlass13device_kernelIN5flash11enable_sm90INS1_16FlashAttnFwdSm90INS1_25CollectiveMainloopFwdSm90ILi2EN4cute5tupleIJNS5_1CILi1EEES8_S8_EEENS6_IJNS7_ILi192EEENS7_ILi128EEENS7_ILi96EEEEEELi96ENS_10bfloat16_tEfNS_4arch4Sm90ELb0ELb1ELb0ELb1ELb0ELb0ELb0ELb0ELb1ELb0ELb0ELb0EEENS1_21CollectiveEpilogueFwdINS6_IJSA_SC_SB_EEES9_SE_SG_Li384ELb1ELb0ELb0ELb0EEENS1_36VarlenDynamicPersistentTileSchedulerILi192ELi128ELi384ELi32ELb0ELb0ELb1ELb1ELb0ELb1EEEEEEEEEvNT_6ParamsE:
[----:B------:R-:W-:Y:S01]  /*0000*/  LDC R1, c[0x0][0x37c] ;  /* 0x0000df00ff017b82 */ /* 0x000fe20000000800 */
[----:B------:R-:W-:Y:S05]  /*0010*/  EXIT ;  /* 0x000000000000794d */ /* 0x000fea0003800000 */
.L_x_34:
        /* <DEDUP_REMOVED lines=14> */
.L_x_82:


//--------------------- .text._ZN7cutlass13device_kernelIN5flash11enable_sm90INS1_16FlashAttnFwdSm90INS1_25CollectiveMainloopFwdSm90ILi2EN4cute5tupleIJNS5_1CILi1EEES8_S8_EEENS6_IJNS7_ILi192EEENS7_ILi128EEENS7_ILi96EEEEEELi96ENS_10bfloat16_tEfNS_4arch4Sm90ELb0ELb1ELb0ELb1ELb0ELb1ELb0ELb0ELb1ELb0ELb0ELb0EEENS1_21CollectiveEpilogueFwdINS6_IJSA_SC_SB_EEES9_SE_SG_Li384ELb1ELb0ELb0ELb0EEENS1_36VarlenDynamicPersistentTileSchedulerILi192ELi128ELi384ELi32ELb0ELb0ELb1ELb1ELb0ELb1EEEEEEEEEvNT_6ParamsE --------------------------
	.section	.text._ZN7cutlass13device_kernelIN5flash11enable_sm90INS1_16FlashAttnFwdSm90INS1_25CollectiveMainloopFwdSm90ILi2EN4cute5tupleIJNS5_1CILi1EEES8_S8_EEENS6_IJNS7_ILi192EEENS7_ILi128EEENS7_ILi96EEEEEELi96ENS_10bfloat16_tEfNS_4arch4Sm90ELb0ELb1ELb0ELb1ELb0ELb1ELb0ELb0ELb1ELb0ELb0ELb0EEENS1_21CollectiveEpilogueFwdINS6_IJSA_SC_SB_EEES9_SE_SG_Li384ELb1ELb0ELb0ELb0EEENS1_36VarlenDynamicPersistentTileSchedulerILi192ELi128ELi384ELi32ELb0ELb0ELb1ELb1ELb0ELb1EEEEEEEEEvNT_6ParamsE,"ax",@progbits
	.align	128
.text._ZN7cutlass13device_kernelIN5flash11enable_sm90INS1_16FlashAttnFwdSm90INS1_25CollectiveMainloopFwdSm90ILi2EN4cute5tupleIJNS5_1CILi1EEES8_S8_EEENS6_IJNS7_ILi192EEENS7_ILi128EEENS7_ILi96EEEEEELi96ENS_10bfloat16_tEfNS_4arch4Sm90ELb0ELb1ELb0ELb1ELb0ELb1ELb0ELb0ELb1ELb0ELb0ELb0EEENS1_21CollectiveEpilogueFwdINS6_IJSA_SC_SB_EEES9_SE_SG_Li384ELb1ELb0ELb0ELb0EEENS1_36VarlenDynamicPersistentTileSchedulerILi192ELi128ELi384ELi32ELb0ELb0ELb1ELb1ELb0ELb1EEEEEEEEEvNT_6ParamsE:
        .type           _ZN7cutlass13device_kernelIN5flash11enable_sm90INS1_16FlashAttnFwdSm90INS1_25CollectiveMainloopFwdSm90ILi2EN4cute5tupleIJNS5_1CILi1EEES8_S8_EEENS6_IJNS7_ILi192EEENS7_ILi128EEENS7_ILi96EEEEEELi96ENS_10bfloat16_tEfNS_4arch4Sm90ELb0ELb1ELb0ELb1ELb0ELb1ELb0ELb0ELb1ELb0ELb0ELb0EEENS1_21CollectiveEpilogueFwdINS6_IJSA_SC_SB_EEES9_SE_SG_Li384ELb1ELb0ELb0ELb0EEENS1_36VarlenDynamicPersistentTileSchedulerILi192ELi128ELi384ELi32ELb0ELb0ELb1ELb1ELb0ELb1EEEEEEEEEvNT_6ParamsE,@function
        .size           _ZN7cutlass13device_kernelIN5flash11enable_sm90INS1_16FlashAttnFwdSm90INS1_25CollectiveMainloopFwdSm90ILi2EN4cute5tupleIJNS5_1CILi1EEES8_S8_EEENS6_IJNS7_ILi192EEENS7_ILi128EEENS7_ILi96EEEEEELi96ENS_10bfloat16_tEfNS_4arch4Sm90ELb0ELb1ELb0ELb1ELb0ELb1ELb0ELb0ELb1ELb0ELb0ELb0EEENS1_21CollectiveEpilogueFwdINS6_IJSA_SC_SB_EEES9_SE_SG_Li384ELb1ELb0ELb0ELb0EEENS1_36VarlenDynamicPersistentTileSchedulerILi192ELi128ELi384ELi32ELb0ELb0ELb1ELb1ELb0ELb1EEEEEEEEEvNT_6ParamsE,(.L_x_83 - _ZN7cutlass13device_kernelIN5flash11enable_sm90INS1_16FlashAttnFwdSm90INS1_25CollectiveMainloopFwdSm90ILi2EN4cute5tupleIJNS5_1CILi1EEES8_S8_EEENS6_IJNS7_ILi192EEENS7_ILi128EEENS7_ILi96EEEEEELi96ENS_10bfloat16_tEfNS_4arch4Sm90ELb0ELb1ELb0ELb1ELb0ELb1ELb0ELb0ELb1ELb0ELb0ELb0EEENS1_21CollectiveEpilogueFwdINS6_IJSA_SC_SB_EEES9_SE_SG_Li384ELb1ELb0ELb0ELb0EEENS1_36VarlenDynamicPersistentTileSchedulerILi192ELi128ELi384ELi32ELb0ELb0ELb1ELb1ELb0ELb1EEEEEEEEEvNT_6ParamsE)
        .other          _ZN7cutlass13device_kernelIN5flash11enable_sm90INS1_16FlashAttnFwdSm90INS1_25CollectiveMainloopFwdSm90ILi2EN4cute5tupleIJNS5_1CILi1EEES8_S8_EEENS6_IJNS7_ILi192EEENS7_ILi128EEENS7_ILi96EEEEEELi96ENS_10bfloat16_tEfNS_4arch4Sm90ELb0ELb1ELb0ELb1ELb0ELb1ELb0ELb0ELb1ELb0ELb0ELb0EEENS1_21CollectiveEpilogueFwdINS6_IJSA_SC_SB_EEES9_SE_SG_Li384ELb1ELb0ELb0ELb0EEENS1_36VarlenDynamicPersistentTileSchedulerILi192ELi128ELi384ELi32ELb0ELb0ELb1ELb1ELb0ELb1EEEEEEEEEvNT_6ParamsE,@"STO_CUDA_ENTRY STV_DEFAULT"
_ZN7cutlass13device_kernelIN5flash11enable_sm90INS1_16FlashAttnFwdSm90INS1_25CollectiveMainloopFwdSm90ILi2EN4cute5tupleIJNS5_1CILi1EEES8_S8_EEENS6_IJNS7_ILi192EEENS7_ILi128EEENS7_ILi96EEEEEELi96ENS_10bfloat16_tEfNS_4arch4Sm90ELb0ELb1ELb0ELb1ELb0ELb1ELb0ELb0ELb1ELb0ELb0ELb0EEENS1_21CollectiveEpilogueFwdINS6_IJSA_SC_SB_EEES9_SE_SG_Li384ELb1ELb0ELb0ELb0EEENS1_36VarlenDynamicPersistentTileSchedulerILi192ELi128ELi384ELi32ELb0ELb0ELb1ELb1ELb0ELb1EEEEEEEEEvNT_6ParamsE:
[----:B------:R-:W-:Y:S01]  /*0000*/  LDC R1, c[0x0][0x37c] ;  /* 0x0000df00ff017b82 */ /* 0x000fe20000000800 */
[----:B------:R-:W-:Y:S05]  /*0010*/  EXIT ;  /* 0x000000000000794d */ /* 0x000fea0003800000 */
.L_x_35:
        /* <DEDUP_REMOVED lines=14> */
.L_x_83:


//--------------------- .text._ZN7cutlass13device_kernelIN5flash11enable_sm90INS1_16FlashAttnFwdSm90INS1_25CollectiveMainloopFwdSm90ILi2EN4cute5tupleIJNS5_1CILi1EEES8_S8_EEENS6_IJNS7_ILi192EEENS7_ILi144EEENS7_ILi96EEEEEELi96ENS_10bfloat16_tEfNS_4arch4Sm90ELb1ELb0ELb0ELb0ELb0ELb0ELb0ELb0ELb1ELb0ELb0ELb0EEENS1_21CollectiveEpilogueFwdINS6_IJSA_SC_SB_EEES9_SE_SG_Li384ELb0ELb0ELb0ELb0EEENS1_30DynamicPersistentTileSchedulerILi384ELi32ELb0ELb0ELb1EEEEEEEEEvNT_6ParamsE --------------------------
	.section	.text._ZN7cutlass13device_kernelIN5flash11enable_sm90INS1_16FlashAttnFwdSm90INS1_25CollectiveMainloopFwdSm90ILi2EN4cute5tupleIJNS5_1CILi1EEES8_S8_EEENS6_IJNS7_ILi192EEENS7_ILi144EEENS7_ILi96EEEEEELi96ENS_10bfloat16_tEfNS_4arch4Sm90ELb1ELb0ELb0ELb0ELb0ELb0ELb0ELb0ELb1ELb0ELb0ELb0EEENS1_21CollectiveEpilogueFwdINS6_IJSA_SC_SB_EEES9_SE_SG_Li384ELb0ELb0ELb0ELb0EEENS1_30DynamicPersistentTileSchedulerILi384ELi32ELb0ELb0ELb1EEEEEEEEEvNT_6ParamsE,"ax",@progbits
	.align	128
.text._ZN7cutlass13device_kernelIN5flash11enable_sm90INS1_16FlashAttnFwdSm90INS1_25CollectiveMainloopFwdSm90ILi2EN4cute5tupleIJNS5_1CILi1EEES8_S8_EEENS6_IJNS7_ILi192EEENS7_ILi144EEENS7_ILi96EEEEEELi96ENS_10bfloat16_tEfNS_4arch4Sm90ELb1ELb0ELb0ELb0ELb0ELb0ELb0ELb0ELb1ELb0ELb0ELb0EEENS1_21CollectiveEpilogueFwdINS6_IJSA_SC_SB_EEES9_SE_SG_Li384ELb0ELb0ELb0ELb0EEENS1_30DynamicPersistentTileSchedulerILi384ELi32ELb0ELb0ELb1EEEEEEEEEvNT_6ParamsE:
        .type           _ZN7cutlass13device_kernelIN5flash11enable_sm90INS1_16FlashAttnFwdSm90INS1_25CollectiveMainloopFwdSm90ILi2EN4cute5tupleIJNS5_1CILi1EEES8_S8_EEENS6_IJNS7_ILi192EEENS7_ILi144EEENS7_ILi96EEEEEELi96ENS_10bfloat16_tEfNS_4arch4Sm90ELb1ELb0ELb0ELb0ELb0ELb0ELb0ELb0ELb1ELb0ELb0ELb0EEENS1_21CollectiveEpilogueFwdINS6_IJSA_SC_SB_EEES9_SE_SG_Li384ELb0ELb0ELb0ELb0EEENS1_30DynamicPersistentTileSchedulerILi384ELi32ELb0ELb0ELb1EEEEEEEEEvNT_6ParamsE,@function
        .size           _ZN7cutlass13device_kernelIN5flash11enable_sm90INS1_16FlashAttnFwdSm90INS1_25CollectiveMainloopFwdSm90ILi2EN4cute5tupleIJNS5_1CILi1EEES8_S8_EEENS6_IJNS7_ILi192EEENS7_ILi144EEENS7_ILi96EEEEEELi96ENS_10bfloat16_tEfNS_4arch4Sm90ELb1ELb0ELb0ELb0ELb0ELb0ELb0ELb0ELb1ELb0ELb0ELb0EEENS1_21CollectiveEpilogueFwdINS6_IJSA_SC_SB_EEES9_SE_SG_Li384ELb0ELb0ELb0ELb0EEENS1_30DynamicPersistentTileSchedulerILi384ELi32ELb0ELb0ELb1EEEEEEEEEvNT_6ParamsE,(.L_x_84 - _ZN7cutlass13device_kernelIN5flash11enable_sm90INS1_16FlashAttnFwdSm90INS1_25CollectiveMainloopFwdSm90ILi2EN4cute5tupleIJNS5_1CILi1EEES8_S8_EEENS6_IJNS7_ILi192EEENS7_ILi144EEENS7_ILi96EEEEEELi96ENS_10bfloat16_tEfNS_4arch4Sm90ELb1ELb0ELb0ELb0ELb0ELb0ELb0ELb0ELb1ELb0ELb0ELb0EEENS1_21CollectiveEpilogueFwdINS6_IJSA_SC_SB_EEES9_SE_SG_Li384ELb0ELb0ELb0ELb0EEENS1_30DynamicPersistentTileSchedulerILi384ELi32ELb0ELb0ELb1EEEEEEEEEvNT_6ParamsE)
        .other          _ZN7cutlass13device_kernelIN5flash11enable_sm90INS1_16FlashAttnFwdSm90INS1_25CollectiveMainloopFwdSm90ILi2EN4cute5tupleIJNS5_1CILi1EEES8_S8_EEENS6_IJNS7_ILi192EEENS7_ILi144EEENS7_ILi96EEEEEELi96ENS_10bfloat16_tEfNS_4arch4Sm90ELb1ELb0ELb0ELb0ELb0ELb0ELb0ELb0ELb1ELb0ELb0ELb0EEENS1_21CollectiveEpilogueFwdINS6_IJSA_SC_SB_EEES9_SE_SG_Li384ELb0ELb0ELb0ELb0EEENS1_30DynamicPersistentTileSchedulerILi384ELi32ELb0ELb0ELb1EEEEEEEEEvNT_6ParamsE,@"STO_CUDA_ENTRY STV_DEFAULT"
_ZN7cutlass13device_kernelIN5flash11enable_sm90INS1_16FlashAttnFwdSm90INS1_25CollectiveMainloopFwdSm90ILi2EN4cute5tupleIJNS5_1CILi1EEES8_S8_EEENS6_IJNS7_ILi192EEENS7_ILi144EEENS7_ILi96EEEEEELi96ENS_10bfloat16_tEfNS_4arch4Sm90ELb1ELb0ELb0ELb0ELb0ELb0ELb0ELb0ELb1ELb0ELb0ELb0EEENS1_21CollectiveEpilogueFwdINS6_IJSA_SC_SB_EEES9_SE_SG_Li384ELb0ELb0ELb0ELb0EEENS1_30DynamicPersistentTileSchedulerILi384ELi32ELb0ELb0ELb1EEEEEEEEEvNT_6ParamsE:
[----:B------:R-:W-:Y:S01]  /*0000*/  LDC R1, c[0x0][0x37c] ;  /* 0x0000df00ff017b82 */ /* 0x000fe20000000800 */
[----:B------:R-:W-:Y:S05]  /*0010*/  EXIT ;  /* 0x000000000000794d */ /* 0x000fea0003800000 */
.L_x_36:
        /* <DEDUP_REMOVED lines=14> */
.L_x_84:


//--------------------- .text._ZN7cutlass13device_kernelIN5flash11enable_sm90INS1_16FlashAttnFwdSm90INS1_25CollectiveMainloopFwdSm90ILi2EN4cute5tupleIJNS5_1CILi1EEES8_S8_EEENS6_IJNS7_ILi192EEENS7_ILi144EEENS7_ILi96EEEEEELi96ENS_10bfloat16_tEfNS_4arch4Sm90ELb1ELb0ELb0ELb1ELb0ELb0ELb0ELb0ELb1ELb0ELb0ELb0EEENS1_21CollectiveEpilogueFwdINS6_IJSA_SC_SB_EEES9_SE_SG_Li384ELb1ELb0ELb0ELb0EEENS1_36VarlenDynamicPersistentTileSchedulerILi192ELi144ELi384ELi32ELb0ELb0ELb1ELb1ELb1ELb1EEEEEEEEEvNT_6ParamsE --------------------------
	.section	.text._ZN7cutlass13device_kernelIN5flash11enable_sm90INS1_16FlashAttnFwdSm90INS1_25CollectiveMainloopFwdSm90ILi2EN4cute5tupleIJNS5_1CILi1EEES8_S8_EEENS6_IJNS7_ILi192EEENS7_ILi144EEENS7_ILi96EEEEEELi96ENS_10bfloat16_tEfNS_4arch4Sm90ELb1ELb0ELb0ELb1ELb0ELb0ELb0ELb0ELb1ELb0ELb0ELb0EEENS1_21CollectiveEpilogueFwdINS6_IJSA_SC_SB_EEES9_SE_SG_Li384ELb1ELb0ELb0ELb0EEENS1_36VarlenDynamicPersistentTileSchedulerILi192ELi144ELi384ELi32ELb0ELb0ELb1ELb1ELb1ELb1EEEEEEEEEvNT_6ParamsE,"ax",@progbits
	.align	128
.text._ZN7cutlass13device_kernelIN5flash11enable_sm90INS1_16FlashAttnFwdSm90INS1_25CollectiveMainloopFwdSm90ILi2EN4cute5tupleIJNS5_1CILi1EEES8_S8_EEENS6_IJNS7_ILi192EEENS7_ILi144EEENS7_ILi96EEEEEELi96ENS_10bfloat16_tEfNS_4arch4Sm90ELb1ELb0ELb0ELb1ELb0ELb0ELb0ELb0ELb1ELb0ELb0ELb0EEENS1_21CollectiveEpilogueFwdINS6_IJSA_SC_SB_EEES9_SE_SG_Li384ELb1ELb0ELb0ELb0EEENS1_36VarlenDynamicPersistentTileSchedulerILi192ELi144ELi384ELi32ELb0ELb0ELb1ELb1ELb1ELb1EEEEEEEEEvNT_6ParamsE:
        .type           _ZN7cutlass13device_kernelIN5flash11enable_sm90INS1_16FlashAttnFwdSm90INS1_25CollectiveMainloopFwdSm90ILi2EN4cute5tupleIJNS5_1CILi1EEES8_S8_EEENS6_IJNS7_ILi192EEENS7_ILi144EEENS7_ILi96EEEEEELi96ENS_10bfloat16_tEfNS_4arch4Sm90ELb1ELb0ELb0ELb1ELb0ELb0ELb0ELb0ELb1ELb0ELb0ELb0EEENS1_21CollectiveEpilogueFwdINS6_IJSA_SC_SB_EEES9_SE_SG_Li384ELb1ELb0ELb0ELb0EEENS1_36VarlenDynamicPersistentTileSchedulerILi192ELi144ELi384ELi32ELb0ELb0ELb1ELb1ELb1ELb1EEEEEEEEEvNT_6ParamsE,@function
        .size           _ZN7cutlass13device_kernelIN5flash11enable_sm90INS1_16FlashAttnFwdSm90INS1_25CollectiveMainloopFwdSm90ILi2EN4cute5tupleIJNS5_1CILi1EEES8_S8_EEENS6_IJNS7_ILi192EEENS7_ILi144EEENS7_ILi96EEEEEELi96ENS_10bfloat16_tEfNS_4arch4Sm90ELb1ELb0ELb0ELb1ELb0ELb0ELb0ELb0ELb1ELb0ELb0ELb0EEENS1_21CollectiveEpilogueFwdINS6_IJSA_SC_SB_EEES9_SE_SG_Li384ELb1ELb0ELb0ELb0EEENS1_36VarlenDynamicPersistentTileSchedulerILi192ELi144ELi384ELi32ELb0ELb0ELb1ELb1ELb1ELb1EEEEEEEEEvNT_6ParamsE,(.L_x_85 - _ZN7cutlass13device_kernelIN5flash11enable_sm90INS1_16FlashAttnFwdSm90INS1_25CollectiveMainloopFwdSm90ILi2EN4cute5tupleIJNS5_1CILi1EEES8_S8_EEENS6_IJNS7_ILi192EEENS7_ILi144EEENS7_ILi96EEEEEELi96ENS_10bfloat16_tEfNS_4arch4Sm90ELb1ELb0ELb0ELb1ELb0ELb0ELb0ELb0ELb1ELb0ELb0ELb0EEENS1_21CollectiveEpilogueFwdINS6_IJSA_SC_SB_EEES9_SE_SG_Li384ELb1ELb0ELb0ELb0EEENS1_36VarlenDynamicPersistentTileSchedulerILi192ELi144ELi384ELi32ELb0ELb0ELb1ELb1ELb1ELb1EEEEEEEEEvNT_6ParamsE)
        .other          _ZN7cutlass13device_kernelIN5flash11enable_sm90INS1_16FlashAttnFwdSm90INS1_25CollectiveMainloopFwdSm90ILi2EN4cute5tupleIJNS5_1CILi1EEES8_S8_EEENS6_IJNS7_ILi192EEENS7_ILi144EEENS7_ILi96EEEEEELi96ENS_10bfloat16_tEfNS_4arch4Sm90ELb1ELb0ELb0ELb1ELb0ELb0ELb0ELb0ELb1ELb0ELb0ELb0EEENS1_21CollectiveEpilogueFwdINS6_IJSA_SC_SB_EEES9_SE_SG_Li384ELb1ELb0ELb0ELb0EEENS1_36VarlenDynamicPersistentTileSchedulerILi192ELi144ELi384ELi32ELb0ELb0ELb1ELb1ELb1ELb1EEEEEEEEEvNT_6ParamsE,@"STO_CUDA_ENTRY STV_DEFAULT"
_ZN7cutlass13device_kernelIN5flash11enable_sm90INS1_16FlashAttnFwdSm90INS1_25CollectiveMainloopFwdSm90ILi2EN4cute5tupleIJNS5_1CILi1EEES8_S8_EEENS6_IJNS7_ILi192EEENS7_ILi144EEENS7_ILi96EEEEEELi96ENS_10bfloat16_tEfNS_4arch4Sm90ELb1ELb0ELb0ELb1ELb0ELb0ELb0ELb0ELb1ELb0ELb0ELb0EEENS1_21CollectiveEpilogueFwdINS6_IJSA_SC_SB_EEES9_SE_SG_Li384ELb1ELb0ELb0ELb0EEENS1_36VarlenDynamicPersistentTileSchedulerILi192ELi144ELi384ELi32ELb0ELb0ELb1ELb1ELb1ELb1EEEEEEEEEvNT_6ParamsE:
[----:B------:R-:W-:Y:S01]  /*0000*/  LDC R1, c[0x0][0x37c] ;  /* 0x0000df00ff017b82 */ /* 0x000fe20000000800 */
[----:B------:R-:W-:Y:S05]  /*0010*/  EXIT ;  /* 0x000000000000794d */ /* 0x000fea0003800000 */
.L_x_37:
        /* <DEDUP_REMOVED lines=14> */
.L_x_85:


//--------------------- .text._ZN7cutlass13device_kernelIN5flash11enable_sm90INS1_16FlashAttnFwdSm90INS1_25CollectiveMainloopFwdSm90ILi2EN4cute5tupleIJNS5_1CILi1EEES8_S8_EEENS6_IJNS7_ILi192EEENS7_ILi144EEENS7_ILi96EEEEEELi96ENS_10bfloat16_tEfNS_4arch4Sm90ELb1ELb0ELb0ELb1ELb0ELb1ELb0ELb0ELb1ELb0ELb0ELb0EEENS1_21CollectiveEpilogueFwdINS6_IJSA_SC_SB_EEES9_SE_SG_Li384ELb1ELb0ELb0ELb0EEENS1_36VarlenDynamicPersistentTileSchedulerILi192ELi144ELi384ELi32ELb0ELb0ELb1ELb1ELb1ELb1EEEEEEEEEvNT_6ParamsE --------------------------
	.section	.text._ZN7cutlass13device_kernelIN5flash11enable_sm90INS1_16FlashAttnFwdSm90INS1_25CollectiveMainloopFwdSm90ILi2EN4cute5tupleIJNS5_1CILi1EEES8_S8_EEENS6_IJNS7_ILi192EEENS7_ILi144EEENS7_ILi96EEEEEELi96ENS_10bfloat16_tEfNS_4arch4Sm90ELb1ELb0ELb0ELb1ELb0ELb1ELb0ELb0ELb1ELb0ELb0ELb0EEENS1_21CollectiveEpilogueFwdINS6_IJSA_SC_SB_EEES9_SE_SG_Li384ELb1ELb0ELb0ELb0EEENS1_36VarlenDynamicPersistentTileSchedulerILi192ELi144ELi384ELi32ELb0ELb0ELb1ELb1ELb1ELb1EEEEEEEEEvNT_6ParamsE,"ax",@progbits
	.align	128
.text._ZN7cutlass13device_kernelIN5flash11enable_sm90INS1_16FlashAttnFwdSm90INS1_25CollectiveMainloopFwdSm90ILi2EN4cute5tupleIJNS5_1CILi1EEES8_S8_EEENS6_IJNS7_ILi192EEENS7_ILi144EEENS7_ILi96EEEEEELi96ENS_10bfloat16_tEfNS_4arch4Sm90ELb1ELb0ELb0ELb1ELb0ELb1ELb0ELb0ELb1ELb0ELb0ELb0EEENS1_21CollectiveEpilogueFwdINS6_IJSA_SC_SB_EEES9_SE_SG_Li384ELb1ELb0ELb0ELb0EEENS1_36VarlenDynamicPersistentTileSchedulerILi192ELi144ELi384ELi32ELb0ELb0ELb1ELb1ELb1ELb1EEEEEEEEEvNT_6ParamsE:
        .type           _ZN7cutlass13device_kernelIN5flash11enable_sm90INS1_16FlashAttnFwdSm90INS1_25CollectiveMainloopFwdSm90ILi2EN4cute5tupleIJNS5_1CILi1EEES8_S8_EEENS6_IJNS7_ILi192EEENS7_ILi144EEENS7_ILi96EEEEEELi96ENS_10bfloat16_tEfNS_4arch4Sm90ELb1ELb0ELb0ELb1ELb0ELb1ELb0ELb0ELb1ELb0ELb0ELb0EEENS1_21CollectiveEpilogueFwdINS6_IJSA_SC_SB_EEES9_SE_SG_Li384ELb1ELb0ELb0ELb0EEENS1_36VarlenDynamicPersistentTileSchedulerILi192ELi144ELi384ELi32ELb0ELb0ELb1ELb1ELb1ELb1EEEEEEEEEvNT_6ParamsE,@function
        .size           _ZN7cutlass13device_kernelIN5flash11enable_sm90INS1_16FlashAttnFwdSm90INS1_25CollectiveMainloopFwdSm90ILi2EN4cute5tupleIJNS5_1CILi1EEES8_S8_EEENS6_IJNS7_ILi192EEENS7_ILi144EEENS7_ILi96EEEEEELi96ENS_10bfloat16_tEfNS_4arch4Sm90ELb1ELb0ELb0ELb1ELb0ELb1ELb0ELb0ELb1ELb0ELb0ELb0EEENS1_21CollectiveEpilogueFwdINS6_IJSA_SC_SB_EEES9_SE_SG_Li384ELb1ELb0ELb0ELb0EEENS1_36VarlenDynamicPersistentTileSchedulerILi192ELi144ELi384ELi32ELb0ELb0ELb1ELb1ELb1ELb1EEEEEEEEEvNT_6ParamsE,(.L_x_86 - _ZN7cutlass13device_kernelIN5flash11enable_sm90INS1_16FlashAttnFwdSm90INS1_25CollectiveMainloopFwdSm90ILi2EN4cute5tupleIJNS5_1CILi1EEES8_S8_EEENS6_IJNS7_ILi192EEENS7_ILi144EEENS7_ILi96EEEEEELi96ENS_10bfloat16_tEfNS_4arch4Sm90ELb1ELb0ELb0ELb1ELb0ELb1ELb0ELb0ELb1ELb0ELb0ELb0EEENS1_21CollectiveEpilogueFwdINS6_IJSA_SC_SB_EEES9_SE_SG_Li384ELb1ELb0ELb0ELb0EEENS1_36VarlenDynamicPersistentTileSchedulerILi192ELi144ELi384ELi32ELb0ELb0ELb1ELb1ELb1ELb1EEEEEEEEEvNT_6ParamsE)
        .other          _ZN7cutlass13device_kernelIN5flash11enable_sm90INS1_16FlashAttnFwdSm90INS1_25CollectiveMainloopFwdSm90ILi2EN4cute5tupleIJNS5_1CILi1EEES8_S8_EEENS6_IJNS7_ILi192EEENS7_ILi144EEENS7_ILi96EEEEEELi96ENS_10bfloat16_tEfNS_4arch4Sm90ELb1ELb0ELb0ELb1ELb0ELb1ELb0ELb0ELb1ELb0ELb0ELb0EEENS1_21CollectiveEpilogueFwdINS6_IJSA_SC_SB_EEES9_SE_SG_Li384ELb1ELb0ELb0ELb0EEENS1_36VarlenDynamicPersistentTileSchedulerILi192ELi144ELi384ELi32ELb0ELb0ELb1ELb1ELb1ELb1EEEEEEEEEvNT_6ParamsE,@"STO_CUDA_ENTRY STV_DEFAULT"
_ZN7cutlass13device_kernelIN5flash11enable_sm90INS1_16FlashAttnFwdSm90INS1_25CollectiveMainloopFwdSm90ILi2EN4cute5tupleIJNS5_1CILi1EEES8_S8_EEENS6_IJNS7_ILi192EEENS7_ILi144EEENS7_ILi96EEEEEELi96ENS_10bfloat16_tEfNS_4arch4Sm90ELb1ELb0ELb0ELb1ELb0ELb1ELb0ELb0ELb1ELb0ELb0ELb0EEENS1_21CollectiveEpilogueFwdINS6_IJSA_SC_SB_EEES9_SE_SG_Li384ELb1ELb0ELb0ELb0EEENS1_36VarlenDynamicPersistentTileSchedulerILi192ELi144ELi384ELi32ELb0ELb0ELb1ELb1ELb1ELb1EEEEEEEEEvNT_6ParamsE:
[----:B------:R-:W-:Y:S01]  /*0000*/  LDC R1, c[0x0][0x37c] ;  /* 0x0000df00ff017b82 */ /* 0x000fe20000000800 */
[----:B------:R-:W-:Y:S05]  /*0010*/  EXIT ;  /* 0x000000000000794d */ /* 0x000fea0003800000 */
.L_x_38:
        /* <DEDUP_REMOVED lines=14> */
.L_x_86:


//--------------------- .text._ZN7cutlass13device_kernelIN5flash11enable_sm90INS1_16FlashAttnFwdSm90INS1_25CollectiveMainloopFwdSm90ILi2EN4cute5tupleIJNS5_1CILi1EEES8_S8_EEENS6_IJNS7_ILi192EEESA_NS7_ILi64EEEEEELi64ENS_10bfloat16_tEfNS_4arch4Sm90ELb0ELb0ELb0ELb0ELb0ELb0ELb0ELb0ELb1ELb0ELb0ELb0EEENS1_21CollectiveEpilogueFwdINS6_IJSA_SB_SA_EEES9_SD_SF_Li384ELb0ELb0ELb0ELb0EEENS1_29StaticPersistentTileSchedulerILb0EEEEEEEEEvNT_6ParamsE --------------------------
	.section	.text._ZN7cutlass13device_kernelIN5flash11enable_sm90INS1_16FlashAttnFwdSm90INS1_25CollectiveMainloopFwdSm90ILi2EN4cute5tupleIJNS5_1CILi1EEES8_S8_EEENS6_IJNS7_ILi192EEESA_NS7_ILi64EEEEEELi64ENS_10bfloat16_tEfNS_4arch4Sm90ELb0ELb0ELb0ELb0ELb0ELb0ELb0ELb0ELb1ELb0ELb0ELb0EEENS1_21CollectiveEpilogueFwdINS6_IJSA_SB_SA_EEES9_SD_SF_Li384ELb0ELb0ELb0ELb0EEENS1_29StaticPersistentTileSchedulerILb0EEEEEEEEEvNT_6ParamsE,"ax",@progbits
	.align	128
.text._ZN7cutlass13device_kernelIN5flash11enable_sm90INS1_16FlashAttnFwdSm90INS1_25CollectiveMainloopFwdSm90ILi2EN4cute5tupleIJNS5_1CILi1EEES8_S8_EEENS6_IJNS7_ILi192EEESA_NS7_ILi64EEEEEELi64ENS_10bfloat16_tEfNS_4arch4Sm90ELb0ELb0ELb0ELb0ELb0ELb0ELb0ELb0ELb1ELb0ELb0ELb0EEENS1_21CollectiveEpilogueFwdINS6_IJSA_SB_SA_EEES9_SD_SF_Li384ELb0ELb0ELb0ELb0EEENS1_29StaticPersistentTileSchedulerILb0EEEEEEEEEvNT_6ParamsE:
        .type           _ZN7cutlass13device_kernelIN5flash11enable_sm90INS1_16FlashAttnFwdSm90INS1_25CollectiveMainloopFwdSm90ILi2EN4cute5tupleIJNS5_1CILi1EEES8_S8_EEENS6_IJNS7_ILi192EEESA_NS7_ILi64EEEEEELi64ENS_10bfloat16_tEfNS_4arch4Sm90ELb0ELb0ELb0ELb0ELb0ELb0ELb0ELb0ELb1ELb0ELb0ELb0EEENS1_21CollectiveEpilogueFwdINS6_IJSA_SB_SA_EEES9_SD_SF_Li384ELb0ELb0ELb0ELb0EEENS1_29StaticPersistentTileSchedulerILb0EEEEEEEEEvNT_6ParamsE,@function
        .size           _ZN7cutlass13device_kernelIN5flash11enable_sm90INS1_16FlashAttnFwdSm90INS1_25CollectiveMainloopFwdSm90ILi2EN4cute5tupleIJNS5_1CILi1EEES8_S8_EEENS6_IJNS7_ILi192EEESA_NS7_ILi64EEEEEELi64ENS_10bfloat16_tEfNS_4arch4Sm90ELb0ELb0ELb0ELb0ELb0ELb0ELb0ELb0ELb1ELb0ELb0ELb0EEENS1_21CollectiveEpilogueFwdINS6_IJSA_SB_SA_EEES9_SD_SF_Li384ELb0ELb0ELb0ELb0EEENS1_29StaticPersistentTileSchedulerILb0EEEEEEEEEvNT_6ParamsE,(.L_x_87 - _ZN7cutlass13device_kernelIN5flash11enable_sm90INS1_16FlashAttnFwdSm90INS1_25CollectiveMainloopFwdSm90ILi2EN4cute5tupleIJNS5_1CILi1EEES8_S8_EEENS6_IJNS7_ILi192EEESA_NS7_ILi64EEEEEELi64ENS_10bfloat16_tEfNS_4arch4Sm90ELb0ELb0ELb0ELb0ELb0ELb0ELb0ELb0ELb1ELb0ELb0ELb0EEENS1_21CollectiveEpilogueFwdINS6_IJSA_SB_SA_EEES9_SD_SF_Li384ELb0ELb0ELb0ELb0EEENS1_29StaticPersistentTileSchedulerILb0EEEEEEEEEvNT_6ParamsE)
        .other          _ZN7cutlass13device_kernelIN5flash11enable_sm90INS1_16FlashAttnFwdSm90INS1_25CollectiveMainloopFwdSm90ILi2EN4cute5tupleIJNS5_1CILi1EEES8_S8_EEENS6_IJNS7_ILi192EEESA_NS7_ILi64EEEEEELi64ENS_10bfloat16_tEfNS_4arch4Sm90ELb0ELb0ELb0ELb0ELb0ELb0ELb0ELb0ELb1ELb0ELb0ELb0EEENS1_21CollectiveEpilogueFwdINS6_IJSA_SB_SA_EEES9_SD_SF_Li384ELb0ELb0ELb0ELb0EEENS1_29StaticPersistentTileSchedulerILb0EEEEEEEEEvNT_6ParamsE,@"STO_CUDA_ENTRY STV_DEFAULT"
_ZN7cutlass13device_kernelIN5flash11enable_sm90INS1_16FlashAttnFwdSm90INS1_25CollectiveMainloopFwdSm90ILi2EN4cute5tupleIJNS5_1CILi1EEES8_S8_EEENS6_IJNS7_ILi192EEESA_NS7_ILi64EEEEEELi64ENS_10bfloat16_tEfNS_4arch4Sm90ELb0ELb0ELb0ELb0ELb0ELb0ELb0ELb0ELb1ELb0ELb0ELb0EEENS1_21CollectiveEpilogueFwdINS6_IJSA_SB_SA_EEES9_SD_SF_Li384ELb0ELb0ELb0ELb0EEENS1_29StaticPersistentTileSchedulerILb0EEEEEEEEEvNT_6ParamsE:
[----:B------:R-:W-:Y:S01]  /*0000*/  LDC R1, c[0x0][0x37c] ;  /* 0x0000df00ff017b82 */ /* 0x000fe20000000800 */
[----:B------:R-:W-:Y:S05]  /*0010*/  EXIT ;  /* 0x000000000000794d */ /* 0x000fea0003800000 */
.L_x_39:
        /* <DEDUP_REMOVED lines=14> */
.L_x_87:


//--------------------- .text._ZN7cutlass13device_kernelIN5flash11enable_sm90INS1_16FlashAttnFwdSm90INS1_25CollectiveMainloopFwdSm90ILi2EN4cute5tupleIJNS5_1CILi1EEES8_S8_EEENS6_IJNS7_ILi192EEESA_NS7_ILi64EEEEEELi64ENS_10bfloat16_tEfNS_4arch4Sm90ELb0ELb0ELb0ELb1ELb0ELb0ELb0ELb0ELb1ELb0ELb0ELb0EEENS1_21CollectiveEpilogueFwdINS6_IJSA_SB_SA_EEES9_SD_SF_Li384ELb1ELb0ELb0ELb0EEENS1_36VarlenDynamicPersistentTileSchedulerILi192ELi192ELi384ELi32ELb0ELb0ELb1ELb0ELb1ELb1EEEEEEEEEvNT_6ParamsE --------------------------
	.section	.text._ZN7cutlass13device_kernelIN5flash11enable_sm90INS1_16FlashAttnFwdSm90INS1_25CollectiveMainloopFwdSm90ILi2EN4cute5tupleIJNS5_1CILi1EEES8_S8_EEENS6_IJNS7_ILi192EEESA_NS7_ILi64EEEEEELi64ENS_10bfloat16_tEfNS_4arch4Sm90ELb0ELb0ELb0ELb1ELb0ELb0ELb0ELb0ELb1ELb0ELb0ELb0EEENS1_21CollectiveEpilogueFwdINS6_IJSA_SB_SA_EEES9_SD_SF_Li384ELb1ELb0ELb0ELb0EEENS1_36VarlenDynamicPersistentTileSchedulerILi192ELi192ELi384ELi32ELb0ELb0ELb1ELb0ELb1ELb1EEEEEEEEEvNT_6ParamsE,"ax",@progbits
	.align	128
.text._ZN7cutlass13device_kernelIN5flash11enable_sm90INS1_16FlashAttnFwdSm90INS1_25CollectiveMainloopFwdSm90ILi2EN4cute5tupleIJNS5_1CILi1EEES8_S8_EEENS6_IJNS7_ILi192EEESA_NS7_ILi64EEEEEELi64ENS_10bfloat16_tEfNS_4arch4Sm90ELb0ELb0ELb0ELb1ELb0ELb0ELb0ELb0ELb1ELb0ELb0ELb0EEENS1_21CollectiveEpilogueFwdINS6_IJSA_SB_SA_EEES9_SD_SF_Li384ELb1ELb0ELb0ELb0EEENS1_36VarlenDynamicPersistentTileSchedulerILi192ELi192ELi384ELi32ELb0ELb0ELb1ELb0ELb1ELb1EEEEEEEEEvNT_6ParamsE:
        .type           _ZN7cutlass13device_kernelIN5flash11enable_sm90INS1_16FlashAttnFwdSm90INS1_25CollectiveMainloopFwdSm90ILi2EN4cute5tupleIJNS5_1CILi1EEES8_S8_EEENS6_IJNS7_ILi192EEESA_NS7_ILi64EEEEEELi64ENS_10bfloat16_tEfNS_4arch4Sm90ELb0ELb0ELb0ELb1ELb0ELb0ELb0ELb0ELb1ELb0ELb0ELb0EEENS1_21CollectiveEpilogueFwdINS6_IJSA_SB_SA_EEES9_SD_SF_Li384ELb1ELb0ELb0ELb0EEENS1_36VarlenDynamicPersistentTileSchedulerILi192ELi192ELi384ELi32ELb0ELb0ELb1ELb0ELb1ELb1EEEEEEEEEvNT_6ParamsE,@function
        .size           _ZN7cutlass13device_kernelIN5flash11enable_sm90INS1_16FlashAttnFwdSm90INS1_25CollectiveMainloopFwdSm90ILi2EN4cute5tupleIJNS5_1CILi1EEES8_S8_EEENS6_IJNS7_ILi192EEESA_NS7_ILi64EEEEEELi64ENS_10bfloat16_tEfNS_4arch4Sm90ELb0ELb0ELb0ELb1ELb0ELb0ELb0ELb0ELb1ELb0ELb0ELb0EEENS1_21CollectiveEpilogueFwdINS6_IJSA_SB_SA_EEES9_SD_SF_Li384ELb1ELb0ELb0ELb0EEENS1_36VarlenDynamicPersistentTileSchedulerILi192ELi192ELi384ELi32ELb0ELb0ELb1ELb0ELb1ELb1EEEEEEEEEvNT_6ParamsE,(.L_x_88 - _ZN7cutlass13device_kernelIN5flash11enable_sm90INS1_16FlashAttnFwdSm90INS1_25CollectiveMainloopFwdSm90ILi2EN4cute5tupleIJNS5_1CILi1EEES8_S8_EEENS6_IJNS7_ILi192EEESA_NS7_ILi64EEEEEELi64ENS_10bfloat16_tEfNS_4arch4Sm90ELb0ELb0ELb0ELb1ELb0ELb0ELb0ELb0ELb1ELb0ELb0ELb0EEENS1_21CollectiveEpilogueFwdINS6_IJSA_SB_SA_EEES9_SD_SF_Li384ELb1ELb0ELb0ELb0EEENS1_36VarlenDynamicPersistentTileSchedulerILi192ELi192ELi384ELi32ELb0ELb0ELb1ELb0ELb1ELb1EEEEEEEEEvNT_6ParamsE)
        .other          _ZN7cutlass13device_kernelIN5flash11enable_sm90INS1_16FlashAttnFwdSm90INS1_25CollectiveMainloopFwdSm90ILi2EN4cute5tupleIJNS5_1CILi1EEES8_S8_EEENS6_IJNS7_ILi192EEESA_NS7_ILi64EEEEEELi64ENS_10bfloat16_tEfNS_4arch4Sm90ELb0ELb0ELb0ELb1ELb0ELb0ELb0ELb0ELb1ELb0ELb0ELb0EEENS1_21CollectiveEpilogueFwdINS6_IJSA_SB_SA_EEES9_SD_SF_Li384ELb1ELb0ELb0ELb0EEENS1_36VarlenDynamicPersistentTileSchedulerILi192ELi192ELi384ELi32ELb0ELb0ELb1ELb0ELb1ELb1EEEEEEEEEvNT_6ParamsE,@"STO_CUDA_ENTRY STV_DEFAULT"
_ZN7cutlass13device_kernelIN5flash11enable_sm90INS1_16FlashAttnFwdSm90INS1_25CollectiveMainloopFwdSm90ILi2EN4cute5tupleIJNS5_1CILi1EEES8_S8_EEENS6_IJNS7_ILi192EEESA_NS7_ILi64EEEEEELi64ENS_10bfloat16_tEfNS_4arch4Sm90ELb0ELb0ELb0ELb1ELb0ELb0ELb0ELb0ELb1ELb0ELb0ELb0EEENS1_21CollectiveEpilogueFwdINS6_IJSA_SB_SA_EEES9_SD_SF_Li384ELb1ELb0ELb0ELb0EEENS1_36VarlenDynamicPersistentTileSchedulerILi192ELi192ELi384ELi32ELb0ELb0ELb1ELb0ELb1ELb1EEEEEEEEEvNT_6ParamsE:
[----:B------:R-:W-:Y:S01]  /*0000*/  LDC R1, c[0x0][0x37c] ;  /* 0x0000df00ff017b82 */ /* 0x000fe20000000800 */
[----:B------:R-:W-:Y:S05]  /*0010*/  EXIT ;  /* 0x000000000000794d */ /* 0x000fea0003800000 */
.L_x_40:
        /* <DEDUP_REMOVED lines=14> */
.L_x_88:


//--------------------- .text._ZN7cutlass13device_kernelIN5flash11enable_sm90INS1_16FlashAttnFwdSm90INS1_25CollectiveMainloopFwdSm90ILi2EN4cute5tupleIJNS5_1CILi1EEES8_S8_EEENS6_IJNS7_ILi192EEESA_NS7_ILi64EEEEEELi64ENS_10bfloat16_tEfNS_4arch4Sm90ELb0ELb0ELb0ELb1ELb0ELb1ELb0ELb0ELb1ELb0ELb0ELb0EEENS1_21CollectiveEpilogueFwdINS6_IJSA_SB_SA_EEES9_SD_SF_Li384ELb1ELb0ELb0ELb0EEENS1_36VarlenDynamicPersistentTileSchedulerILi192ELi192ELi384ELi32ELb0ELb0ELb1ELb0ELb1ELb1EEEEEEEEEvNT_6ParamsE --------------------------
	.section	.text._ZN7cutlass13device_kernelIN5flash11enable_sm90INS1_16FlashAttnFwdSm90INS1_25CollectiveMainloopFwdSm90ILi2EN4cute5tupleIJNS5_1CILi1EEES8_S8_EEENS6_IJNS7_ILi192EEESA_NS7_ILi64EEEEEELi64ENS_10bfloat16_tEfNS_4arch4Sm90ELb0ELb0ELb0ELb1ELb0ELb1ELb0ELb0ELb1ELb0ELb0ELb0EEENS1_21CollectiveEpilogueFwdINS6_IJSA_SB_SA_EEES9_SD_SF_Li384ELb1ELb0ELb0ELb0EEENS1_36VarlenDynamicPersistentTileSchedulerILi192ELi192ELi384ELi32ELb0ELb0ELb1ELb0ELb1ELb1EEEEEEEEEvNT_6ParamsE,"ax",@progbits
	.align	128
.text._ZN7cutlass13device_kernelIN5flash11enable_sm90INS1_16FlashAttnFwdSm90INS1_25CollectiveMainloopFwdSm90ILi2EN4cute5tupleIJNS5_1CILi1EEES8_S8_EEENS6_IJNS7_ILi192EEESA_NS7_ILi64EEEEEELi64ENS_10bfloat16_tEfNS_4arch4Sm90ELb0ELb0ELb0ELb1ELb0ELb1ELb0ELb0ELb1ELb0ELb0ELb0EEENS1_21CollectiveEpilogueFwdINS6_IJSA_SB_SA_EEES9_SD_SF_Li384ELb1ELb0ELb0ELb0EEENS1_36VarlenDynamicPersistentTileSchedulerILi192ELi192ELi384ELi32ELb0ELb0ELb1ELb0ELb1ELb1EEEEEEEEEvNT_6ParamsE:
        .type           _ZN7cutlass13device_kernelIN5flash11enable_sm90INS1_16FlashAttnFwdSm90INS1_25CollectiveMainloopFwdSm90ILi2EN4cute5tupleIJNS5_1CILi1EEES8_S8_EEENS6_IJNS7_ILi192EEESA_NS7_ILi64EEEEEELi64ENS_10bfloat16_tEfNS_4arch4Sm90ELb0ELb0ELb0ELb1ELb0ELb1ELb0ELb0ELb1ELb0ELb0ELb0EEENS1_21CollectiveEpilogueFwdINS6_IJSA_SB_SA_EEES9_SD_SF_Li384ELb1ELb0ELb0ELb0EEENS1_36VarlenDynamicPersistentTileSchedulerILi192ELi192ELi384ELi32ELb0ELb0ELb1ELb0ELb1ELb1EEEEEEEEEvNT_6ParamsE,@function
        .size           _ZN7cutlass13device_kernelIN5flash11enable_sm90INS1_16FlashAttnFwdSm90INS1_25CollectiveMainloopFwdSm90ILi2EN4cute5tupleIJNS5_1CILi1EEES8_S8_EEENS6_IJNS7_ILi192EEESA_NS7_ILi64EEEEEELi64ENS_10bfloat16_tEfNS_4arch4Sm90ELb0ELb0ELb0ELb1ELb0ELb1ELb0ELb0ELb1ELb0ELb0ELb0EEENS1_21CollectiveEpilogueFwdINS6_IJSA_SB_SA_EEES9_SD_SF_Li384ELb1ELb0ELb0ELb0EEENS1_36VarlenDynamicPersistentTileSchedulerILi192ELi192ELi384ELi32ELb0ELb0ELb1ELb0ELb1ELb1EEEEEEEEEvNT_6ParamsE,(.L_x_89 - _ZN7cutlass13device_kernelIN5flash11enable_sm90INS1_16FlashAttnFwdSm90INS1_25CollectiveMainloopFwdSm90ILi2EN4cute5tupleIJNS5_1CILi1EEES8_S8_EEENS6_IJNS7_ILi192EEESA_NS7_ILi64EEEEEELi64ENS_10bfloat16_tEfNS_4arch4Sm90ELb0ELb0ELb0ELb1ELb0ELb1ELb0ELb0ELb1ELb0ELb0ELb0EEENS1_21CollectiveEpilogueFwdINS6_IJSA_SB_SA_EEES9_SD_SF_Li384ELb1ELb0ELb0ELb0EEENS1_36VarlenDynamicPersistentTileSchedulerILi192ELi192ELi384ELi32ELb0ELb0ELb1ELb0ELb1ELb1EEEEEEEEEvNT_6ParamsE)
        .other          _ZN7cutlass13device_kernelIN5flash11enable_sm90INS1_16FlashAttnFwdSm90INS1_25CollectiveMainloopFwdSm90ILi2EN4cute5tupleIJNS5_1CILi1EEES8_S8_EEENS6_IJNS7_ILi192EEESA_NS7_ILi64EEEEEELi64ENS_10bfloat16_tEfNS_4arch4Sm90ELb0ELb0ELb0ELb1ELb0ELb1ELb0ELb0ELb1ELb0ELb0ELb0EEENS1_21CollectiveEpilogueFwdINS6_IJSA_SB_SA_EEES9_SD_SF_Li384ELb1ELb0ELb0ELb0EEENS1_36VarlenDynamicPersistentTileSchedulerILi192ELi192ELi384ELi32ELb0ELb0ELb1ELb0ELb1ELb1EEEEEEEEEvNT_6ParamsE,@"STO_CUDA_ENTRY STV_DEFAULT"
_ZN7cutlass13device_kernelIN5flash11enable_sm90INS1_16FlashAttnFwdSm90INS1_25CollectiveMainloopFwdSm90ILi2EN4cute5tupleIJNS5_1CILi1EEES8_S8_EEENS6_IJNS7_ILi192EEESA_NS7_ILi64EEEEEELi64ENS_10bfloat16_tEfNS_4arch4Sm90ELb0ELb0ELb0ELb1ELb0ELb1ELb0ELb0ELb1ELb0ELb0ELb0EEENS1_21CollectiveEpilogueFwdINS6_IJSA_SB_SA_EEES9_SD_SF_Li384ELb1ELb0ELb0ELb0EEENS1_36VarlenDynamicPersistentTileSchedulerILi192ELi192ELi384ELi32ELb0ELb0ELb1ELb0ELb1ELb1EEEEEEEEEvNT_6ParamsE:
[----:B------:R-:W-:Y:S01]  /*0000*/  LDC R1, c[0x0][0x37c] ;  /* 0x0000df00ff017b82 */ /* 0x000fe20000000800 */
[----:B------:R-:W-:Y:S05]  /*0010*/  EXIT ;  /* 0x000000000000794d */ /* 0x000fea0003800000 */
.L_x_41:
        /* <DEDUP_REMOVED lines=14> */
.L_x_89:


//--------------------- .text._ZN7cutlass13device_kernelIN5flash11enable_sm90INS1_16FlashAttnFwdSm90INS1_25CollectiveMainloopFwdSm90ILi2EN4cute5tupleIJNS5_1CILi1EEES8_S8_EEENS6_IJNS7_ILi192EEENS7_ILi128EEENS7_ILi64EEEEEELi64ENS_10bfloat16_tEfNS_4arch4Sm90ELb0ELb1ELb0ELb0ELb0ELb0ELb0ELb1ELb1ELb0ELb0ELb0EEENS1_21CollectiveEpilogueFwdINS6_IJSA_SC_SB_EEES9_SE_SG_Li384ELb0ELb0ELb0ELb0EEENS1_30DynamicPersistentTileSchedulerILi384ELi32ELb0ELb0ELb1EEEEEEEEEvNT_6ParamsE --------------------------
	.section	.text._ZN7cutlass13device_kernelIN5flash11enable_sm90INS1_16FlashAttnFwdSm90INS1_25CollectiveMainloopFwdSm90ILi2EN4cute5tupleIJNS5_1CILi1EEES8_S8_EEENS6_IJNS7_ILi192EEENS7_ILi128EEENS7_ILi64EEEEEELi64ENS_10bfloat16_tEfNS_4arch4Sm90ELb0ELb1ELb0ELb0ELb0ELb0ELb0ELb1ELb1ELb0ELb0ELb0EEENS1_21CollectiveEpilogueFwdINS6_IJSA_SC_SB_EEES9_SE_SG_Li384ELb0ELb0ELb0ELb0EEENS1_30DynamicPersistentTileSchedulerILi384ELi32ELb0ELb0ELb1EEEEEEEEEvNT_6ParamsE,"ax",@progbits
	.align	128
.text._ZN7cutlass13device_kernelIN5flash11enable_sm90INS1_16FlashAttnFwdSm90INS1_25CollectiveMainloopFwdSm90ILi2EN4cute5tupleIJNS5_1CILi1EEES8_S8_EEENS6_IJNS7_ILi192EEENS7_ILi128EEENS7_ILi64EEEEEELi64ENS_10bfloat16_tEfNS_4arch4Sm90ELb0ELb1ELb0ELb0ELb0ELb0ELb0ELb1ELb1ELb0ELb0ELb0EEENS1_21CollectiveEpilogueFwdINS6_IJSA_SC_SB_EEES9_SE_SG_Li384ELb0ELb0ELb0ELb0EEENS1_30DynamicPersistentTileSchedulerILi384ELi32ELb0ELb0ELb1EEEEEEEEEvNT_6ParamsE:
        .type           _ZN7cutlass13device_kernelIN5flash11enable_sm90INS1_16FlashAttnFwdSm90INS1_25CollectiveMainloopFwdSm90ILi2EN4cute5tupleIJNS5_1CILi1EEES8_S8_EEENS6_IJNS7_ILi192EEENS7_ILi128EEENS7_ILi64EEEEEELi64ENS_10bfloat16_tEfNS_4arch4Sm90ELb0ELb1ELb0ELb0ELb0ELb0ELb0ELb1ELb1ELb0ELb0ELb0EEENS1_21CollectiveEpilogueFwdINS6_IJSA_SC_SB_EEES9_SE_SG_Li384ELb0ELb0ELb0ELb0EEENS1_30DynamicPersistentTileSchedulerILi384ELi32ELb0ELb0ELb1EEEEEEEEEvNT_6ParamsE,@function
        .size           _ZN7cutlass13device_kernelIN5flash11enable_sm90INS1_16FlashAttnFwdSm90INS1_25CollectiveMainloopFwdSm90ILi2EN4cute5tupleIJNS5_1CILi1EEES8_S8_EEENS6_IJNS7_ILi192EEENS7_ILi128EEENS7_ILi64EEEEEELi64ENS_10bfloat16_tEfNS_4arch4Sm90ELb0ELb1ELb0ELb0ELb0ELb0ELb0ELb1ELb1ELb0ELb0ELb0EEENS1_21CollectiveEpilogueFwdINS6_IJSA_SC_SB_EEES9_SE_SG_Li384ELb0ELb0ELb0ELb0EEENS1_30DynamicPersistentTileSchedulerILi384ELi32ELb0ELb0ELb1EEEEEEEEEvNT_6ParamsE,(.L_x_90 - _ZN7cutlass13device_kernelIN5flash11enable_sm90INS1_16FlashAttnFwdSm90INS1_25CollectiveMainloopFwdSm90ILi2EN4cute5tupleIJNS5_1CILi1EEES8_S8_EEENS6_IJNS7_ILi192EEENS7_ILi128EEENS7_ILi64EEEEEELi64ENS_10bfloat16_tEfNS_4arch4Sm90ELb0ELb1ELb0ELb0ELb0ELb0ELb0ELb1ELb1ELb0ELb0ELb0EEENS1_21CollectiveEpilogueFwdINS6_IJSA_SC_SB_EEES9_SE_SG_Li384ELb0ELb0ELb0ELb0EEENS1_30DynamicPersistentTileSchedulerILi384ELi32ELb0ELb0ELb1EEEEEEEEEvNT_6ParamsE)
        .other          _ZN7cutlass13device_kernelIN5flash11enable_sm90INS1_16FlashAttnFwdSm90INS1_25CollectiveMainloopFwdSm90ILi2EN4cute5tupleIJNS5_1CILi1EEES8_S8_EEENS6_IJNS7_ILi192EEENS7_ILi128EEENS7_ILi64EEEEEELi64ENS_10bfloat16_tEfNS_4arch4Sm90ELb0ELb1ELb0ELb0ELb0ELb0ELb0ELb1ELb1ELb0ELb0ELb0EEENS1_21CollectiveEpilogueFwdINS6_IJSA_SC_SB_EEES9_SE_SG_Li384ELb0ELb0ELb0ELb0EEENS1_30DynamicPersistentTileSchedulerILi384ELi32ELb0ELb0ELb1EEEEEEEEEvNT_6ParamsE,@"STO_CUDA_ENTRY STV_DEFAULT"
_ZN7cutlass13device_kernelIN5flash11enable_sm90INS1_16FlashAttnFwdSm90INS1_25CollectiveMainloopFwdSm90ILi2EN4cute5tupleIJNS5_1CILi1EEES8_S8_EEENS6_IJNS7_ILi192EEENS7_ILi128EEENS7_ILi64EEEEEELi64ENS_10bfloat16_tEfNS_4arch4Sm90ELb0ELb1ELb0ELb0ELb0ELb0ELb0ELb1ELb1ELb0ELb0ELb0EEENS1_21CollectiveEpilogueFwdINS6_IJSA_SC_SB_EEES9_SE_SG_Li384ELb0ELb0ELb0ELb0EEENS1_30DynamicPersistentTileSchedulerILi384ELi32ELb0ELb0ELb1EEEEEEEEEvNT_6ParamsE:
[----:B------:R-:W-:Y:S01]  /*0000*/  LDC R1, c[0x0][0x37c] ;  /* 0x0000df00ff017b82 */ /* 0x000fe20000000800 */
[----:B------:R-:W-:Y:S05]  /*0010*/  EXIT ;  /* 0x000000000000794d */ /* 0x000fea0003800000 */
.L_x_42:
        /* <DEDUP_REMOVED lines=14> */
.L_x_90:


//--------------------- .text._ZN7cutlass13device_kernelIN5flash11enable_sm90INS1_16FlashAttnFwdSm90INS1_25CollectiveMainloopFwdSm90ILi2EN4cute5tupleIJNS5_1CILi1EEES8_S8_EEENS6_IJNS7_ILi192EEENS7_ILi128EEENS7_ILi64EEEEEELi64ENS_10bfloat16_tEfNS_4arch4Sm90ELb0ELb1ELb0ELb1ELb0ELb0ELb0ELb1ELb1ELb0ELb0ELb0EEENS1_21CollectiveEpilogueFwdINS6_IJSA_SC_SB_EEES9_SE_SG_Li384ELb1ELb0ELb0ELb0EEENS1_36VarlenDynamicPersistentTileSchedulerILi192ELi128ELi384ELi32ELb0ELb0ELb1ELb1ELb0ELb1EEEEEEEEEvNT_6ParamsE --------------------------
	.section	.text._ZN7cutlass13device_kernelIN5flash11enable_sm90INS1_16FlashAttnFwdSm90INS1_25CollectiveMainloopFwdSm90ILi2EN4cute5tupleIJNS5_1CILi1EEES8_S8_EEENS6_IJNS7_ILi192EEENS7_ILi128EEENS7_ILi64EEEEEELi64ENS_10bfloat16_tEfNS_4arch4Sm90ELb0ELb1ELb0ELb1ELb0ELb0ELb0ELb1ELb1ELb0ELb0ELb0EEENS1_21CollectiveEpilogueFwdINS6_IJSA_SC_SB_EEES9_SE_SG_Li384ELb1ELb0ELb0ELb0EEENS1_36VarlenDynamicPersistentTileSchedulerILi192ELi128ELi384ELi32ELb0ELb0ELb1ELb1ELb0ELb1EEEEEEEEEvNT_6ParamsE,"ax",@progbits
	.align	128
.text._ZN7cutlass13device_kernelIN5flash11enable_sm90INS1_16FlashAttnFwdSm90INS1_25CollectiveMainloopFwdSm90ILi2EN4cute5tupleIJNS5_1CILi1EEES8_S8_EEENS6_IJNS7_ILi192EEENS7_ILi128EEENS7_ILi64EEEEEELi64ENS_10bfloat16_tEfNS_4arch4Sm90ELb0ELb1ELb0ELb1ELb0ELb0ELb0ELb1ELb1ELb0ELb0ELb0EEENS1_21CollectiveEpilogueFwdINS6_IJSA_SC_SB_EEES9_SE_SG_Li384ELb1ELb0ELb0ELb0EEENS1_36VarlenDynamicPersistentTileSchedulerILi192ELi128ELi384ELi32ELb0ELb0ELb1ELb1ELb0ELb1EEEEEEEEEvNT_6ParamsE:
        .type           _ZN7cutlass13device_kernelIN5flash11enable_sm90INS1_16FlashAttnFwdSm90INS1_25CollectiveMainloopFwdSm90ILi2EN4cute5tupleIJNS5_1CILi1EEES8_S8_EEENS6_IJNS7_ILi192EEENS7_ILi128EEENS7_ILi64EEEEEELi64ENS_10bfloat16_tEfNS_4arch4Sm90ELb0ELb1ELb0ELb1ELb0ELb0ELb0ELb1ELb1ELb0ELb0ELb0EEENS1_21CollectiveEpilogueFwdINS6_IJSA_SC_SB_EEES9_SE_SG_Li384ELb1ELb0ELb0ELb0EEENS1_36VarlenDynamicPersistentTileSchedulerILi192ELi128ELi384ELi32ELb0ELb0ELb1ELb1ELb0ELb1EEEEEEEEEvNT_6ParamsE,@function
        .size           _ZN7cutlass13device_kernelIN5flash11enable_sm90INS1_16FlashAttnFwdSm90INS1_25CollectiveMainloopFwdSm90ILi2EN4cute5tupleIJNS5_1CILi1EEES8_S8_EEENS6_IJNS7_ILi192EEENS7_ILi128EEENS7_ILi64EEEEEELi64ENS_10bfloat16_tEfNS_4arch4Sm90ELb0ELb1ELb0ELb1ELb0ELb0ELb0ELb1ELb1ELb0ELb0ELb0EEENS1_21CollectiveEpilogueFwdINS6_IJSA_SC_SB_EEES9_SE_SG_Li384ELb1ELb0ELb0ELb0EEENS1_36VarlenDynamicPersistentTileSchedulerILi192ELi128ELi384ELi32ELb0ELb0ELb1ELb1ELb0ELb1EEEEEEEEEvNT_6ParamsE,(.L_x_91 - _ZN7cutlass13device_kernelIN5flash11enable_sm90INS1_16FlashAttnFwdSm90INS1_25CollectiveMainloopFwdSm90ILi2EN4cute5tupleIJNS5_1CILi1EEES8_S8_EEENS6_IJNS7_ILi192EEENS7_ILi128EEENS7_ILi64EEEEEELi64ENS_10bfloat16_tEfNS_4arch4Sm90ELb0ELb1ELb0ELb1ELb0ELb0ELb0ELb1ELb1ELb0ELb0ELb0EEENS1_21CollectiveEpilogueFwdINS6_IJSA_SC_SB_EEES9_SE_SG_Li384ELb1ELb0ELb0ELb0EEENS1_36VarlenDynamicPersistentTileSchedulerILi192ELi128ELi384ELi32ELb0ELb0ELb1ELb1ELb0ELb1EEEEEEEEEvNT_6ParamsE)
        .other          _ZN7cutlass13device_kernelIN5flash11enable_sm90INS1_16FlashAttnFwdSm90INS1_25CollectiveMainloopFwdSm90ILi2EN4cute5tupleIJNS5_1CILi1EEES8_S8_EEENS6_IJNS7_ILi192EEENS7_ILi128EEENS7_ILi64EEEEEELi64ENS_10bfloat16_tEfNS_4arch4Sm90ELb0ELb1ELb0ELb1ELb0ELb0ELb0ELb1ELb1ELb0ELb0ELb0EEENS1_21CollectiveEpilogueFwdINS6_IJSA_SC_SB_EEES9_SE_SG_Li384ELb1ELb0ELb0ELb0EEENS1_36VarlenDynamicPersistentTileSchedulerILi192ELi128ELi384ELi32ELb0ELb0ELb1ELb1ELb0ELb1EEEEEEEEEvNT_6ParamsE,@"STO_CUDA_ENTRY STV_DEFAULT"
_ZN7cutlass13device_kernelIN5flash11enable_sm90INS1_16FlashAttnFwdSm90INS1_25CollectiveMainloopFwdSm90ILi2EN4cute5tupleIJNS5_1CILi1EEES8_S8_EEENS6_IJNS7_ILi192EEENS7_ILi128EEENS7_ILi64EEEEEELi64ENS_10bfloat16_tEfNS_4arch4Sm90ELb0ELb1ELb0ELb1ELb0ELb0ELb0ELb1ELb1ELb0ELb0ELb0EEENS1_21CollectiveEpilogueFwdINS6_IJSA_SC_SB_EEES9_SE_SG_Li384ELb1ELb0ELb0ELb0EEENS1_36VarlenDynamicPersistentTileSchedulerILi192ELi128ELi384ELi32ELb0ELb0ELb1ELb1ELb0ELb1EEEEEEEEEvNT_6ParamsE:
[----:B------:R-:W-:Y:S01]  /*0000*/  LDC R1, c[0x0][0x37c] ;  /* 0x0000df00ff017b82 */ /* 0x000fe20000000800 */
[----:B------:R-:W-:Y:S05]  /*0010*/  EXIT ;  /* 0x000000000000794d */ /* 0x000fea0003800000 */
.L_x_43:
        /* <DEDUP_REMOVED lines=14> */
.L_x_91:


//--------------------- .text._ZN7cutlass13device_kernelIN5flash11enable_sm90INS1_16FlashAttnFwdSm90INS1_25CollectiveMainloopFwdSm90ILi2EN4cute5tupleIJNS5_1CILi1EEES8_S8_EEENS6_IJNS7_ILi192EEENS7_ILi128EEENS7_ILi64EEEEEELi64ENS_10bfloat16_tEfNS_4arch4Sm90ELb0ELb1ELb0ELb1ELb0ELb1ELb0ELb1ELb1ELb0ELb0ELb0EEENS1_21CollectiveEpilogueFwdINS6_IJSA_SC_SB_EEES9_SE_SG_Li384ELb1ELb0ELb0ELb0EEENS1_36VarlenDynamicPersistentTileSchedulerILi192ELi128ELi384ELi32ELb0ELb0ELb1ELb1ELb0ELb1EEEEEEEEEvNT_6ParamsE --------------------------
	.section	.text._ZN7cutlass13device_kernelIN5flash11enable_sm90INS1_16FlashAttnFwdSm90INS1_25CollectiveMainloopFwdSm90ILi2EN4cute5tupleIJNS5_1CILi1EEES8_S8_EEENS6_IJNS7_ILi192EEENS7_ILi128EEENS7_ILi64EEEEEELi64ENS_10bfloat16_tEfNS_4arch4Sm90ELb0ELb1ELb0ELb1ELb0ELb1ELb0ELb1ELb1ELb0ELb0ELb0EEENS1_21CollectiveEpilogueFwdINS6_IJSA_SC_SB_EEES9_SE_SG_Li384ELb1ELb0ELb0ELb0EEENS1_36VarlenDynamicPersistentTileSchedulerILi192ELi128ELi384ELi32ELb0ELb0ELb1ELb1ELb0ELb1EEEEEEEEEvNT_6ParamsE,"ax",@progbits
	.align	128
.text._ZN7cutlass13device_kernelIN5flash11enable_sm90INS1_16FlashAttnFwdSm90INS1_25CollectiveMainloopFwdSm90ILi2EN4cute5tupleIJNS5_1CILi1EEES8_S8_EEENS6_IJNS7_ILi192EEENS7_ILi128EEENS7_ILi64EEEEEELi64ENS_10bfloat16_tEfNS_4arch4Sm90ELb0ELb1ELb0ELb1ELb0ELb1ELb0ELb1ELb1ELb0ELb0ELb0EEENS1_21CollectiveEpilogueFwdINS6_IJSA_SC_SB_EEES9_SE_SG_Li384ELb1ELb0ELb0ELb0EEENS1_36VarlenDynamicPersistentTileSchedulerILi192ELi128ELi384ELi32ELb0ELb0ELb1ELb1ELb0ELb1EEEEEEEEEvNT_6ParamsE:
        .type           _ZN7cutlass13device_kernelIN5flash11enable_sm90INS1_16FlashAttnFwdSm90INS1_25CollectiveMainloopFwdSm90ILi2EN4cute5tupleIJNS5_1CILi1EEES8_S8_EEENS6_IJNS7_ILi192EEENS7_ILi128EEENS7_ILi64EEEEEELi64ENS_10bfloat16_tEfNS_4arch4Sm90ELb0ELb1ELb0ELb1ELb0ELb1ELb0ELb1ELb1ELb0ELb0ELb0EEENS1_21CollectiveEpilogueFwdINS6_IJSA_SC_SB_EEES9_SE_SG_Li384ELb1ELb0ELb0ELb0EEENS1_36VarlenDynamicPersistentTileSchedulerILi192ELi128ELi384ELi32ELb0ELb0ELb1ELb1ELb0ELb1EEEEEEEEEvNT_6ParamsE,@function
        .size           _ZN7cutlass13device_kernelIN5flash11enable_sm90INS1_16FlashAttnFwdSm90INS1_25CollectiveMainloopFwdSm90ILi2EN4cute5tupleIJNS5_1CILi1EEES8_S8_EEENS6_IJNS7_ILi192EEENS7_ILi128EEENS7_ILi64EEEEEELi64ENS_10bfloat16_tEfNS_4arch4Sm90ELb0ELb1ELb0ELb1ELb0ELb1ELb0ELb1ELb1ELb0ELb0ELb0EEENS1_21CollectiveEpilogueFwdINS6_IJSA_SC_SB_EEES9_SE_SG_Li384ELb1ELb0ELb0ELb0EEENS1_36VarlenDynamicPersistentTileSchedulerILi192ELi128ELi384ELi32ELb0ELb0ELb1ELb1ELb0ELb1EEEEEEEEEvNT_6ParamsE,(.L_x_92 - _ZN7cutlass13device_kernelIN5flash11enable_sm90INS1_16FlashAttnFwdSm90INS1_25CollectiveMainloopFwdSm90ILi2EN4cute5tupleIJNS5_1CILi1EEES8_S8_EEENS6_IJNS7_ILi192EEENS7_ILi128EEENS7_ILi64EEEEEELi64ENS_10bfloat16_tEfNS_4arch4Sm90ELb0ELb1ELb0ELb1ELb0ELb1ELb0ELb1ELb1ELb0ELb0ELb0EEENS1_21CollectiveEpilogueFwdINS6_IJSA_SC_SB_EEES9_SE_SG_Li384ELb1ELb0ELb0ELb0EEENS1_36VarlenDynamicPersistentTileSchedulerILi192ELi128ELi384ELi32ELb0ELb0ELb1ELb1ELb0ELb1EEEEEEEEEvNT_6ParamsE)
        .other          _ZN7cutlass13device_kernelIN5flash11enable_sm90INS1_16FlashAttnFwdSm90INS1_25CollectiveMainloopFwdSm90ILi2EN4cute5tupleIJNS5_1CILi1EEES8_S8_EEENS6_IJNS7_ILi192EEENS7_ILi128EEENS7_ILi64EEEEEELi64ENS_10bfloat16_tEfNS_4arch4Sm90ELb0ELb1ELb0ELb1ELb0ELb1ELb0ELb1ELb1ELb0ELb0ELb0EEENS1_21CollectiveEpilogueFwdINS6_IJSA_SC_SB_EEES9_SE_SG_Li384ELb1ELb0ELb0ELb0EEENS1_36VarlenDynamicPersistentTileSchedulerILi192ELi128ELi384ELi32ELb0ELb0ELb1ELb1ELb0ELb1EEEEEEEEEvNT_6ParamsE,@"STO_CUDA_ENTRY STV_DEFAULT"
_ZN7cutlass13device_kernelIN5flash11enable_sm90INS1_16FlashAttnFwdSm90INS1_25CollectiveMainloopFwdSm90ILi2EN4cute5tupleIJNS5_1CILi1EEES8_S8_EEENS6_IJNS7_ILi192EEENS7_ILi128EEENS7_ILi64EEEEEELi64ENS_10bfloat16_tEfNS_4arch4Sm90ELb0ELb1ELb0ELb1ELb0ELb1ELb0ELb1ELb1ELb0ELb0ELb0EEENS1_21CollectiveEpilogueFwdINS6_IJSA_SC_SB_EEES9_SE_SG_Li384ELb1ELb0ELb0ELb0EEENS1_36VarlenDynamicPersistentTileSchedulerILi192ELi128ELi384ELi32ELb0ELb0ELb1ELb1ELb0ELb1EEEEEEEEEvNT_6ParamsE:
[----:B------:R-:W-:Y:S01]  /*0000*/  LDC R1, c[0x0][0x37c] ;  /* 0x0000df00ff017b82 */ /* 0x000fe20000000800 */
[----:B------:R-:W-:Y:S05]  /*0010*/  EXIT ;  /* 0x000000000000794d */ /* 0x000fea0003800000 */
.L_x_44:
        /* <DEDUP_REMOVED lines=14> */
.L_x_92:


//--------------------- .text._ZN7cutlass13device_kernelIN5flash11enable_sm90INS1_16FlashAttnFwdSm90INS1_25CollectiveMainloopFwdSm90ILi2EN4cute5tupleIJNS5_1CILi1EEES8_S8_EEENS6_IJNS7_ILi192EEENS7_ILi128EEENS7_ILi64EEEEEELi64ENS_10bfloat16_tEfNS_4arch4Sm90ELb1ELb0ELb0ELb0ELb0ELb0ELb0ELb1ELb1ELb0ELb0ELb0EEENS1_21CollectiveEpilogueFwdINS6_IJSA_SC_SB_EEES9_SE_SG_Li384ELb0ELb0ELb0ELb0EEENS1_30DynamicPersistentTileSchedulerILi384ELi32ELb0ELb0ELb1EEEEEEEEEvNT_6ParamsE --------------------------
	.section	.text._ZN7cutlass13device_kernelIN5flash11enable_sm90INS1_16FlashAttnFwdSm90INS1_25CollectiveMainloopFwdSm90ILi2EN4cute5tupleIJNS5_1CILi1EEES8_S8_EEENS6_IJNS7_ILi192EEENS7_ILi128EEENS7_ILi64EEEEEELi64ENS_10bfloat16_tEfNS_4arch4Sm90ELb1ELb0ELb0ELb0ELb0ELb0ELb0ELb1ELb1ELb0ELb0ELb0EEENS1_21CollectiveEpilogueFwdINS6_IJSA_SC_SB_EEES9_SE_SG_Li384ELb0ELb0ELb0ELb0EEENS1_30DynamicPersistentTileSchedulerILi384ELi32ELb0ELb0ELb1EEEEEEEEEvNT_6ParamsE,"ax",@progbits
	.align	128
.text._ZN7cutlass13device_kernelIN5flash11enable_sm90INS1_16FlashAttnFwdSm90INS1_25CollectiveMainloopFwdSm90ILi2EN4cute5tupleIJNS5_1CILi1EEES8_S8_EEENS6_IJNS7_ILi192EEENS7_ILi128EEENS7_ILi64EEEEEELi64ENS_10bfloat16_tEfNS_4arch4Sm90ELb1ELb0ELb0ELb0ELb0ELb0ELb0ELb1ELb1ELb0ELb0ELb0EEENS1_21CollectiveEpilogueFwdINS6_IJSA_SC_SB_EEES9_SE_SG_Li384ELb0ELb0ELb0ELb0EEENS1_30DynamicPersistentTileSchedulerILi384ELi32ELb0ELb0ELb1EEEEEEEEEvNT_6ParamsE:
        .type           _ZN7cutlass13device_kernelIN5flash11enable_sm90INS1_16FlashAttnFwdSm90INS1_25CollectiveMainloopFwdSm90ILi2EN4cute5tupleIJNS5_1CILi1EEES8_S8_EEENS6_IJNS7_ILi192EEENS7_ILi128EEENS7_ILi64EEEEEELi64ENS_10bfloat16_tEfNS_4arch4Sm90ELb1ELb0ELb0ELb0ELb0ELb0ELb0ELb1ELb1ELb0ELb0ELb0EEENS1_21CollectiveEpilogueFwdINS6_IJSA_SC_SB_EEES9_SE_SG_Li384ELb0ELb0ELb0ELb0EEENS1_30DynamicPersistentTileSchedulerILi384ELi32ELb0ELb0ELb1EEEEEEEEEvNT_6ParamsE,@function
        .size           _ZN7cutlass13device_kernelIN5flash11enable_sm90INS1_16FlashAttnFwdSm90INS1_25CollectiveMainloopFwdSm90ILi2EN4cute5tupleIJNS5_1CILi1EEES8_S8_EEENS6_IJNS7_ILi192EEENS7_ILi128EEENS7_ILi64EEEEEELi64ENS_10bfloat16_tEfNS_4arch4Sm90ELb1ELb0ELb0ELb0ELb0ELb0ELb0ELb1ELb1ELb0ELb0ELb0EEENS1_21CollectiveEpilogueFwdINS6_IJSA_SC_SB_EEES9_SE_SG_Li384ELb0ELb0ELb0ELb0EEENS1_30DynamicPersistentTileSchedulerILi384ELi32ELb0ELb0ELb1EEEEEEEEEvNT_6ParamsE,(.L_x_93 - _ZN7cutlass13device_kernelIN5flash11enable_sm90INS1_16FlashAttnFwdSm90INS1_25CollectiveMainloopFwdSm90ILi2EN4cute5tupleIJNS5_1CILi1EEES8_S8_EEENS6_IJNS7_ILi192EEENS7_ILi128EEENS7_ILi64EEEEEELi64ENS_10bfloat16_tEfNS_4arch4Sm90ELb1ELb0ELb0ELb0ELb0ELb0ELb0ELb1ELb1ELb0ELb0ELb0EEENS1_21CollectiveEpilogueFwdINS6_IJSA_SC_SB_EEES9_SE_SG_Li384ELb0ELb0ELb0ELb0EEENS1_30DynamicPersistentTileSchedulerILi384ELi32ELb0ELb0ELb1EEEEEEEEEvNT_6ParamsE)
        .other          _ZN7cutlass13device_kernelIN5flash11enable_sm90INS1_16FlashAttnFwdSm90INS1_25CollectiveMainloopFwdSm90ILi2EN4cute5tupleIJNS5_1CILi1EEES8_S8_EEENS6_IJNS7_ILi192EEENS7_ILi128EEENS7_ILi64EEEEEELi64ENS_10bfloat16_tEfNS_4arch4Sm90ELb1ELb0ELb0ELb0ELb0ELb0ELb0ELb1ELb1ELb0ELb0ELb0EEENS1_21CollectiveEpilogueFwdINS6_IJSA_SC_SB_EEES9_SE_SG_Li384ELb0ELb0ELb0ELb0EEENS1_30DynamicPersistentTileSchedulerILi384ELi32ELb0ELb0ELb1EEEEEEEEEvNT_6ParamsE,@"STO_CUDA_ENTRY STV_DEFAULT"
_ZN7cutlass13device_kernelIN5flash11enable_sm90INS1_16FlashAttnFwdSm90INS1_25CollectiveMainloopFwdSm90ILi2EN4cute5tupleIJNS5_1CILi1EEES8_S8_EEENS6_IJNS7_ILi192EEENS7_ILi128EEENS7_ILi64EEEEEELi64ENS_10bfloat16_tEfNS_4arch4Sm90ELb1ELb0ELb0ELb0ELb0ELb0ELb0ELb1ELb1ELb0ELb0ELb0EEENS1_21CollectiveEpilogueFwdINS6_IJSA_SC_SB_EEES9_SE_SG_Li384ELb0ELb0ELb0ELb0EEENS1_30DynamicPersistentTileSchedulerILi384ELi32ELb0ELb0ELb1EEEEEEEEEvNT_6ParamsE:
[----:B------:R-:W-:Y:S01]  /*0000*/  LDC R1, c[0x0][0x37c] ;  /* 0x0000df00ff017b82 */ /* 0x000fe20000000800 */
[----:B------:R-:W-:Y:S05]  /*0010*/  EXIT ;  /* 0x000000000000794d */ /* 0x000fea0003800000 */
.L_x_45:
        /* <DEDUP_REMOVED lines=14> */
.L_x_93:


//--------------------- .text._ZN7cutlass13device_kernelIN5flash11enable_sm90INS1_16FlashAttnFwdSm90INS1_25CollectiveMainloopFwdSm90ILi2EN4cute5tupleIJNS5_1CILi1EEES8_S8_EEENS6_IJNS7_ILi192EEENS7_ILi128EEENS7_ILi64EEEEEELi64ENS_10bfloat16_tEfNS_4arch4Sm90ELb1ELb0ELb0ELb1ELb0ELb0ELb0ELb1ELb1ELb0ELb0ELb0EEENS1_21CollectiveEpilogueFwdINS6_IJSA_SC_SB_EEES9_SE_SG_Li384ELb1ELb0ELb0ELb0EEENS1_36VarlenDynamicPersistentTileSchedulerILi192ELi128ELi384ELi32ELb0ELb0ELb1ELb1ELb1ELb1EEEEEEEEEvNT_6ParamsE --------------------------
	.section	.text._ZN7cutlass13device_kernelIN5flash11enable_sm90INS1_16FlashAttnFwdSm90INS1_25CollectiveMainloopFwdSm90ILi2EN4cute5tupleIJNS5_1CILi1EEES8_S8_EEENS6_IJNS7_ILi192EEENS7_ILi128EEENS7_ILi64EEEEEELi64ENS_10bfloat16_tEfNS_4arch4Sm90ELb1ELb0ELb0ELb1ELb0ELb0ELb0ELb1ELb1ELb0ELb0ELb0EEENS1_21CollectiveEpilogueFwdINS6_IJSA_SC_SB_EEES9_SE_SG_Li384ELb1ELb0ELb0ELb0EEENS1_36VarlenDynamicPersistentTileSchedulerILi192ELi128ELi384ELi32ELb0ELb0ELb1ELb1ELb1ELb1EEEEEEEEEvNT_6ParamsE,"ax",@progbits
	.align	128
.text._ZN7cutlass13device_kernelIN5flash11enable_sm90INS1_16FlashAttnFwdSm90INS1_25CollectiveMainloopFwdSm90ILi2EN4cute5tupleIJNS5_1CILi1EEES8_S8_EEENS6_IJNS7_ILi192EEENS7_ILi128EEENS7_ILi64EEEEEELi64ENS_10bfloat16_tEfNS_4arch4Sm90ELb1ELb0ELb0ELb1ELb0ELb0ELb0ELb1ELb1ELb0ELb0ELb0EEENS1_21CollectiveEpilogueFwdINS6_IJSA_SC_SB_EEES9_SE_SG_Li384ELb1ELb0ELb0ELb0EEENS1_36VarlenDynamicPersistentTileSchedulerILi192ELi128ELi384ELi32ELb0ELb0ELb1ELb1ELb1ELb1EEEEEEEEEvNT_6ParamsE:
        .type           _ZN7cutlass13device_kernelIN5flash11enable_sm90INS1_16FlashAttnFwdSm90INS1_25CollectiveMainloopFwdSm90ILi2EN4cute5tupleIJNS5_1CILi1EEES8_S8_EEENS6_IJNS7_ILi192EEENS7_ILi128EEENS7_ILi64EEEEEELi64ENS_10bfloat16_tEfNS_4arch4Sm90ELb1ELb0ELb0ELb1ELb0ELb0ELb0ELb1ELb1ELb0ELb0ELb0EEENS1_21CollectiveEpilogueFwdINS6_IJSA_SC_SB_EEES9_SE_SG_Li384ELb1ELb0ELb0ELb0EEENS1_36VarlenDynamicPersistentTileSchedulerILi192ELi128ELi384ELi32ELb0ELb0ELb1ELb1ELb1ELb1EEEEEEEEEvNT_6ParamsE,@function
        .size           _ZN7cutlass13device_kernelIN5flash11enable_sm90INS1_16FlashAttnFwdSm90INS1_25CollectiveMainloopFwdSm90ILi2EN4cute5tupleIJNS5_1CILi1EEES8_S8_EEENS6_IJNS7_ILi192EEENS7_ILi128EEENS7_ILi64EEEEEELi64ENS_10bfloat16_tEfNS_4arch4Sm90ELb1ELb0ELb0ELb1ELb0ELb0ELb0ELb1ELb1ELb0ELb0ELb0EEENS1_21CollectiveEpilogueFwdINS6_IJSA_SC_SB_EEES9_SE_SG_Li384ELb1ELb0ELb0ELb0EEENS1_36VarlenDynamicPersistentTileSchedulerILi192ELi128ELi384ELi32ELb0ELb0ELb1ELb1ELb1ELb1EEEEEEEEEvNT_6ParamsE,(.L_x_94 - _ZN7cutlass13device_kernelIN5flash11enable_sm90INS1_16FlashAttnFwdSm90INS1_25CollectiveMainloopFwdSm90ILi2EN4cute5tupleIJNS5_1CILi1EEES8_S8_EEENS6_IJNS7_ILi192EEENS7_ILi128EEENS7_ILi64EEEEEELi64ENS_10bfloat16_tEfNS_4arch4Sm90ELb1ELb0ELb0ELb1ELb0ELb0ELb0ELb1ELb1ELb0ELb0ELb0EEENS1_21CollectiveEpilogueFwdINS6_IJSA_SC_SB_EEES9_SE_SG_Li384ELb1ELb0ELb0ELb0EEENS1_36VarlenDynamicPersistentTileSchedulerILi192ELi128ELi384ELi32ELb0ELb0ELb1ELb1ELb1ELb1EEEEEEEEEvNT_6ParamsE)
        .other          _ZN7cutlass13device_kernelIN5flash11enable_sm90INS1_16FlashAttnFwdSm90INS1_25CollectiveMainloopFwdSm90ILi2EN4cute5tupleIJNS5_1CILi1EEES8_S8_EEENS6_IJNS7_ILi192EEENS7_ILi128EEENS7_ILi64EEEEEELi64ENS_10bfloat16_tEfNS_4arch4Sm90ELb1ELb0ELb0ELb1ELb0ELb0ELb0ELb1ELb1ELb0ELb0ELb0EEENS1_21CollectiveEpilogueFwdINS6_IJSA_SC_SB_EEES9_SE_SG_Li384ELb1ELb0ELb0ELb0EEENS1_36VarlenDynamicPersistentTileSchedulerILi192ELi128ELi384ELi32ELb0ELb0ELb1ELb1ELb1ELb1EEEEEEEEEvNT_6ParamsE,@"STO_CUDA_ENTRY STV_DEFAULT"
_ZN7cutlass13device_kernelIN5flash11enable_sm90INS1_16FlashAttnFwdSm90INS1_25CollectiveMainloopFwdSm90ILi2EN4cute5tupleIJNS5_1CILi1EEES8_S8_EEENS6_IJNS7_ILi192EEENS7_ILi128EEENS7_ILi64EEEEEELi64ENS_10bfloat16_tEfNS_4arch4Sm90ELb1ELb0ELb0ELb1ELb0ELb0ELb0ELb1ELb1ELb0ELb0ELb0EEENS1_21CollectiveEpilogueFwdINS6_IJSA_SC_SB_EEES9_SE_SG_Li384ELb1ELb0ELb0ELb0EEENS1_36VarlenDynamicPersistentTileSchedulerILi192ELi128ELi384ELi32ELb0ELb0ELb1ELb1ELb1ELb1EEEEEEEEEvNT_6ParamsE:
[----:B------:R-:W-:Y:S01]  /*0000*/  LDC R1, c[0x0][0x37c] ;  /* 0x0000df00ff017b82 */ /* 0x000fe20000000800 */
[----:B------:R-:W-:Y:S05]  /*0010*/  EXIT ;  /* 0x000000000000794d */ /* 0x000fea0003800000 */
.L_x_46:
        /* <DEDUP_REMOVED lines=14> */
.L_x_94:


//--------------------- .text._ZN7cutlass13device_kernelIN5flash11enable_sm90INS1_16FlashAttnFwdSm90INS1_25CollectiveMainloopFwdSm90ILi2EN4cute5tupleIJNS5_1CILi1EEES8_S8_EEENS6_IJNS7_ILi192EEENS7_ILi128EEENS7_ILi64EEEEEELi64ENS_10bfloat16_tEfNS_4arch4Sm90ELb1ELb0ELb0ELb1ELb0ELb1ELb0ELb1ELb1ELb0ELb0ELb0EEENS1_21CollectiveEpilogueFwdINS6_IJSA_SC_SB_EEES9_SE_SG_Li384ELb1ELb0ELb0ELb0EEENS1_36VarlenDynamicPersistentTileSchedulerILi192ELi128ELi384ELi32ELb0ELb0ELb1ELb1ELb1ELb1EEEEEEEEEvNT_6ParamsE --------------------------
	.section	.text._ZN7cutlass13device_kernelIN5flash11enable_sm90INS1_16FlashAttnFwdSm90INS1_25CollectiveMainloopFwdSm90ILi2EN4cute5tupleIJNS5_1CILi1EEES8_S8_EEENS6_IJNS7_ILi192EEENS7_ILi128EEENS7_ILi64EEEEEELi64ENS_10bfloat16_tEfNS_4arch4Sm90ELb1ELb0ELb0ELb1ELb0ELb1ELb0ELb1ELb1ELb0ELb0ELb0EEENS1_21CollectiveEpilogueFwdINS6_IJSA_SC_SB_EEES9_SE_SG_Li384ELb1ELb0ELb0ELb0EEENS1_36VarlenDynamicPersistentTileSchedulerILi192ELi128ELi384ELi32ELb0ELb0ELb1ELb1ELb1ELb1EEEEEEEEEvNT_6ParamsE,"ax",@progbits
	.align	128
.text._ZN7cutlass13device_kernelIN5flash11enable_sm90INS1_16FlashAttnFwdSm90INS1_25CollectiveMainloopFwdSm90ILi2EN4cute5tupleIJNS5_1CILi1EEES8_S8_EEENS6_IJNS7_ILi192EEENS7_ILi128EEENS7_ILi64EEEEEELi64ENS_10bfloat16_tEfNS_4arch4Sm90ELb1ELb0ELb0ELb1ELb0ELb1ELb0ELb1ELb1ELb0ELb0ELb0EEENS1_21CollectiveEpilogueFwdINS6_IJSA_SC_SB_EEES9_SE_SG_Li384ELb1ELb0ELb0ELb0EEENS1_36VarlenDynamicPersistentTileSchedulerILi192ELi128ELi384ELi32ELb0ELb0ELb1ELb1ELb1ELb1EEEEEEEEEvNT_6ParamsE:
        .type           _ZN7cutlass13device_kernelIN5flash11enable_sm90INS1_16FlashAttnFwdSm90INS1_25CollectiveMainloopFwdSm90ILi2EN4cute5tupleIJNS5_1CILi1EEES8_S8_EEENS6_IJNS7_ILi192EEENS7_ILi128EEENS7_ILi64EEEEEELi64ENS_10bfloat16_tEfNS_4arch4Sm90ELb1ELb0ELb0ELb1ELb0ELb1ELb0ELb1ELb1ELb0ELb0ELb0EEENS1_21CollectiveEpilogueFwdINS6_IJSA_SC_SB_EEES9_SE_SG_Li384ELb1ELb0ELb0ELb0EEENS1_36VarlenDynamicPersistentTileSchedulerILi192ELi128ELi384ELi32ELb0ELb0ELb1ELb1ELb1ELb1EEEEEEEEEvNT_6ParamsE,@function
        .size           _ZN7cutlass13device_kernelIN5flash11enable_sm90INS1_16FlashAttnFwdSm90INS1_25CollectiveMainloopFwdSm90ILi2EN4cute5tupleIJNS5_1CILi1EEES8_S8_EEENS6_IJNS7_ILi192EEENS7_ILi128EEENS7_ILi64EEEEEELi64ENS_10bfloat16_tEfNS_4arch4Sm90ELb1ELb0ELb0ELb1ELb0ELb1ELb0ELb1ELb1ELb0ELb0ELb0EEENS1_21CollectiveEpilogueFwdINS6_IJSA_SC_SB_EEES9_SE_SG_Li384ELb1ELb0ELb0ELb0EEENS1_36VarlenDynamicPersistentTileSchedulerILi192ELi128ELi384ELi32ELb0ELb0ELb1ELb1ELb1ELb1EEEEEEEEEvNT_6ParamsE,(.L_x_95 - _ZN7cutlass13device_kernelIN5flash11enable_sm90INS1_16FlashAttnFwdSm90INS1_25CollectiveMainloopFwdSm90ILi2EN4cute5tupleIJNS5_1CILi1EEES8_S8_EEENS6_IJNS7_ILi192EEENS7_ILi128EEENS7_ILi64EEEEEELi64ENS_10bfloat16_tEfNS_4arch4Sm90ELb1ELb0ELb0ELb1ELb0ELb1ELb0ELb1ELb1ELb0ELb0ELb0EEENS1_21CollectiveEpilogueFwdINS6_IJSA_SC_SB_EEES9_SE_SG_Li384ELb1ELb0ELb0ELb0EEENS1_36VarlenDynamicPersistentTileSchedulerILi192ELi128ELi384ELi32ELb0ELb0ELb1ELb1ELb1ELb1EEEEEEEEEvNT_6ParamsE)
        .other          _ZN7cutlass13device_kernelIN5flash11enable_sm90INS1_16FlashAttnFwdSm90INS1_25CollectiveMainloopFwdSm90ILi2EN4cute5tupleIJNS5_1CILi1EEES8_S8_EEENS6_IJNS7_ILi192EEENS7_ILi128EEENS7_ILi64EEEEEELi64ENS_10bfloat16_tEfNS_4arch4Sm90ELb1ELb0ELb0ELb1ELb0ELb1ELb0ELb1ELb1ELb0ELb0ELb0EEENS1_21CollectiveEpilogueFwdINS6_IJSA_SC_SB_EEES9_SE_SG_Li384ELb1ELb0ELb0ELb0EEENS1_36VarlenDynamicPersistentTileSchedulerILi192ELi128ELi384ELi32ELb0ELb0ELb1ELb1ELb1ELb1EEEEEEEEEvNT_6ParamsE,@"STO_CUDA_ENTRY STV_DEFAULT"
_ZN7cutlass13device_kernelIN5flash11enable_sm90INS1_16FlashAttnFwdSm90INS1_25CollectiveMainloopFwdSm90ILi2EN4cute5tupleIJNS5_1CILi1EEES8_S8_EEENS6_IJNS7_ILi192EEENS7_ILi128EEENS7_ILi64EEEEEELi64ENS_10bfloat16_tEfNS_4arch4Sm90ELb1ELb0ELb0ELb1ELb0ELb1ELb0ELb1ELb1ELb0ELb0ELb0EEENS1_21CollectiveEpilogueFwdINS6_IJSA_SC_SB_EEES9_SE_SG_Li384ELb1ELb0ELb0ELb0EEENS1_36VarlenDynamicPersistentTileSchedulerILi192ELi128ELi384ELi32ELb0ELb0ELb1ELb1ELb1ELb1EEEEEEEEEvNT_6ParamsE:
[----:B------:R-:W-:Y:S01]  /*0000*/  LDC R1, c[0x0][0x37c] ;  /* 0x0000df00ff017b82 */ /* 0x000fe20000000800 */
[----:B------:R-:W-:Y:S05]  /*0010*/  EXIT ;  /* 0x000000000000794d */ /* 0x000fea0003800000 */
.L_x_47:
        /* <DEDUP_REMOVED lines=14> */
.L_x_95:


//--------------------- .nv.shared.reserved.0     --------------------------
	.section	.nv.shared.reserved.0,"aw",@nobits
	.weak		__nv_reservedSMEM_offset_0_alias
	.size		__nv_reservedSMEM_offset_0_alias, 0, 64
	.other		__nv_reservedSMEM_offset_0_alias,@"STO_CUDA_RESERVED_SHARED STV_DEFAULT"
__nv_reservedSMEM_offset_0_alias:
	.zero		0
	.zero		64


//--------------------- .nv.global                --------------------------
	.section	.nv.global,"aw",@nobits
.nv.global:
	.type		_ZN66_INTERNAL_eb80143f_30_flash_fwd_hdimall_bf16_sm90_cu_e763cb1e_35784cute1_E,@object
	.size		_ZN66_INTERNAL_eb80143f_30_flash_fwd_hdimall_bf16_sm90_cu_e763cb1e_35784cute1_E,(_ZN66_INTERNAL_eb80143f_30_flash_fwd_hdimall_bf16_sm90_cu_e763cb1e_35784cuda3std3__45__cpo6cbeginE - _ZN66_INTERNAL_eb80143f_30_flash_fwd_hdimall_bf16_sm90_cu_e763cb1e_35784cute1_E)
_ZN66_INTERNAL_eb80143f_30_flash_fwd_hdimall_bf16_sm90_cu_e763cb1e_35784cute1_E:
	.zero		1
	.type		_ZN66_INTERNAL_eb80143f_30_flash_fwd_hdimall_bf16_sm90_cu_e763cb1e_35784cuda3std3__45__cpo6cbeginE,@object
	.size		_ZN66_INTERNAL_eb80143f_30_flash_fwd_hdimall_bf16_sm90_cu_e763cb1e_35784cuda3std3__45__cpo6cbeginE,(_ZN66_INTERNAL_eb80143f_30_flash_fwd_hdimall_bf16_sm90_cu_e763cb1e_35784cuda3std3__48in_placeE - _ZN66_INTERNAL_eb80143f_30_flash_fwd_hdimall_bf16_sm90_cu_e763cb1e_35784cuda3std3__45__cpo6cbeginE)
_ZN66_INTERNAL_eb80143f_30_flash_fwd_hdimall_bf16_sm90_cu_e763cb1e_35784cuda3std3__45__cpo6cbeginE:
	.zero		1
	.type		_ZN66_INTERNAL_eb80143f_30_flash_fwd_hdimall_bf16_sm90_cu_e763cb1e_35784cuda3std3__48in_placeE,@object
	.size		_ZN66_INTERNAL_eb80143f_30_flash_fwd_hdimall_bf16_sm90_cu_e763cb1e_35784cuda3std3__48in_placeE,(_ZN66_INTERNAL_eb80143f_30_flash_fwd_hdimall_bf16_sm90_cu_e763cb1e_35784cuda3std6ranges3__45__cpo9iter_moveE - _ZN66_INTERNAL_eb80143f_30_flash_fwd_hdimall_bf16_sm90_cu_e763cb1e_35784cuda3std3__48in_placeE)
_ZN66_INTERNAL_eb80143f_30_flash_fwd_hdimall_bf16_sm90_cu_e763cb1e_35784cuda3std3__48in_placeE:
	.zero		1
	.type		_ZN66_INTERNAL_eb80143f_30_flash_fwd_hdimall_bf16_sm90_cu_e763cb1e_35784cuda3std6ranges3__45__cpo9iter_moveE,@object
	.size		_ZN66_INTERNAL_eb80143f_30_flash_fwd_hdimall_bf16_sm90_cu_e763cb1e_35784cuda3std6ranges3__45__cpo9iter_moveE,(_ZN66_INTERNAL_eb80143f_30_flash_fwd_hdimall_bf16_sm90_cu_e763cb1e_35784cuda3std3__45__cpo5beginE - _ZN66_INTERNAL_eb80143f_30_flash_fwd_hdimall_bf16_sm90_cu_e763cb1e_35784cuda3std6ranges3__45__cpo9iter_moveE)
_ZN66_INTERNAL_eb80143f_30_flash_fwd_hdimall_bf16_sm90_cu_e763cb1e_35784cuda3std6ranges3__45__cpo9iter_moveE:
	.zero		1
	.type		_ZN66_INTERNAL_eb80143f_30_flash_fwd_hdimall_bf16_sm90_cu_e763cb1e_35784cuda3std3__45__cpo5beginE,@object
	.size		_ZN66_INTERNAL_eb80143f_30_flash_fwd_hdimall_bf16_sm90_cu_e763cb1e_35784cuda3std3__45__cpo5beginE,(_ZN66_INTERNAL_eb80143f_30_flash_fwd_hdimall_bf16_sm90_cu_e763cb1e_35784cuda3std3__468_GLOBAL__N__eb80143f_30_flash_fwd_hdimall_bf16_sm90_cu_e763cb1e_35786ignoreE - _ZN66_INTERNAL_eb80143f_30_flash_fwd_hdimall_bf16_sm90_cu_e763cb1e_35784cuda3std3__45__cpo5beginE)
_ZN66_INTERNAL_eb80143f_30_flash_fwd_hdimall_bf16_sm90_cu_e763cb1e_35784cuda3std3__45__cpo5beginE:
	.zero		1
	.type		_ZN66_INTERNAL_eb80143f_30_flash_fwd_hdimall_bf16_sm90_cu_e763cb1e_35784cuda3std3__468_GLOBAL__N__eb80143f_30_flash_fwd_hdimall_bf16_sm90_cu_e763cb1e_35786ignoreE,@object
	.size		_ZN66_INTERNAL_eb80143f_30_flash_fwd_hdimall_bf16_sm90_cu_e763cb1e_35784cuda3std3__468_GLOBAL__N__eb80143f_30_flash_fwd_hdimall_bf16_sm90_cu_e763cb1e_35786ignoreE,(_ZN66_INTERNAL_eb80143f_30_flash_fwd_hdimall_bf16_sm90_cu_e763cb1e_35784cute7productE - _ZN66_INTERNAL_eb80143f_30_flash_fwd_hdimall_bf16_sm90_cu_e763cb1e_35784cuda3std3__468_GLOBAL__N__eb80143f_30_flash_fwd_hdimall_bf16_sm90_cu_e763cb1e_35786ignoreE)
_ZN66_INTERNAL_eb80143f_30_flash_fwd_hdimall_bf16_sm90_cu_e763cb1e_35784cuda3std3__468_GLOBAL__N__eb80143f_30_flash_fwd_hdimall_bf16_sm90_cu_e763cb1e_35786ignoreE:
	.zero		1
	.type		_ZN66_INTERNAL_eb80143f_30_flash_fwd_hdimall_bf16_sm90_cu_e763cb1e_35784cute7productE,@object
	.size		_ZN66_INTERNAL_eb80143f_30_flash_fwd_hdimall_bf16_sm90_cu_e763cb1e_35784cute7productE,(_ZN66_INTERNAL_eb80143f_30_flash_fwd_hdimall_bf16_sm90_cu_e763cb1e_35784cuda3std3__45__cpo3endE - _ZN66_INTERNAL_eb80143f_30_flash_fwd_hdimall_bf16_sm90_cu_e763cb1e_35784cute7productE)
_ZN66_INTERNAL_eb80143f_30_flash_fwd_hdimall_bf16_sm90_cu_e763cb1e_35784cute7productE:
	.zero		1
	.type		_ZN66_INTERNAL_eb80143f_30_flash_fwd_hdimall_bf16_sm90_cu_e763cb1e_35784cuda3std3__45__cpo3endE,@object
	.size		_ZN66_INTERNAL_eb80143f_30_flash_fwd_hdimall_bf16_sm90_cu_e763cb1e_35784cuda3std3__45__cpo3endE,(_ZN66_INTERNAL_eb80143f_30_flash_fwd_hdimall_bf16_sm90_cu_e763cb1e_35784cuda3std3__419piecewise_constructE - _ZN66_INTERNAL_eb80143f_30_flash_fwd_hdimall_bf16_sm90_cu_e763cb1e_35784cuda3std3__45__cpo3endE)
_ZN66_INTERNAL_eb80143f_30_flash_fwd_hdimall_bf16_sm90_cu_e763cb1e_35784cuda3std3__45__cpo3endE:
	.zero		1
	.type		_ZN66_INTERNAL_eb80143f_30_flash_fwd_hdimall_bf16_sm90_cu_e763cb1e_35784cuda3std3__419piecewise_constructE,@object
	.size		_ZN66_INTERNAL_eb80143f_30_flash_fwd_hdimall_bf16_sm90_cu_e763cb1e_35784cuda3std3__419piecewise_constructE,(_ZN66_INTERNAL_eb80143f_30_flash_fwd_hdimall_bf16_sm90_cu_e763cb1e_35784cuda3std3__45__cpo4cendE - _ZN66_INTERNAL_eb80143f_30_flash_fwd_hdimall_bf16_sm90_cu_e763cb1e_35784cuda3std3__419piecewise_constructE)
_ZN66_INTERNAL_eb80143f_30_flash_fwd_hdimall_bf16_sm90_cu_e763cb1e_35784cuda3std3__419piecewise_constructE:
	.zero		1
	.type		_ZN66_INTERNAL_eb80143f_30_flash_fwd_hdimall_bf16_sm90_cu_e763cb1e_35784cuda3std3__45__cpo4cendE,@object
	.size		_ZN66_INTERNAL_eb80143f_30_flash_fwd_hdimall_bf16_sm90_cu_e763cb1e_35784cuda3std3__45__cpo4cendE,(_ZN66_INTERNAL_eb80143f_30_flash_fwd_hdimall_bf16_sm90_cu_e763cb1e_35784cuda3std6ranges3__45__cpo4swapE - _ZN66_INTERNAL_eb80143f_30_flash_fwd_hdimall_bf16_sm90_cu_e763cb1e_35784cuda3std3__45__cpo4cendE)
_ZN66_INTERNAL_eb80143f_30_flash_fwd_hdimall_bf16_sm90_cu_e763cb1e_35784cuda3std3__45__cpo4cendE:
	.zero		1
	.type		_ZN66_INTERNAL_eb80143f_30_flash_fwd_hdimall_bf16_sm90_cu_e763cb1e_35784cuda3std6ranges3__45__cpo4swapE,@object
	.size		_ZN66_INTERNAL_eb80143f_30_flash_fwd_hdimall_bf16_sm90_cu_e763cb1e_35784cuda3std6ranges3__45__cpo4swapE,(.L_7 - _ZN66_INTERNAL_eb80143f_30_flash_fwd_hdimall_bf16_sm90_cu_e763cb1e_35784cuda3std6ranges3__45__cpo4swapE)
_ZN66_INTERNAL_eb80143f_30_flash_fwd_hdimall_bf16_sm90_cu_e763cb1e_35784cuda3std6ranges3__45__cpo4swapE:
	.zero		1
.L_7:


//--------------------- .nv.constant0._ZN7cutlass13device_kernelIN5flash11enable_sm90INS1_16FlashAttnFwdSm90INS1_25CollectiveMainloopFwdSm90ILi2EN4cute5tupleIJNS5_1CILi1EEES8_S8_EEENS6_IJNS7_ILi128EEENS7_ILi80EEENS7_ILi256EEEEEELi256ENS_10bfloat16_tEfNS_4arch4Sm90ELb0ELb0ELb0ELb0ELb0ELb0ELb0ELb1ELb1ELb0ELb0ELb0EEENS1_21CollectiveEpilogueFwdINS6_IJSA_SC_SB_EEES9_SE_SG_Li256ELb0ELb0ELb0ELb0EEENS1_29StaticPersistentTileSchedulerILb0EEEEEEEEEvNT_6ParamsE --------------------------
	.section	.nv.constant0._ZN7cutlass13device_kernelIN5flash11enable_sm90INS1_16FlashAttnFwdSm90INS1_25CollectiveMainloopFwdSm90ILi2EN4cute5tupleIJNS5_1CILi1EEES8_S8_EEENS6_IJNS7_ILi128EEENS7_ILi80EEENS7_ILi256EEEEEELi256ENS_10bfloat16_tEfNS_4arch4Sm90ELb0ELb0ELb0ELb0ELb0ELb0ELb0ELb1ELb1ELb0ELb0ELb0EEENS1_21CollectiveEpilogueFwdINS6_IJSA_SC_SB_EEES9_SE_SG_Li256ELb0ELb0ELb0ELb0EEENS1_29StaticPersistentTileSchedulerILb0EEEEEEEEEvNT_6ParamsE,"a",@progbits
	.sectionflags	@""
	.align	4
.nv.constant0._ZN7cutlass13device_kernelIN5flash11enable_sm90INS1_16FlashAttnFwdSm90INS1_25CollectiveMainloopFwdSm90ILi2EN4cute5tupleIJNS5_1CILi1EEES8_S8_EEENS6_IJNS7_ILi128EEENS7_ILi80EEENS7_ILi256EEEEEELi256ENS_10bfloat16_tEfNS_4arch4Sm90ELb0ELb0ELb0ELb0ELb0ELb0ELb0ELb1ELb1ELb0ELb0ELb0EEENS1_21CollectiveEpilogueFwdINS6_IJSA_SC_SB_EEES9_SE_SG_Li256ELb0ELb0ELb0ELb0EEENS1_29StaticPersistentTileSchedulerILb0EEEEEEEEEvNT_6ParamsE:
	.zero		3840


//--------------------- .nv.constant0._ZN7cutlass13device_kernelIN5flash11enable_sm90INS1_16FlashAttnFwdSm90INS1_25CollectiveMainloopFwdSm90ILi2EN4cute5tupleIJNS5_1CILi2EEENS7_ILi1EEES9_EEENS6_IJNS7_ILi128EEENS7_ILi80EEENS7_ILi256EEEEEELi256ENS_10bfloat16_tEfNS_4arch4Sm90ELb0ELb0ELb0ELb0ELb0ELb0ELb0ELb1ELb1ELb0ELb0ELb0EEENS1_21CollectiveEpilogueFwdINS6_IJSB_SD_SC_EEESA_SF_SH_Li256ELb0ELb0ELb0ELb0EEENS1_29StaticPersistentTileSchedulerILb0EEEEEEEEEvNT_6ParamsE --------------------------
	.section	.nv.constant0._ZN7cutlass13device_kernelIN5flash11enable_sm90INS1_16FlashAttnFwdSm90INS1_25CollectiveMainloopFwdSm90ILi2EN4cute5tupleIJNS5_1CILi2EEENS7_ILi1EEES9_EEENS6_IJNS7_ILi128EEENS7_ILi80EEENS7_ILi256EEEEEELi256ENS_10bfloat16_tEfNS_4arch4Sm90ELb0ELb0ELb0ELb0ELb0ELb0ELb0ELb1ELb1ELb0ELb0ELb0EEENS1_21CollectiveEpilogueFwdINS6_IJSB_SD_SC_EEESA_SF_SH_Li256ELb0ELb0ELb0ELb0EEENS1_29StaticPersistentTileSchedulerILb0EEEEEEEEEvNT_6ParamsE,"a",@progbits
	.sectionflags	@""
	.align	4
.nv.constant0._ZN7cutlass13device_kernelIN5flash11enable_sm90INS1_16FlashAttnFwdSm90INS1_25CollectiveMainloopFwdSm90ILi2EN4cute5tupleIJNS5_1CILi2EEENS7_ILi1EEES9_EEENS6_IJNS7_ILi128EEENS7_ILi80EEENS7_ILi256EEEEEELi256ENS_10bfloat16_tEfNS_4arch4Sm90ELb0ELb0ELb0ELb0ELb0ELb0ELb0ELb1ELb1ELb0ELb0ELb0EEENS1_21CollectiveEpilogueFwdINS6_IJSB_SD_SC_EEESA_SF_SH_Li256ELb0ELb0ELb0ELb0EEENS1_29StaticPersistentTileSchedulerILb0EEEEEEEEEvNT_6ParamsE:
	.zero		3840


//--------------------- .nv.constant0._ZN7cutlass13device_kernelIN5flash11enable_sm90INS1_16FlashAttnFwdSm90INS1_25CollectiveMainloopFwdSm90ILi2EN4cute5tupleIJNS5_1CILi1EEES8_S8_EEENS6_IJNS7_ILi128EEENS7_ILi80EEENS7_ILi256EEEEEELi256ENS_10bfloat16_tEfNS_4arch4Sm90ELb0ELb0ELb0ELb1ELb0ELb0ELb0ELb1ELb1ELb0ELb0ELb0EEENS1_21CollectiveEpilogueFwdINS6_IJSA_SC_SB_EEES9_SE_SG_Li256ELb1ELb0ELb0ELb0EEENS1_36VarlenDynamicPersistentTileSchedulerILi128ELi80ELi256ELi32ELb0ELb0ELb1ELb0ELb1ELb1EEEEEEEEEvNT_6ParamsE --------------------------
	.section	.nv.constant0._ZN7cutlass13device_kernelIN5flash11enable_sm90INS1_16FlashAttnFwdSm90INS1_25CollectiveMainloopFwdSm90ILi2EN4cute5tupleIJNS5_1CILi1EEES8_S8_EEENS6_IJNS7_ILi128EEENS7_ILi80EEENS7_ILi256EEEEEELi256ENS_10bfloat16_tEfNS_4arch4Sm90ELb0ELb0ELb0ELb1ELb0ELb0ELb0ELb1ELb1ELb0ELb0ELb0EEENS1_21CollectiveEpilogueFwdINS6_IJSA_SC_SB_EEES9_SE_SG_Li256ELb1ELb0ELb0ELb0EEENS1_36VarlenDynamicPersistentTileSchedulerILi128ELi80ELi256ELi32ELb0ELb0ELb1ELb0ELb1ELb1EEEEEEEEEvNT_6ParamsE,"a",@progbits
	.sectionflags	@""
	.align	4
.nv.constant0._ZN7cutlass13device_kernelIN5flash11enable_sm90INS1_16FlashAttnFwdSm90INS1_25CollectiveMainloopFwdSm90ILi2EN4cute5tupleIJNS5_1CILi1EEES8_S8_EEENS6_IJNS7_ILi128EEENS7_ILi80EEENS7_ILi256EEEEEELi256ENS_10bfloat16_tEfNS_4arch4Sm90ELb0ELb0ELb0ELb1ELb0ELb0ELb0ELb1ELb1ELb0ELb0ELb0EEENS1_21CollectiveEpilogueFwdINS6_IJSA_SC_SB_EEES9_SE_SG_Li256ELb1ELb0ELb0ELb0EEENS1_36VarlenDynamicPersistentTileSchedulerILi128ELi80ELi256ELi32ELb0ELb0ELb1ELb0ELb1ELb1EEEEEEEEEvNT_6ParamsE:
	.zero		3456


//--------------------- .nv.constant0._ZN7cutlass13device_kernelIN5flash11enable_sm90INS1_16FlashAttnFwdSm90INS1_25CollectiveMainloopFwdSm90ILi2EN4cute5tupleIJNS5_1CILi1EEES8_S8_EEENS6_IJNS7_ILi128EEENS7_ILi80EEENS7_ILi256EEEEEELi256ENS_10bfloat16_tEfNS_4arch4Sm90ELb0ELb0ELb0ELb1ELb0ELb1ELb0ELb1ELb1ELb0ELb0ELb0EEENS1_21CollectiveEpilogueFwdINS6_IJSA_SC_SB_EEES9_SE_SG_Li256ELb1ELb0ELb0ELb0EEENS1_36VarlenDynamicPersistentTileSchedulerILi128ELi80ELi256ELi32ELb0ELb0ELb1ELb0ELb1ELb1EEEEEEEEEvNT_6ParamsE --------------------------
	.section	.nv.constant0._ZN7cutlass13device_kernelIN5flash11enable_sm90INS1_16FlashAttnFwdSm90INS1_25CollectiveMainloopFwdSm90ILi2EN4cute5tupleIJNS5_1CILi1EEES8_S8_EEENS6_IJNS7_ILi128EEENS7_ILi80EEENS7_ILi256EEEEEELi256ENS_10bfloat16_tEfNS_4arch4Sm90ELb0ELb0ELb0ELb1ELb0ELb1ELb0ELb1ELb1ELb0ELb0ELb0EEENS1_21CollectiveEpilogueFwdINS6_IJSA_SC_SB_EEES9_SE_SG_Li256ELb1ELb0ELb0ELb0EEENS1_36VarlenDynamicPersistentTileSchedulerILi128ELi80ELi256ELi32ELb0ELb0ELb1ELb0ELb1ELb1EEEEEEEEEvNT_6ParamsE,"a",@progbits
	.sectionflags	@""
	.align	4
.nv.constant0._ZN7cutlass13device_kernelIN5flash11enable_sm90INS1_16FlashAttnFwdSm90INS1_25CollectiveMainloopFwdSm90ILi2EN4cute5tupleIJNS5_1CILi1EEES8_S8_EEENS6_IJNS7_ILi128EEENS7_ILi80EEENS7_ILi256EEEEEELi256ENS_10bfloat16_tEfNS_4arch4Sm90ELb0ELb0ELb0ELb1ELb0ELb1ELb0ELb1ELb1ELb0ELb0ELb0EEENS1_21CollectiveEpilogueFwdINS6_IJSA_SC_SB_EEES9_SE_SG_Li256ELb1ELb0ELb0ELb0EEENS1_36VarlenDynamicPersistentTileSchedulerILi128ELi80ELi256ELi32ELb0ELb0ELb1ELb0ELb1ELb1EEEEEEEEEvNT_6ParamsE:
	.zero		3456


//--------------------- .nv.constant0._ZN7cutlass13device_kernelIN5flash11enable_sm90INS1_16FlashAttnFwdSm90INS1_25CollectiveMainloopFwdSm90ILi2EN4cute5tupleIJNS5_1CILi1EEES8_S8_EEENS6_IJNS7_ILi128EEENS7_ILi64EEENS7_ILi256EEEEEELi256ENS_10bfloat16_tEfNS_4arch4Sm90ELb0ELb1ELb0ELb0ELb0ELb0ELb0ELb1ELb1ELb0ELb0ELb0EEENS1_21CollectiveEpilogueFwdINS6_IJSA_SC_SB_EEES9_SE_SG_Li256ELb0ELb0ELb0ELb0EEENS1_30DynamicPersistentTileSchedulerILi256ELi32ELb0ELb0ELb1EEEEEEEEEvNT_6ParamsE --------------------------
	.section	.nv.constant0._ZN7cutlass13device_kernelIN5flash11enable_sm90INS1_16FlashAttnFwdSm90INS1_25CollectiveMainloopFwdSm90ILi2EN4cute5tupleIJNS5_1CILi1EEES8_S8_EEENS6_IJNS7_ILi128EEENS7_ILi64EEENS7_ILi256EEEEEELi256ENS_10bfloat16_tEfNS_4arch4Sm90ELb0ELb1ELb0ELb0ELb0ELb0ELb0ELb1ELb1ELb0ELb0ELb0EEENS1_21CollectiveEpilogueFwdINS6_IJSA_SC_SB_EEES9_SE_SG_Li256ELb0ELb0ELb0ELb0EEENS1_30DynamicPersistentTileSchedulerILi256ELi32ELb0ELb0ELb1EEEEEEEEEvNT_6ParamsE,"a",@progbits
	.sectionflags	@""
	.align	4
.nv.constant0._ZN7cutlass13device_kernelIN5flash11enable_sm90INS1_16FlashAttnFwdSm90INS1_25CollectiveMainloopFwdSm90ILi2EN4cute5tupleIJNS5_1CILi1EEES8_S8_EEENS6_IJNS7_ILi128EEENS7_ILi64EEENS7_ILi256EEEEEELi256ENS_10bfloat16_tEfNS_4arch4Sm90ELb0ELb1ELb0ELb0ELb0ELb0ELb0ELb1ELb1ELb0ELb0ELb0EEENS1_21CollectiveEpilogueFwdINS6_IJSA_SC_SB_EEES9_SE_SG_Li256ELb0ELb0ELb0ELb0EEENS1_30DynamicPersistentTileSchedulerILi256ELi32ELb0ELb0ELb1EEEEEEEEEvNT_6ParamsE:
	.zero		3840


//--------------------- .nv.constant0._ZN7cutlass13device_kernelIN5flash11enable_sm90INS1_16FlashAttnFwdSm90INS1_25CollectiveMainloopFwdSm90ILi2EN4cute5tupleIJNS5_1CILi1EEES8_S8_EEENS6_IJNS7_ILi128EEENS7_ILi64EEENS7_ILi256EEEEEELi256ENS_10bfloat16_tEfNS_4arch4Sm90ELb0ELb1ELb0ELb1ELb0ELb0ELb0ELb1ELb1ELb0ELb0ELb0EEENS1_21CollectiveEpilogueFwdINS6_IJSA_SC_SB_EEES9_SE_SG_Li256ELb1ELb0ELb0ELb0EEENS1_36VarlenDynamicPersistentTileSchedulerILi128ELi64ELi256ELi32ELb0ELb0ELb1ELb1ELb0ELb1EEEEEEEEEvNT_6ParamsE --------------------------
	.section	.nv.constant0._ZN7cutlass13device_kernelIN5flash11enable_sm90INS1_16FlashAttnFwdSm90INS1_25CollectiveMainloopFwdSm90ILi2EN4cute5tupleIJNS5_1CILi1EEES8_S8_EEENS6_IJNS7_ILi128EEENS7_ILi64EEENS7_ILi256EEEEEELi256ENS_10bfloat16_tEfNS_4arch4Sm90ELb0ELb1ELb0ELb1ELb0ELb0ELb0ELb1ELb1ELb0ELb0ELb0EEENS1_21CollectiveEpilogueFwdINS6_IJSA_SC_SB_EEES9_SE_SG_Li256ELb1ELb0ELb0ELb0EEENS1_36VarlenDynamicPersistentTileSchedulerILi128ELi64ELi256ELi32ELb0ELb0ELb1ELb1ELb0ELb1EEEEEEEEEvNT_6ParamsE,"a",@progbits
	.sectionflags	@""
	.align	4
.nv.constant0._ZN7cutlass13device_kernelIN5flash11enable_sm90INS1_16FlashAttnFwdSm90INS1_25CollectiveMainloopFwdSm90ILi2EN4cute5tupleIJNS5_1CILi1EEES8_S8_EEENS6_IJNS7_ILi128EEENS7_ILi64EEENS7_ILi256EEEEEELi256ENS_10bfloat16_tEfNS_4arch4Sm90ELb0ELb1ELb0ELb1ELb0ELb0ELb0ELb1ELb1ELb0ELb0ELb0EEENS1_21CollectiveEpilogueFwdINS6_IJSA_SC_SB_EEES9_SE_SG_Li256ELb1ELb0ELb0ELb0EEENS1_36VarlenDynamicPersistentTileSchedulerILi128ELi64ELi256ELi32ELb0ELb0ELb1ELb1ELb0ELb1EEEEEEEEEvNT_6ParamsE:
	.zero		3456


//--------------------- .nv.constant0._ZN7cutlass13device_kernelIN5flash11enable_sm90INS1_16FlashAttnFwdSm90INS1_25CollectiveMainloopFwdSm90ILi2EN4cute5tupleIJNS5_1CILi1EEES8_S8_EEENS6_IJNS7_ILi128EEENS7_ILi64EEENS7_ILi256EEEEEELi256ENS_10bfloat16_tEfNS_4arch4Sm90ELb0ELb1ELb0ELb1ELb0ELb1ELb0ELb1ELb1ELb0ELb0ELb0EEENS1_21CollectiveEpilogueFwdINS6_IJSA_SC_SB_EEES9_SE_SG_Li256ELb1ELb0ELb0ELb0EEENS1_36VarlenDynamicPersistentTileSchedulerILi128ELi64ELi256ELi32ELb0ELb0ELb1ELb1ELb0ELb1EEEEEEEEEvNT_6ParamsE --------------------------
	.section	.nv.constant0._ZN7cutlass13device_kernelIN5flash11enable_sm90INS1_16FlashAttnFwdSm90INS1_25CollectiveMainloopFwdSm90ILi2EN4cute5tupleIJNS5_1CILi1EEES8_S8_EEENS6_IJNS7_ILi128EEENS7_ILi64EEENS7_ILi256EEEEEELi256ENS_10bfloat16_tEfNS_4arch4Sm90ELb0ELb1ELb0ELb1ELb0ELb1ELb0ELb1ELb1ELb0ELb0ELb0EEENS1_21CollectiveEpilogueFwdINS6_IJSA_SC_SB_EEES9_SE_SG_Li256ELb1ELb0ELb0ELb0EEENS1_36VarlenDynamicPersistentTileSchedulerILi128ELi64ELi256ELi32ELb0ELb0ELb1ELb1ELb0ELb1EEEEEEEEEvNT_6ParamsE,"a",@progbits
	.sectionflags	@""
	.align	4
.nv.constant0._ZN7cutlass13device_kernelIN5flash11enable_sm90INS1_16FlashAttnFwdSm90INS1_25CollectiveMainloopFwdSm90ILi2EN4cute5tupleIJNS5_1CILi1EEES8_S8_EEENS6_IJNS7_ILi128EEENS7_ILi64EEENS7_ILi256EEEEEELi256ENS_10bfloat16_tEfNS_4arch4Sm90ELb0ELb1ELb0ELb1ELb0ELb1ELb0ELb1ELb1ELb0ELb0ELb0EEENS1_21CollectiveEpilogueFwdINS6_IJSA_SC_SB_EEES9_SE_SG_Li256ELb1ELb0ELb0ELb0EEENS1_36VarlenDynamicPersistentTileSchedulerILi128ELi64ELi256ELi32ELb0ELb0ELb1ELb1ELb0ELb1EEEEEEEEEvNT_6ParamsE:
	.zero		3456


//--------------------- .nv.constant0._ZN7cutlass13device_kernelIN5flash11enable_sm90INS1_16FlashAttnFwdSm90INS1_25CollectiveMainloopFwdSm90ILi2EN4cute5tupleIJNS5_1CILi1EEES8_S8_EEENS6_IJNS7_ILi128EEENS7_ILi80EEENS7_ILi256EEEEEELi256ENS_10bfloat16_tEfNS_4arch4Sm90ELb1ELb0ELb0ELb0ELb0ELb0ELb0ELb1ELb1ELb0ELb0ELb0EEENS1_21CollectiveEpilogueFwdINS6_IJSA_SC_SB_EEES9_SE_SG_Li256ELb0ELb0ELb0ELb0EEENS1_30DynamicPersistentTileSchedulerILi256ELi32ELb0ELb0ELb1EEEEEEEEEvNT_6ParamsE --------------------------
	.section	.nv.constant0._ZN7cutlass13device_kernelIN5flash11enable_sm90INS1_16FlashAttnFwdSm90INS1_25CollectiveMainloopFwdSm90ILi2EN4cute5tupleIJNS5_1CILi1EEES8_S8_EEENS6_IJNS7_ILi128EEENS7_ILi80EEENS7_ILi256EEEEEELi256ENS_10bfloat16_tEfNS_4arch4Sm90ELb1ELb0ELb0ELb0ELb0ELb0ELb0ELb1ELb1ELb0ELb0ELb0EEENS1_21CollectiveEpilogueFwdINS6_IJSA_SC_SB_EEES9_SE_SG_Li256ELb0ELb0ELb0ELb0EEENS1_30DynamicPersistentTileSchedulerILi256ELi32ELb0ELb0ELb1EEEEEEEEEvNT_6ParamsE,"a",@progbits
	.sectionflags	@""
	.align	4
.nv.constant0._ZN7cutlass13device_kernelIN5flash11enable_sm90INS1_16FlashAttnFwdSm90INS1_25CollectiveMainloopFwdSm90ILi2EN4cute5tupleIJNS5_1CILi1EEES8_S8_EEENS6_IJNS7_ILi128EEENS7_ILi80EEENS7_ILi256EEEEEELi256ENS_10bfloat16_tEfNS_4arch4Sm90ELb1ELb0ELb0ELb0ELb0ELb0ELb0ELb1ELb1ELb0ELb0ELb0EEENS1_21CollectiveEpilogueFwdINS6_IJSA_SC_SB_EEES9_SE_SG_Li256ELb0ELb0ELb0ELb0EEENS1_30DynamicPersistentTileSchedulerILi256ELi32ELb0ELb0ELb1EEEEEEEEEvNT_6ParamsE:
	.zero		3840


//--------------------- .nv.constant0._ZN7cutlass13device_kernelIN5flash11enable_sm90INS1_16FlashAttnFwdSm90INS1_25CollectiveMainloopFwdSm90ILi2EN4cute5tupleIJNS5_1CILi1EEES8_S8_EEENS6_IJNS7_ILi128EEENS7_ILi80EEENS7_ILi256EEEEEELi256ENS_10bfloat16_tEfNS_4arch4Sm90ELb1ELb0ELb0ELb1ELb0ELb0ELb0ELb1ELb1ELb0ELb0ELb0EEENS1_21CollectiveEpilogueFwdINS6_IJSA_SC_SB_EEES9_SE_SG_Li256ELb1ELb0ELb0ELb0EEENS1_36VarlenDynamicPersistentTileSchedulerILi128ELi80ELi256ELi32ELb0ELb0ELb1ELb1ELb1ELb1EEEEEEEEEvNT_6ParamsE --------------------------
	.section	.nv.constant0._ZN7cutlass13device_kernelIN5flash11enable_sm90INS1_16FlashAttnFwdSm90INS1_25CollectiveMainloopFwdSm90ILi2EN4cute5tupleIJNS5_1CILi1EEES8_S8_EEENS6_IJNS7_ILi128EEENS7_ILi80EEENS7_ILi256EEEEEELi256ENS_10bfloat16_tEfNS_4arch4Sm90ELb1ELb0ELb0ELb1ELb0ELb0ELb0ELb1ELb1ELb0ELb0ELb0EEENS1_21CollectiveEpilogueFwdINS6_IJSA_SC_SB_EEES9_SE_SG_Li256ELb1ELb0ELb0ELb0EEENS1_36VarlenDynamicPersistentTileSchedulerILi128ELi80ELi256ELi32ELb0ELb0ELb1ELb1ELb1ELb1EEEEEEEEEvNT_6ParamsE,"a",@progbits
	.sectionflags	@""
	.align	4
.nv.constant0._ZN7cutlass13device_kernelIN5flash11enable_sm90INS1_16FlashAttnFwdSm90INS1_25CollectiveMainloopFwdSm90ILi2EN4cute5tupleIJNS5_1CILi1EEES8_S8_EEENS6_IJNS7_ILi128EEENS7_ILi80EEENS7_ILi256EEEEEELi256ENS_10bfloat16_tEfNS_4arch4Sm90ELb1ELb0ELb0ELb1ELb0ELb0ELb0ELb1ELb1ELb0ELb0ELb0EEENS1_21CollectiveEpilogueFwdINS6_IJSA_SC_SB_EEES9_SE_SG_Li256ELb1ELb0ELb0ELb0EEENS1_36VarlenDynamicPersistentTileSchedulerILi128ELi80ELi256ELi32ELb0ELb0ELb1ELb1ELb1ELb1EEEEEEEEEvNT_6ParamsE:
	.zero		3456


//--------------------- .nv.constant0._ZN7cutlass13device_kernelIN5flash11enable_sm90INS1_16FlashAttnFwdSm90INS1_25CollectiveMainloopFwdSm90ILi2EN4cute5tupleIJNS5_1CILi1EEES8_S8_EEENS6_IJNS7_ILi128EEENS7_ILi80EEENS7_ILi256EEEEEELi256ENS_10bfloat16_tEfNS_4arch4Sm90ELb1ELb0ELb0ELb1ELb0ELb1ELb0ELb1ELb1ELb0ELb0ELb0EEENS1_21CollectiveEpilogueFwdINS6_IJSA_SC_SB_EEES9_SE_SG_Li256ELb1ELb0ELb0ELb0EEENS1_36VarlenDynamicPersistentTileSchedulerILi128ELi80ELi256ELi32ELb0ELb0ELb1ELb1ELb1ELb1EEEEEEEEEvNT_6ParamsE --------------------------
	.section	.nv.constant0._ZN7cutlass13device_kernelIN5flash11enable_sm90INS1_16FlashAttnFwdSm90INS1_25CollectiveMainloopFwdSm90ILi2EN4cute5tupleIJNS5_1CILi1EEES8_S8_EEENS6_IJNS7_ILi128EEENS7_ILi80EEENS7_ILi256EEEEEELi256ENS_10bfloat16_tEfNS_4arch4Sm90ELb1ELb0ELb0ELb1ELb0ELb1ELb0ELb1ELb1ELb0ELb0ELb0EEENS1_21CollectiveEpilogueFwdINS6_IJSA_SC_SB_EEES9_SE_SG_Li256ELb1ELb0ELb0ELb0EEENS1_36VarlenDynamicPersistentTileSchedulerILi128ELi80ELi256ELi32ELb0ELb0ELb1ELb1ELb1ELb1EEEEEEEEEvNT_6ParamsE,"a",@progbits
	.sectionflags	@""
	.align	4
.nv.constant0._ZN7cutlass13device_kernelIN5flash11enable_sm90INS1_16FlashAttnFwdSm90INS1_25CollectiveMainloopFwdSm90ILi2EN4cute5tupleIJNS5_1CILi1EEES8_S8_EEENS6_IJNS7_ILi128EEENS7_ILi80EEENS7_ILi256EEEEEELi256ENS_10bfloat16_tEfNS_4arch4Sm90ELb1ELb0ELb0ELb1ELb0ELb1ELb0ELb1ELb1ELb0ELb0ELb0EEENS1_21CollectiveEpilogueFwdINS6_IJSA_SC_SB_EEES9_SE_SG_Li256ELb1ELb0ELb0ELb0EEENS1_36VarlenDynamicPersistentTileSchedulerILi128ELi80ELi256ELi32ELb0ELb0ELb1ELb1ELb1ELb1EEEEEEEEEvNT_6ParamsE:
	.zero		3456


//--------------------- .nv.constant0._ZN7cutlass13device_kernelIN5flash11enable_sm90INS1_16FlashAttnFwdSm90INS1_25CollectiveMainloopFwdSm90ILi2EN4cute5tupleIJNS5_1CILi1EEES8_S8_EEENS6_IJNS7_ILi128EEENS7_ILi112EEENS7_ILi192EEEEEELi192ENS_10bfloat16_tEfNS_4arch4Sm90ELb0ELb0ELb0ELb0ELb0ELb0ELb0ELb1ELb1ELb0ELb0ELb0EEENS1_21CollectiveEpilogueFwdINS6_IJSA_SC_SB_EEES9_SE_SG_Li256ELb0ELb0ELb0ELb0EEENS1_29StaticPersistentTileSchedulerILb0EEEEEEEEEvNT_6ParamsE --------------------------
	.section	.nv.constant0._ZN7cutlass13device_kernelIN5flash11enable_sm90INS1_16FlashAttnFwdSm90INS1_25CollectiveMainloopFwdSm90ILi2EN4cute5tupleIJNS5_1CILi1EEES8_S8_EEENS6_IJNS7_ILi128EEENS7_ILi112EEENS7_ILi192EEEEEELi192ENS_10bfloat16_tEfNS_4arch4Sm90ELb0ELb0ELb0ELb0ELb0ELb0ELb0ELb1ELb1ELb0ELb0ELb0EEENS1_21CollectiveEpilogueFwdINS6_IJSA_SC_SB_EEES9_SE_SG_Li256ELb0ELb0ELb0ELb0EEENS1_29StaticPersistentTileSchedulerILb0EEEEEEEEEvNT_6ParamsE,"a",@progbits
	.sectionflags	@""
	.align	4
.nv.constant0._ZN7cutlass13device_kernelIN5flash11enable_sm90INS1_16FlashAttnFwdSm90INS1_25CollectiveMainloopFwdSm90ILi2EN4cute5tupleIJNS5_1CILi1EEES8_S8_EEENS6_IJNS7_ILi128EEENS7_ILi112EEENS7_ILi192EEEEEELi192ENS_10bfloat16_tEfNS_4arch4Sm90ELb0ELb0ELb0ELb0ELb0ELb0ELb0ELb1ELb1ELb0ELb0ELb0EEENS1_21CollectiveEpilogueFwdINS6_IJSA_SC_SB_EEES9_SE_SG_Li256ELb0ELb0ELb0ELb0EEENS1_29StaticPersistentTileSchedulerILb0EEEEEEEEEvNT_6ParamsE:
	.zero		3840


//--------------------- .nv.constant0._ZN7cutlass13device_kernelIN5flash11enable_sm90INS1_16FlashAttnFwdSm90INS1_25CollectiveMainloopFwdSm90ILi2EN4cute5tupleIJNS5_1CILi2EEENS7_ILi1EEES9_EEENS6_IJNS7_ILi128EEENS7_ILi112EEENS7_ILi192EEEEEELi192ENS_10bfloat16_tEfNS_4arch4Sm90ELb0ELb0ELb0ELb0ELb0ELb0ELb0ELb1ELb1ELb0ELb0ELb0EEENS1_21CollectiveEpilogueFwdINS6_IJSB_SD_SC_EEESA_SF_SH_Li256ELb0ELb0ELb0ELb0EEENS1_29StaticPersistentTileSchedulerILb0EEEEEEEEEvNT_6ParamsE --------------------------
	.section	.nv.constant0._ZN7cutlass13device_kernelIN5flash11enable_sm90INS1_16FlashAttnFwdSm90INS1_25CollectiveMainloopFwdSm90ILi2EN4cute5tupleIJNS5_1CILi2EEENS7_ILi1EEES9_EEENS6_IJNS7_ILi128EEENS7_ILi112EEENS7_ILi192EEEEEELi192ENS_10bfloat16_tEfNS_4arch4Sm90ELb0ELb0ELb0ELb0ELb0ELb0ELb0ELb1ELb1ELb0ELb0ELb0EEENS1_21CollectiveEpilogueFwdINS6_IJSB_SD_SC_EEESA_SF_SH_Li256ELb0ELb0ELb0ELb0EEENS1_29StaticPersistentTileSchedulerILb0EEEEEEEEEvNT_6ParamsE,"a",@progbits
	.sectionflags	@""
	.align	4
.nv.constant0._ZN7cutlass13device_kernelIN5flash11enable_sm90INS1_16FlashAttnFwdSm90INS1_25CollectiveMainloopFwdSm90ILi2EN4cute5tupleIJNS5_1CILi2EEENS7_ILi1EEES9_EEENS6_IJNS7_ILi128EEENS7_ILi112EEENS7_ILi192EEEEEELi192ENS_10bfloat16_tEfNS_4arch4Sm90ELb0ELb0ELb0ELb0ELb0ELb0ELb0ELb1ELb1ELb0ELb0ELb0EEENS1_21CollectiveEpilogueFwdINS6_IJSB_SD_SC_EEESA_SF_SH_Li256ELb0ELb0ELb0ELb0EEENS1_29StaticPersistentTileSchedulerILb0EEEEEEEEEvNT_6ParamsE:
	.zero		3840


//--------------------- .nv.constant0._ZN7cutlass13device_kernelIN5flash11enable_sm90INS1_16FlashAttnFwdSm90INS1_25CollectiveMainloopFwdSm90ILi2EN4cute5tupleIJNS5_1CILi1EEES8_S8_EEENS6_IJNS7_ILi128EEENS7_ILi112EEENS7_ILi192EEEEEELi192ENS_10bfloat16_tEfNS_4arch4Sm90ELb0ELb0ELb0ELb1ELb0ELb0ELb0ELb1ELb1ELb0ELb0ELb0EEENS1_21CollectiveEpilogueFwdINS6_IJSA_SC_SB_EEES9_SE_SG_Li256ELb1ELb0ELb0ELb0EEENS1_36VarlenDynamicPersistentTileSchedulerILi128ELi112ELi256ELi32ELb0ELb0ELb1ELb0ELb1ELb1EEEEEEEEEvNT_6ParamsE --------------------------
	.section	.nv.constant0._ZN7cutlass13device_kernelIN5flash11enable_sm90INS1_16FlashAttnFwdSm90INS1_25CollectiveMainloopFwdSm90ILi2EN4cute5tupleIJNS5_1CILi1EEES8_S8_EEENS6_IJNS7_ILi128EEENS7_ILi112EEENS7_ILi192EEEEEELi192ENS_10bfloat16_tEfNS_4arch4Sm90ELb0ELb0ELb0ELb1ELb0ELb0ELb0ELb1ELb1ELb0ELb0ELb0EEENS1_21CollectiveEpilogueFwdINS6_IJSA_SC_SB_EEES9_SE_SG_Li256ELb1ELb0ELb0ELb0EEENS1_36VarlenDynamicPersistentTileSchedulerILi128ELi112ELi256ELi32ELb0ELb0ELb1ELb0ELb1ELb1EEEEEEEEEvNT_6ParamsE,"a",@progbits
	.sectionflags	@""
	.align	4
.nv.constant0._ZN7cutlass13device_kernelIN5flash11enable_sm90INS1_16FlashAttnFwdSm90INS1_25CollectiveMainloopFwdSm90ILi2EN4cute5tupleIJNS5_1CILi1EEES8_S8_EEENS6_IJNS7_ILi128EEENS7_ILi112EEENS7_ILi192EEEEEELi192ENS_10bfloat16_tEfNS_4arch4Sm90ELb0ELb0ELb0ELb1ELb0ELb0ELb0ELb1ELb1ELb0ELb0ELb0EEENS1_21CollectiveEpilogueFwdINS6_IJSA_SC_SB_EEES9_SE_SG_Li256ELb1ELb0ELb0ELb0EEENS1_36VarlenDynamicPersistentTileSchedulerILi128ELi112ELi256ELi32ELb0ELb0ELb1ELb0ELb1ELb1EEEEEEEEEvNT_6ParamsE:
	.zero		3456


//--------------------- .nv.constant0._ZN7cutlass13device_kernelIN5flash11enable_sm90INS1_16FlashAttnFwdSm90INS1_25CollectiveMainloopFwdSm90ILi2EN4cute5tupleIJNS5_1CILi1EEES8_S8_EEENS6_IJNS7_ILi128EEENS7_ILi112EEENS7_ILi192EEEEEELi192ENS_10bfloat16_tEfNS_4arch4Sm90ELb0ELb0ELb0ELb1ELb0ELb1ELb0ELb1ELb1ELb0ELb0ELb0EEENS1_21CollectiveEpilogueFwdINS6_IJSA_SC_SB_EEES9_SE_SG_Li256ELb1ELb0ELb0ELb0EEENS1_36VarlenDynamicPersistentTileSchedulerILi128ELi112ELi256ELi32ELb0ELb0ELb1ELb0ELb1ELb1EEEEEEEEEvNT_6ParamsE --------------------------
	.section	.nv.constant0._ZN7cutlass13device_kernelIN5flash11enable_sm90INS1_16FlashAttnFwdSm90INS1_25CollectiveMainloopFwdSm90ILi2EN4cute5tupleIJNS5_1CILi1EEES8_S8_EEENS6_IJNS7_ILi128EEENS7_ILi112EEENS7_ILi192EEEEEELi192ENS_10bfloat16_tEfNS_4arch4Sm90ELb0ELb0ELb0ELb1ELb0ELb1ELb0ELb1ELb1ELb0ELb0ELb0EEENS1_21CollectiveEpilogueFwdINS6_IJSA_SC_SB_EEES9_SE_SG_Li256ELb1ELb0ELb0ELb0EEENS1_36VarlenDynamicPersistentTileSchedulerILi128ELi112ELi256ELi32ELb0ELb0ELb1ELb0ELb1ELb1EEEEEEEEEvNT_6ParamsE,"a",@progbits
	.sectionflags	@""
	.align	4
.nv.constant0._ZN7cutlass13device_kernelIN5flash11enable_sm90INS1_16FlashAttnFwdSm90INS1_25CollectiveMainloopFwdSm90ILi2EN4cute5tupleIJNS5_1CILi1EEES8_S8_EEENS6_IJNS7_ILi128EEENS7_ILi112EEENS7_ILi192EEEEEELi192ENS_10bfloat16_tEfNS_4arch4Sm90ELb0ELb0ELb0ELb1ELb0ELb1ELb0ELb1ELb1ELb0ELb0ELb0EEENS1_21CollectiveEpilogueFwdINS6_IJSA_SC_SB_EEES9_SE_SG_Li256ELb1ELb0ELb0ELb0EEENS1_36VarlenDynamicPersistentTileSchedulerILi128ELi112ELi256ELi32ELb0ELb0ELb1ELb0ELb1ELb1EEEEEEEEEvNT_6ParamsE:
	.zero		3456


//--------------------- .nv.constant0._ZN7cutlass13device_kernelIN5flash11enable_sm90INS1_16FlashAttnFwdSm90INS1_25CollectiveMainloopFwdSm90ILi2EN4cute5tupleIJNS5_1CILi1EEES8_S8_EEENS6_IJNS7_ILi128EEENS7_ILi96EEENS7_ILi192EEEEEELi192ENS_10bfloat16_tEfNS_4arch4Sm90ELb0ELb1ELb0ELb0ELb0ELb0ELb0ELb1ELb1ELb0ELb0ELb0EEENS1_21CollectiveEpilogueFwdINS6_IJSA_SC_SB_EEES9_SE_SG_Li256ELb0ELb0ELb0ELb0EEENS1_30DynamicPersistentTileSchedulerILi256ELi32ELb0ELb0ELb1EEEEEEEEEvNT_6ParamsE --------------------------
	.section	.nv.constant0._ZN7cutlass13device_kernelIN5flash11enable_sm90INS1_16FlashAttnFwdSm90INS1_25CollectiveMainloopFwdSm90ILi2EN4cute5tupleIJNS5_1CILi1EEES8_S8_EEENS6_IJNS7_ILi128EEENS7_ILi96EEENS7_ILi192EEEEEELi192ENS_10bfloat16_tEfNS_4arch4Sm90ELb0ELb1ELb0ELb0ELb0ELb0ELb0ELb1ELb1ELb0ELb0ELb0EEENS1_21CollectiveEpilogueFwdINS6_IJSA_SC_SB_EEES9_SE_SG_Li256ELb0ELb0ELb0ELb0EEENS1_30DynamicPersistentTileSchedulerILi256ELi32ELb0ELb0ELb1EEEEEEEEEvNT_6ParamsE,"a",@progbits
	.sectionflags	@""
	.align	4
.nv.constant0._ZN7cutlass13device_kernelIN5flash11enable_sm90INS1_16FlashAttnFwdSm90INS1_25CollectiveMainloopFwdSm90ILi2EN4cute5tupleIJNS5_1CILi1EEES8_S8_EEENS6_IJNS7_ILi128EEENS7_ILi96EEENS7_ILi192EEEEEELi192ENS_10bfloat16_tEfNS_4arch4Sm90ELb0ELb1ELb0ELb0ELb0ELb0ELb0ELb1ELb1ELb0ELb0ELb0EEENS1_21CollectiveEpilogueFwdINS6_IJSA_SC_SB_EEES9_SE_SG_Li256ELb0ELb0ELb0ELb0EEENS1_30DynamicPersistentTileSchedulerILi256ELi32ELb0ELb0ELb1EEEEEEEEEvNT_6ParamsE:
	.zero		3840


//--------------------- .nv.constant0._ZN7cutlass13device_kernelIN5flash11enable_sm90INS1_16FlashAttnFwdSm90INS1_25CollectiveMainloopFwdSm90ILi2EN4cute5tupleIJNS5_1CILi1EEES8_S8_EEENS6_IJNS7_ILi128EEENS7_ILi96EEENS7_ILi192EEEEEELi192ENS_10bfloat16_tEfNS_4arch4Sm90ELb0ELb1ELb0ELb1ELb0ELb0ELb0ELb1ELb1ELb0ELb0ELb0EEENS1_21CollectiveEpilogueFwdINS6_IJSA_SC_SB_EEES9_SE_SG_Li256ELb1ELb0ELb0ELb0EEENS1_36VarlenDynamicPersistentTileSchedulerILi128ELi96ELi256ELi32ELb0ELb0ELb1ELb1ELb0ELb1EEEEEEEEEvNT_6ParamsE --------------------------
	.section	.nv.constant0._ZN7cutlass13device_kernelIN5flash11enable_sm90INS1_16FlashAttnFwdSm90INS1_25CollectiveMainloopFwdSm90ILi2EN4cute5tupleIJNS5_1CILi1EEES8_S8_EEENS6_IJNS7_ILi128EEENS7_ILi96EEENS7_ILi192EEEEEELi192ENS_10bfloat16_tEfNS_4arch4Sm90ELb0ELb1ELb0ELb1ELb0ELb0ELb0ELb1ELb1ELb0ELb0ELb0EEENS1_21CollectiveEpilogueFwdINS6_IJSA_SC_SB_EEES9_SE_SG_Li256ELb1ELb0ELb0ELb0EEENS1_36VarlenDynamicPersistentTileSchedulerILi128ELi96ELi256ELi32ELb0ELb0ELb1ELb1ELb0ELb1EEEEEEEEEvNT_6ParamsE,"a",@progbits
	.sectionflags	@""
	.align	4
.nv.constant0._ZN7cutlass13device_kernelIN5flash11enable_sm90INS1_16FlashAttnFwdSm90INS1_25CollectiveMainloopFwdSm90ILi2EN4cute5tupleIJNS5_1CILi1EEES8_S8_EEENS6_IJNS7_ILi128EEENS7_ILi96EEENS7_ILi192EEEEEELi192ENS_10bfloat16_tEfNS_4arch4Sm90ELb0ELb1ELb0ELb1ELb0ELb0ELb0ELb1ELb1ELb0ELb0ELb0EEENS1_21CollectiveEpilogueFwdINS6_IJSA_SC_SB_EEES9_SE_SG_Li256ELb1ELb0ELb0ELb0EEENS1_36VarlenDynamicPersistentTileSchedulerILi128ELi96ELi256ELi32ELb0ELb0ELb1ELb1ELb0ELb1EEEEEEEEEvNT_6ParamsE:
	.zero		3456


//--------------------- .nv.constant0._ZN7cutlass13device_kernelIN5flash11enable_sm90INS1_16FlashAttnFwdSm90INS1_25CollectiveMainloopFwdSm90ILi2EN4cute5tupleIJNS5_1CILi1EEES8_S8_EEENS6_IJNS7_ILi128EEENS7_ILi96EEENS7_ILi192EEEEEELi192ENS_10bfloat16_tEfNS_4arch4Sm90ELb0ELb1ELb0ELb1ELb0ELb1ELb0ELb1ELb1ELb0ELb0ELb0EEENS1_21CollectiveEpilogueFwdINS6_IJSA_SC_SB_EEES9_SE_SG_Li256ELb1ELb0ELb0ELb0EEENS1_36VarlenDynamicPersistentTileSchedulerILi128ELi96ELi256ELi32ELb0ELb0ELb1ELb1ELb0ELb1EEEEEEEEEvNT_6ParamsE --------------------------
	.section	.nv.constant0._ZN7cutlass13device_kernelIN5flash11enable_sm90INS1_16FlashAttnFwdSm90INS1_25CollectiveMainloopFwdSm90ILi2EN4cute5tupleIJNS5_1CILi1EEES8_S8_EEENS6_IJNS7_ILi128EEENS7_ILi96EEENS7_ILi192EEEEEELi192ENS_10bfloat16_tEfNS_4arch4Sm90ELb0ELb1ELb0ELb1ELb0ELb1ELb0ELb1ELb1ELb0ELb0ELb0EEENS1_21CollectiveEpilogueFwdINS6_IJSA_SC_SB_EEES9_SE_SG_Li256ELb1ELb0ELb0ELb0EEENS1_36VarlenDynamicPersistentTileSchedulerILi128ELi96ELi256ELi32ELb0ELb0ELb1ELb1ELb0ELb1EEEEEEEEEvNT_6ParamsE,"a",@progbits
	.sectionflags	@""
	.align	4
.nv.constant0._ZN7cutlass13device_kernelIN5flash11enable_sm90INS1_16FlashAttnFwdSm90INS1_25CollectiveMainloopFwdSm90ILi2EN4cute5tupleIJNS5_1CILi1EEES8_S8_EEENS6_IJNS7_ILi128EEENS7_ILi96EEENS7_ILi192EEEEEELi192ENS_10bfloat16_tEfNS_4arch4Sm90ELb0ELb1ELb0ELb1ELb0ELb1ELb0ELb1ELb1ELb0ELb0ELb0EEENS1_21CollectiveEpilogueFwdINS6_IJSA_SC_SB_EEES9_SE_SG_Li256ELb1ELb0ELb0ELb0EEENS1_36VarlenDynamicPersistentTileSchedulerILi128ELi96ELi256ELi32ELb0ELb0ELb1ELb1ELb0ELb1EEEEEEEEEvNT_6ParamsE:
	.zero		3456


//--------------------- .nv.constant0._ZN7cutlass13device_kernelIN5flash11enable_sm90INS1_16FlashAttnFwdSm90INS1_25CollectiveMainloopFwdSm90ILi2EN4cute5tupleIJNS5_1CILi1EEES8_S8_EEENS6_IJNS7_ILi128EEENS7_ILi112EEENS7_ILi192EEEEEELi192ENS_10bfloat16_tEfNS_4arch4Sm90ELb1ELb0ELb0ELb0ELb0ELb0ELb0ELb1ELb1ELb0ELb0ELb0EEENS1_21CollectiveEpilogueFwdINS6_IJSA_SC_SB_EEES9_SE_SG_Li256ELb0ELb0ELb0ELb0EEENS1_30DynamicPersistentTileSchedulerILi256ELi32ELb0ELb0ELb1EEEEEEEEEvNT_6ParamsE --------------------------
	.section	.nv.constant0._ZN7cutlass13device_kernelIN5flash11enable_sm90INS1_16FlashAttnFwdSm90INS1_25CollectiveMainloopFwdSm90ILi2EN4cute5tupleIJNS5_1CILi1EEES8_S8_EEENS6_IJNS7_ILi128EEENS7_ILi112EEENS7_ILi192EEEEEELi192ENS_10bfloat16_tEfNS_4arch4Sm90ELb1ELb0ELb0ELb0ELb0ELb0ELb0ELb1ELb1ELb0ELb0ELb0EEENS1_21CollectiveEpilogueFwdINS6_IJSA_SC_SB_EEES9_SE_SG_Li256ELb0ELb0ELb0ELb0EEENS1_30DynamicPersistentTileSchedulerILi256ELi32ELb0ELb0ELb1EEEEEEEEEvNT_6ParamsE,"a",@progbits
	.sectionflags	@""
	.align	4
.nv.constant0._ZN7cutlass13device_kernelIN5flash11enable_sm90INS1_16FlashAttnFwdSm90INS1_25CollectiveMainloopFwdSm90ILi2EN4cute5tupleIJNS5_1CILi1EEES8_S8_EEENS6_IJNS7_ILi128EEENS7_ILi112EEENS7_ILi192EEEEEELi192ENS_10bfloat16_tEfNS_4arch4Sm90ELb1ELb0ELb0ELb0ELb0ELb0ELb0ELb1ELb1ELb0ELb0ELb0EEENS1_21CollectiveEpilogueFwdINS6_IJSA_SC_SB_EEES9_SE_SG_Li256ELb0ELb0ELb0ELb0EEENS1_30DynamicPersistentTileSchedulerILi256ELi32ELb0ELb0ELb1EEEEEEEEEvNT_6ParamsE:
	.zero		3840


//--------------------- .nv.constant0._ZN7cutlass13device_kernelIN5flash11enable_sm90INS1_16FlashAttnFwdSm90INS1_25CollectiveMainloopFwdSm90ILi2EN4cute5tupleIJNS5_1CILi1EEES8_S8_EEENS6_IJNS7_ILi128EEENS7_ILi112EEENS7_ILi192EEEEEELi192ENS_10bfloat16_tEfNS_4arch4Sm90ELb1ELb0ELb0ELb1ELb0ELb0ELb0ELb1ELb1ELb0ELb0ELb0EEENS1_21CollectiveEpilogueFwdINS6_IJSA_SC_SB_EEES9_SE_SG_Li256ELb1ELb0ELb0ELb0EEENS1_36VarlenDynamicPersistentTileSchedulerILi128ELi112ELi256ELi32ELb0ELb0ELb1ELb1ELb1ELb1EEEEEEEEEvNT_6ParamsE --------------------------
	.section	.nv.constant0._ZN7cutlass13device_kernelIN5flash11enable_sm90INS1_16FlashAttnFwdSm90INS1_25CollectiveMainloopFwdSm90ILi2EN4cute5tupleIJNS5_1CILi1EEES8_S8_EEENS6_IJNS7_ILi128EEENS7_ILi112EEENS7_ILi192EEEEEELi192ENS_10bfloat16_tEfNS_4arch4Sm90ELb1ELb0ELb0ELb1ELb0ELb0ELb0ELb1ELb1ELb0ELb0ELb0EEENS1_21CollectiveEpilogueFwdINS6_IJSA_SC_SB_EEES9_SE_SG_Li256ELb1ELb0ELb0ELb0EEENS1_36VarlenDynamicPersistentTileSchedulerILi128ELi112ELi256ELi32ELb0ELb0ELb1ELb1ELb1ELb1EEEEEEEEEvNT_6ParamsE,"a",@progbits
	.sectionflags	@""
	.align	4
.nv.constant0._ZN7cutlass13device_kernelIN5flash11enable_sm90INS1_16FlashAttnFwdSm90INS1_25CollectiveMainloopFwdSm90ILi2EN4cute5tupleIJNS5_1CILi1EEES8_S8_EEENS6_IJNS7_ILi128EEENS7_ILi112EEENS7_ILi192EEEEEELi192ENS_10bfloat16_tEfNS_4arch4Sm90ELb1ELb0ELb0ELb1ELb0ELb0ELb0ELb1ELb1ELb0ELb0ELb0EEENS1_21CollectiveEpilogueFwdINS6_IJSA_SC_SB_EEES9_SE_SG_Li256ELb1ELb0ELb0ELb0EEENS1_36VarlenDynamicPersistentTileSchedulerILi128ELi112ELi256ELi32ELb0ELb0ELb1ELb1ELb1ELb1EEEEEEEEEvNT_6ParamsE:
	.zero		3456


//--------------------- .nv.constant0._ZN7cutlass13device_kernelIN5flash11enable_sm90INS1_16FlashAttnFwdSm90INS1_25CollectiveMainloopFwdSm90ILi2EN4cute5tupleIJNS5_1CILi1EEES8_S8_EEENS6_IJNS7_ILi128EEENS7_ILi112EEENS7_ILi192EEEEEELi192ENS_10bfloat16_tEfNS_4arch4Sm90ELb1ELb0ELb0ELb1ELb0ELb1ELb0ELb1ELb1ELb0ELb0ELb0EEENS1_21CollectiveEpilogueFwdINS6_IJSA_SC_SB_EEES9_SE_SG_Li256ELb1ELb0ELb0ELb0EEENS1_36VarlenDynamicPersistentTileSchedulerILi128ELi112ELi256ELi32ELb0ELb0ELb1ELb1ELb1ELb1EEEEEEEEEvNT_6ParamsE --------------------------
	.section	.nv.constant0._ZN7cutlass13device_kernelIN5flash11enable_sm90INS1_16FlashAttnFwdSm90INS1_25CollectiveMainloopFwdSm90ILi2EN4cute5tupleIJNS5_1CILi1EEES8_S8_EEENS6_IJNS7_ILi128EEENS7_ILi112EEENS7_ILi192EEEEEELi192ENS_10bfloat16_tEfNS_4arch4Sm90ELb1ELb0ELb0ELb1ELb0ELb1ELb0ELb1ELb1ELb0ELb0ELb0EEENS1_21CollectiveEpilogueFwdINS6_IJSA_SC_SB_EEES9_SE_SG_Li256ELb1ELb0ELb0ELb0EEENS1_36VarlenDynamicPersistentTileSchedulerILi128ELi112ELi256ELi32ELb0ELb0ELb1ELb1ELb1ELb1EEEEEEEEEvNT_6ParamsE,"a",@progbits
	.sectionflags	@""
	.align	4
.nv.constant0._ZN7cutlass13device_kernelIN5flash11enable_sm90INS1_16FlashAttnFwdSm90INS1_25CollectiveMainloopFwdSm90ILi2EN4cute5tupleIJNS5_1CILi1EEES8_S8_EEENS6_IJNS7_ILi128EEENS7_ILi112EEENS7_ILi192EEEEEELi192ENS_10bfloat16_tEfNS_4arch4Sm90ELb1ELb0ELb0ELb1ELb0ELb1ELb0ELb1ELb1ELb0ELb0ELb0EEENS1_21CollectiveEpilogueFwdINS6_IJSA_SC_SB_EEES9_SE_SG_Li256ELb1ELb0ELb0ELb0EEENS1_36VarlenDynamicPersistentTileSchedulerILi128ELi112ELi256ELi32ELb0ELb0ELb1ELb1ELb1ELb1EEEEEEEEEvNT_6ParamsE:
	.zero		3456


//--------------------- .nv.constant0._ZN7cutlass13device_kernelIN5flash11enable_sm90INS1_16FlashAttnFwdSm90INS1_25CollectiveMainloopFwdSm90ILi2EN4cute5tupleIJNS5_1CILi1EEES8_S8_EEENS6_IJNS7_ILi128EEENS7_ILi176EEESA_EEELi128ENS_10bfloat16_tEfNS_4arch4Sm90ELb0ELb0ELb0ELb0ELb0ELb0ELb0ELb1ELb1ELb0ELb0ELb0EEENS1_21CollectiveEpilogueFwdINS6_IJSA_SA_SB_EEES9_SD_SF_Li256ELb0ELb0ELb0ELb0EEENS1_29StaticPersistentTileSchedulerILb0EEEEEEEEEvNT_6ParamsE --------------------------
	.section	.nv.constant0._ZN7cutlass13device_kernelIN5flash11enable_sm90INS1_16FlashAttnFwdSm90INS1_25CollectiveMainloopFwdSm90ILi2EN4cute5tupleIJNS5_1CILi1EEES8_S8_EEENS6_IJNS7_ILi128EEENS7_ILi176EEESA_EEELi128ENS_10bfloat16_tEfNS_4arch4Sm90ELb0ELb0ELb0ELb0ELb0ELb0ELb0ELb1ELb1ELb0ELb0ELb0EEENS1_21CollectiveEpilogueFwdINS6_IJSA_SA_SB_EEES9_SD_SF_Li256ELb0ELb0ELb0ELb0EEENS1_29StaticPersistentTileSchedulerILb0EEEEEEEEEvNT_6ParamsE,"a",@progbits
	.sectionflags	@""
	.align	4
.nv.constant0._ZN7cutlass13device_kernelIN5flash11enable_sm90INS1_16FlashAttnFwdSm90INS1_25CollectiveMainloopFwdSm90ILi2EN4cute5tupleIJNS5_1CILi1EEES8_S8_EEENS6_IJNS7_ILi128EEENS7_ILi176EEESA_EEELi128ENS_10bfloat16_tEfNS_4arch4Sm90ELb0ELb0ELb0ELb0ELb0ELb0ELb0ELb1ELb1ELb0ELb0ELb0EEENS1_21CollectiveEpilogueFwdINS6_IJSA_SA_SB_EEES9_SD_SF_Li256ELb0ELb0ELb0ELb0EEENS1_29StaticPersistentTileSchedulerILb0EEEEEEEEEvNT_6ParamsE:
	.zero		3840


//--------------------- .nv.constant0._ZN7cutlass13device_kernelIN5flash11enable_sm90INS1_16FlashAttnFwdSm90INS1_25CollectiveMainloopFwdSm90ILi2EN4cute5tupleIJNS5_1CILi2EEENS7_ILi1EEES9_EEENS6_IJNS7_ILi128EEENS7_ILi176EEESB_EEELi128ENS_10bfloat16_tEfNS_4arch4Sm90ELb0ELb0ELb0ELb0ELb0ELb0ELb0ELb1ELb1ELb0ELb0ELb0EEENS1_21CollectiveEpilogueFwdINS6_IJSB_SB_SC_EEESA_SE_SG_Li256ELb0ELb0ELb0ELb0EEENS1_29StaticPersistentTileSchedulerILb0EEEEEEEEEvNT_6ParamsE --------------------------
	.section	.nv.constant0._ZN7cutlass13device_kernelIN5flash11enable_sm90INS1_16FlashAttnFwdSm90INS1_25CollectiveMainloopFwdSm90ILi2EN4cute5tupleIJNS5_1CILi2EEENS7_ILi1EEES9_EEENS6_IJNS7_ILi128EEENS7_ILi176EEESB_EEELi128ENS_10bfloat16_tEfNS_4arch4Sm90ELb0ELb0ELb0ELb0ELb0ELb0ELb0ELb1ELb1ELb0ELb0ELb0EEENS1_21CollectiveEpilogueFwdINS6_IJSB_SB_SC_EEESA_SE_SG_Li256ELb0ELb0ELb0ELb0EEENS1_29StaticPersistentTileSchedulerILb0EEEEEEEEEvNT_6ParamsE,"a",@progbits
	.sectionflags	@""
	.align	4
.nv.constant0._ZN7cutlass13device_kernelIN5flash11enable_sm90INS1_16FlashAttnFwdSm90INS1_25CollectiveMainloopFwdSm90ILi2EN4cute5tupleIJNS5_1CILi2EEENS7_ILi1EEES9_EEENS6_IJNS7_ILi128EEENS7_ILi176EEESB_EEELi128ENS_10bfloat16_tEfNS_4arch4Sm90ELb0ELb0ELb0ELb0ELb0ELb0ELb0ELb1ELb1ELb0ELb0ELb0EEENS1_21CollectiveEpilogueFwdINS6_IJSB_SB_SC_EEESA_SE_SG_Li256ELb0ELb0ELb0ELb0EEENS1_29StaticPersistentTileSchedulerILb0EEEEEEEEEvNT_6ParamsE:
	.zero		3840


//--------------------- .nv.constant0._ZN7cutlass13device_kernelIN5flash11enable_sm90INS1_16FlashAttnFwdSm90INS1_25CollectiveMainloopFwdSm90ILi2EN4cute5tupleIJNS5_1CILi1EEES8_S8_EEENS6_IJNS7_ILi128EEENS7_ILi176EEESA_EEELi128ENS_10bfloat16_tEfNS_4arch4Sm90ELb0ELb0ELb0ELb1ELb0ELb0ELb0ELb1ELb1ELb0ELb0ELb0EEENS1_21CollectiveEpilogueFwdINS6_IJSA_SA_SB_EEES9_SD_SF_Li256ELb1ELb0ELb0ELb0EEENS1_36VarlenDynamicPersistentTileSchedulerILi128ELi176ELi256ELi32ELb0ELb0ELb1ELb0ELb1ELb1EEEEEEEEEvNT_6ParamsE --------------------------
	.section	.nv.constant0._ZN7cutlass13device_kernelIN5flash11enable_sm90INS1_16FlashAttnFwdSm90INS1_25CollectiveMainloopFwdSm90ILi2EN4cute5tupleIJNS5_1CILi1EEES8_S8_EEENS6_IJNS7_ILi128EEENS7_ILi176EEESA_EEELi128ENS_10bfloat16_tEfNS_4arch4Sm90ELb0ELb0ELb0ELb1ELb0ELb0ELb0ELb1ELb1ELb0ELb0ELb0EEENS1_21CollectiveEpilogueFwdINS6_IJSA_SA_SB_EEES9_SD_SF_Li256ELb1ELb0ELb0ELb0EEENS1_36VarlenDynamicPersistentTileSchedulerILi128ELi176ELi256ELi32ELb0ELb0ELb1ELb0ELb1ELb1EEEEEEEEEvNT_6ParamsE,"a",@progbits
	.sectionflags	@""
	.align	4
.nv.constant0._ZN7cutlass13device_kernelIN5flash11enable_sm90INS1_16FlashAttnFwdSm90INS1_25CollectiveMainloopFwdSm90ILi2EN4cute5tupleIJNS5_1CILi1EEES8_S8_EEENS6_IJNS7_ILi128EEENS7_ILi176EEESA_EEELi128ENS_10bfloat16_tEfNS_4arch4Sm90ELb0ELb0ELb0ELb1ELb0ELb0ELb0ELb1ELb1ELb0ELb0ELb0EEENS1_21CollectiveEpilogueFwdINS6_IJSA_SA_SB_EEES9_SD_SF_Li256ELb1ELb0ELb0ELb0EEENS1_36VarlenDynamicPersistentTileSchedulerILi128ELi176ELi256ELi32ELb0ELb0ELb1ELb0ELb1ELb1EEEEEEEEEvNT_6ParamsE:
	.zero		3456


//--------------------- .nv.constant0._ZN7cutlass13device_kernelIN5flash11enable_sm90INS1_16FlashAttnFwdSm90INS1_25CollectiveMainloopFwdSm90ILi2EN4cute5tupleIJNS5_1CILi1EEES8_S8_EEENS6_IJNS7_ILi128EEENS7_ILi176EEESA_EEELi128ENS_10bfloat16_tEfNS_4arch4Sm90ELb0ELb0ELb0ELb1ELb0ELb1ELb0ELb1ELb1ELb0ELb0ELb0EEENS1_21CollectiveEpilogueFwdINS6_IJSA_SA_SB_EEES9_SD_SF_Li256ELb1ELb0ELb0ELb0EEENS1_36VarlenDynamicPersistentTileSchedulerILi128ELi176ELi256ELi32ELb0ELb0ELb1ELb0ELb1ELb1EEEEEEEEEvNT_6ParamsE --------------------------
	.section	.nv.constant0._ZN7cutlass13device_kernelIN5flash11enable_sm90INS1_16FlashAttnFwdSm90INS1_25CollectiveMainloopFwdSm90ILi2EN4cute5tupleIJNS5_1CILi1EEES8_S8_EEENS6_IJNS7_ILi128EEENS7_ILi176EEESA_EEELi128ENS_10bfloat16_tEfNS_4arch4Sm90ELb0ELb0ELb0ELb1ELb0ELb1ELb0ELb1ELb1ELb0ELb0ELb0EEENS1_21CollectiveEpilogueFwdINS6_IJSA_SA_SB_EEES9_SD_SF_Li256ELb1ELb0ELb0ELb0EEENS1_36VarlenDynamicPersistentTileSchedulerILi128ELi176ELi256ELi32ELb0ELb0ELb1ELb0ELb1ELb1EEEEEEEEEvNT_6ParamsE,"a",@progbits
	.sectionflags	@""
	.align	4
.nv.constant0._ZN7cutlass13device_kernelIN5flash11enable_sm90INS1_16FlashAttnFwdSm90INS1_25CollectiveMainloopFwdSm90ILi2EN4cute5tupleIJNS5_1CILi1EEES8_S8_EEENS6_IJNS7_ILi128EEENS7_ILi176EEESA_EEELi128ENS_10bfloat16_tEfNS_4arch4Sm90ELb0ELb0ELb0ELb1ELb0ELb1ELb0ELb1ELb1ELb0ELb0ELb0EEENS1_21CollectiveEpilogueFwdINS6_IJSA_SA_SB_EEES9_SD_SF_Li256ELb1ELb0ELb0ELb0EEENS1_36VarlenDynamicPersistentTileSchedulerILi128ELi176ELi256ELi32ELb0ELb0ELb1ELb0ELb1ELb1EEEEEEEEEvNT_6ParamsE:
	.zero		3456


//--------------------- .nv.constant0._ZN7cutlass13device_kernelIN5flash11enable_sm90INS1_16FlashAttnFwdSm90INS1_25CollectiveMainloopFwdSm90ILi2EN4cute5tupleIJNS5_1CILi1EEES8_S8_EEENS6_IJNS7_ILi128EEESA_SA_EEELi128ENS_10bfloat16_tEfNS_4arch4Sm90ELb0ELb1ELb0ELb0ELb0ELb0ELb0ELb1ELb1ELb0ELb0ELb0EEENS1_21CollectiveEpilogueFwdISB_S9_SC_SE_Li256ELb0ELb0ELb0ELb0EEENS1_30DynamicPersistentTileSchedulerILi256ELi32ELb0ELb0ELb1EEEEEEEEEvNT_6ParamsE --------------------------
	.section	.nv.constant0._ZN7cutlass13device_kernelIN5flash11enable_sm90INS1_16FlashAttnFwdSm90INS1_25CollectiveMainloopFwdSm90ILi2EN4cute5tupleIJNS5_1CILi1EEES8_S8_EEENS6_IJNS7_ILi128EEESA_SA_EEELi128ENS_10bfloat16_tEfNS_4arch4Sm90ELb0ELb1ELb0ELb0ELb0ELb0ELb0ELb1ELb1ELb0ELb0ELb0EEENS1_21CollectiveEpilogueFwdISB_S9_SC_SE_Li256ELb0ELb0ELb0ELb0EEENS1_30DynamicPersistentTileSchedulerILi256ELi32ELb0ELb0ELb1EEEEEEEEEvNT_6ParamsE,"a",@progbits
	.sectionflags	@""
	.align	4
.nv.constant0._ZN7cutlass13device_kernelIN5flash11enable_sm90INS1_16FlashAttnFwdSm90INS1_25CollectiveMainloopFwdSm90ILi2EN4cute5tupleIJNS5_1CILi1EEES8_S8_EEENS6_IJNS7_ILi128EEESA_SA_EEELi128ENS_10bfloat16_tEfNS_4arch4Sm90ELb0ELb1ELb0ELb0ELb0ELb0ELb0ELb1ELb1ELb0ELb0ELb0EEENS1_21CollectiveEpilogueFwdISB_S9_SC_SE_Li256ELb0ELb0ELb0ELb0EEENS1_30DynamicPersistentTileSchedulerILi256ELi32ELb0ELb0ELb1EEEEEEEEEvNT_6ParamsE:
	.zero		3840


//--------------------- .nv.constant0._ZN7cutlass13device_kernelIN5flash11enable_sm90INS1_16FlashAttnFwdSm90INS1_25CollectiveMainloopFwdSm90ILi2EN4cute5tupleIJNS5_1CILi1EEES8_S8_EEENS6_IJNS7_ILi128EEESA_SA_EEELi128ENS_10bfloat16_tEfNS_4arch4Sm90ELb0ELb1ELb0ELb1ELb0ELb0ELb0ELb1ELb1ELb0ELb0ELb0EEENS1_21CollectiveEpilogueFwdISB_S9_SC_SE_Li256ELb1ELb0ELb0ELb0EEENS1_36VarlenDynamicPersistentTileSchedulerILi128ELi128ELi256ELi32ELb0ELb0ELb1ELb1ELb0ELb1EEEEEEEEEvNT_6ParamsE --------------------------
	.section	.nv.constant0._ZN7cutlass13device_kernelIN5flash11enable_sm90INS1_16FlashAttnFwdSm90INS1_25CollectiveMainloopFwdSm90ILi2EN4cute5tupleIJNS5_1CILi1EEES8_S8_EEENS6_IJNS7_ILi128EEESA_SA_EEELi128ENS_10bfloat16_tEfNS_4arch4Sm90ELb0ELb1ELb0ELb1ELb0ELb0ELb0ELb1ELb1ELb0ELb0ELb0EEENS1_21CollectiveEpilogueFwdISB_S9_SC_SE_Li256ELb1ELb0ELb0ELb0EEENS1_36VarlenDynamicPersistentTileSchedulerILi128ELi128ELi256ELi32ELb0ELb0ELb1ELb1ELb0ELb1EEEEEEEEEvNT_6ParamsE,"a",@progbits
	.sectionflags	@""
	.align	4
.nv.constant0._ZN7cutlass13device_kernelIN5flash11enable_sm90INS1_16FlashAttnFwdSm90INS1_25CollectiveMainloopFwdSm90ILi2EN4cute5tupleIJNS5_1CILi1EEES8_S8_EEENS6_IJNS7_ILi128EEESA_SA_EEELi128ENS_10bfloat16_tEfNS_4arch4Sm90ELb0ELb1ELb0ELb1ELb0ELb0ELb0ELb1ELb1ELb0ELb0ELb0EEENS1_21CollectiveEpilogueFwdISB_S9_SC_SE_Li256ELb1ELb0ELb0ELb0EEENS1_36VarlenDynamicPersistentTileSchedulerILi128ELi128ELi256ELi32ELb0ELb0ELb1ELb1ELb0ELb1EEEEEEEEEvNT_6ParamsE:
	.zero		3456


//--------------------- .nv.constant0._ZN7cutlass13device_kernelIN5flash11enable_sm90INS1_16FlashAttnFwdSm90INS1_25CollectiveMainloopFwdSm90ILi2EN4cute5tupleIJNS5_1CILi1EEES8_S8_EEENS6_IJNS7_ILi128EEESA_SA_EEELi128ENS_10bfloat16_tEfNS_4arch4Sm90ELb0ELb1ELb0ELb1ELb0ELb1ELb0ELb1ELb1ELb0ELb0ELb0EEENS1_21CollectiveEpilogueFwdISB_S9_SC_SE_Li256ELb1ELb0ELb0ELb0EEENS1_36VarlenDynamicPersistentTileSchedulerILi128ELi128ELi256ELi32ELb0ELb0ELb1ELb1ELb0ELb1EEEEEEEEEvNT_6ParamsE --------------------------
	.section	.nv.constant0._ZN7cutlass13device_kernelIN5flash11enable_sm90INS1_16FlashAttnFwdSm90INS1_25CollectiveMainloopFwdSm90ILi2EN4cute5tupleIJNS5_1CILi1EEES8_S8_EEENS6_IJNS7_ILi128EEESA_SA_EEELi128ENS_10bfloat16_tEfNS_4arch4Sm90ELb0ELb1ELb0ELb1ELb0ELb1ELb0ELb1ELb1ELb0ELb0ELb0EEENS1_21CollectiveEpilogueFwdISB_S9_SC_SE_Li256ELb1ELb0ELb0ELb0EEENS1_36VarlenDynamicPersistentTileSchedulerILi128ELi128ELi256ELi32ELb0ELb0ELb1ELb1ELb0ELb1EEEEEEEEEvNT_6ParamsE,"a",@progbits
	.sectionflags	@""
	.align	4
.nv.constant0._ZN7cutlass13device_kernelIN5flash11enable_sm90INS1_16FlashAttnFwdSm90INS1_25CollectiveMainloopFwdSm90ILi2EN4cute5tupleIJNS5_1CILi1EEES8_S8_EEENS6_IJNS7_ILi128EEESA_SA_EEELi128ENS_10bfloat16_tEfNS_4arch4Sm90ELb0ELb1ELb0ELb1ELb0ELb1ELb0ELb1ELb1ELb0ELb0ELb0EEENS1_21CollectiveEpilogueFwdISB_S9_SC_SE_Li256ELb1ELb0ELb0ELb0EEENS1_36VarlenDynamicPersistentTileSchedulerILi128ELi128ELi256ELi32ELb0ELb0ELb1ELb1ELb0ELb1EEEEEEEEEvNT_6ParamsE:
	.zero		3456


//--------------------- .nv.constant0._ZN7cutlass13device_kernelIN5flash11enable_sm90INS1_16FlashAttnFwdSm90INS1_25CollectiveMainloopFwdSm90ILi2EN4cute5tupleIJNS5_1CILi1EEES8_S8_EEENS6_IJNS7_ILi128EEESA_SA_EEELi128ENS_10bfloat16_tEfNS_4arch4Sm90ELb1ELb0ELb0ELb0ELb0ELb0ELb0ELb1ELb1ELb0ELb0ELb0EEENS1_21CollectiveEpilogueFwdISB_S9_SC_SE_Li256ELb0ELb0ELb0ELb0EEENS1_30DynamicPersistentTileSchedulerILi256ELi32ELb0ELb0ELb1EEEEEEEEEvNT_6ParamsE --------------------------
	.section	.nv.constant0._ZN7cutlass13device_kernelIN5flash11enable_sm90INS1_16FlashAttnFwdSm90INS1_25CollectiveMainloopFwdSm90ILi2EN4cute5tupleIJNS5_1CILi1EEES8_S8_EEENS6_IJNS7_ILi128EEESA_SA_EEELi128ENS_10bfloat16_tEfNS_4arch4Sm90ELb1ELb0ELb0ELb0ELb0ELb0ELb0ELb1ELb1ELb0ELb0ELb0EEENS1_21CollectiveEpilogueFwdISB_S9_SC_SE_Li256ELb0ELb0ELb0ELb0EEENS1_30DynamicPersistentTileSchedulerILi256ELi32ELb0ELb0ELb1EEEEEEEEEvNT_6ParamsE,"a",@progbits
	.sectionflags	@""
	.align	4
.nv.constant0._ZN7cutlass13device_kernelIN5flash11enable_sm90INS1_16FlashAttnFwdSm90INS1_25CollectiveMainloopFwdSm90ILi2EN4cute5tupleIJNS5_1CILi1EEES8_S8_EEENS6_IJNS7_ILi128EEESA_SA_EEELi128ENS_10bfloat16_tEfNS_4arch4Sm90ELb1ELb0ELb0ELb0ELb0ELb0ELb0ELb1ELb1ELb0ELb0ELb0EEENS1_21CollectiveEpilogueFwdISB_S9_SC_SE_Li256ELb0ELb0ELb0ELb0EEENS1_30DynamicPersistentTileSchedulerILi256ELi32ELb0ELb0ELb1EEEEEEEEEvNT_6ParamsE:
	.zero		3840


//--------------------- .nv.constant0._ZN7cutlass13device_kernelIN5flash11enable_sm90INS1_16FlashAttnFwdSm90INS1_25CollectiveMainloopFwdSm90ILi2EN4cute5tupleIJNS5_1CILi1EEES8_S8_EEENS6_IJNS7_ILi128EEESA_SA_EEELi128ENS_10bfloat16_tEfNS_4arch4Sm90ELb1ELb0ELb0ELb1ELb0ELb0ELb0ELb1ELb1ELb0ELb0ELb0EEENS1_21CollectiveEpilogueFwdISB_S9_SC_SE_Li256ELb1ELb0ELb0ELb0EEENS1_36VarlenDynamicPersistentTileSchedulerILi128ELi128ELi256ELi32ELb0ELb0ELb1ELb1ELb1ELb1EEEEEEEEEvNT_6ParamsE --------------------------
	.section	.nv.constant0._ZN7cutlass13device_kernelIN5flash11enable_sm90INS1_16FlashAttnFwdSm90INS1_25CollectiveMainloopFwdSm90ILi2EN4cute5tupleIJNS5_1CILi1EEES8_S8_EEENS6_IJNS7_ILi128EEESA_SA_EEELi128ENS_10bfloat16_tEfNS_4arch4Sm90ELb1ELb0ELb0ELb1ELb0ELb0ELb0ELb1ELb1ELb0ELb0ELb0EEENS1_21CollectiveEpilogueFwdISB_S9_SC_SE_Li256ELb1ELb0ELb0ELb0EEENS1_36VarlenDynamicPersistentTileSchedulerILi128ELi128ELi256ELi32ELb0ELb0ELb1ELb1ELb1ELb1EEEEEEEEEvNT_6ParamsE,"a",@progbits
	.sectionflags	@""
	.align	4
.nv.constant0._ZN7cutlass13device_kernelIN5flash11enable_sm90INS1_16FlashAttnFwdSm90INS1_25CollectiveMainloopFwdSm90ILi2EN4cute5tupleIJNS5_1CILi1EEES8_S8_EEENS6_IJNS7_ILi128EEESA_SA_EEELi128ENS_10bfloat16_tEfNS_4arch4Sm90ELb1ELb0ELb0ELb1ELb0ELb0ELb0ELb1ELb1ELb0ELb0ELb0EEENS1_21CollectiveEpilogueFwdISB_S9_SC_SE_Li256ELb1ELb0ELb0ELb0EEENS1_36VarlenDynamicPersistentTileSchedulerILi128ELi128ELi256ELi32ELb0ELb0ELb1ELb1ELb1ELb1EEEEEEEEEvNT_6ParamsE:
	.zero		3456


//--------------------- .nv.constant0._ZN7cutlass13device_kernelIN5flash11enable_sm90INS1_16FlashAttnFwdSm90INS1_25CollectiveMainloopFwdSm90ILi2EN4cute5tupleIJNS5_1CILi1EEES8_S8_EEENS6_IJNS7_ILi128EEESA_SA_EEELi128ENS_10bfloat16_tEfNS_4arch4Sm90ELb1ELb0ELb0ELb1ELb0ELb1ELb0ELb1ELb1ELb0ELb0ELb0EEENS1_21CollectiveEpilogueFwdISB_S9_SC_SE_Li256ELb1ELb0ELb0ELb0EEENS1_36VarlenDynamicPersistentTileSchedulerILi128ELi128ELi256ELi32ELb0ELb0ELb1ELb1ELb1ELb1EEEEEEEEEvNT_6ParamsE --------------------------
	.section	.nv.constant0._ZN7cutlass13device_kernelIN5flash11enable_sm90INS1_16FlashAttnFwdSm90INS1_25CollectiveMainloopFwdSm90ILi2EN4cute5tupleIJNS5_1CILi1EEES8_S8_EEENS6_IJNS7_ILi128EEESA_SA_EEELi128ENS_10bfloat16_tEfNS_4arch4Sm90ELb1ELb0ELb0ELb1ELb0ELb1ELb0ELb1ELb1ELb0ELb0ELb0EEENS1_21CollectiveEpilogueFwdISB_S9_SC_SE_Li256ELb1ELb0ELb0ELb0EEENS1_36VarlenDynamicPersistentTileSchedulerILi128ELi128ELi256ELi32ELb0ELb0ELb1ELb1ELb1ELb1EEEEEEEEEvNT_6ParamsE,"a",@progbits
	.sectionflags	@""
	.align	4
.nv.constant0._ZN7cutlass13device_kernelIN5flash11enable_sm90INS1_16FlashAttnFwdSm90INS1_25CollectiveMainloopFwdSm90ILi2EN4cute5tupleIJNS5_1CILi1EEES8_S8_EEENS6_IJNS7_ILi128EEESA_SA_EEELi128ENS_10bfloat16_tEfNS_4arch4Sm90ELb1ELb0ELb0ELb1ELb0ELb1ELb0ELb1ELb1ELb0ELb0ELb0EEENS1_21CollectiveEpilogueFwdISB_S9_SC_SE_Li256ELb1ELb0ELb0ELb0EEENS1_36VarlenDynamicPersistentTileSchedulerILi128ELi128ELi256ELi32ELb0ELb0ELb1ELb1ELb1ELb1EEEEEEEEEvNT_6ParamsE:
	.zero		3456


//--------------------- .nv.constant0._ZN7cutlass13device_kernelIN5flash11enable_sm90INS1_16FlashAttnFwdSm90INS1_25CollectiveMainloopFwdSm90ILi2EN4cute5tupleIJNS5_1CILi1EEES8_S8_EEENS6_IJNS7_ILi192EEENS7_ILi144EEENS7_ILi96EEEEEELi96ENS_10bfloat16_tEfNS_4arch4Sm90ELb0ELb0ELb0ELb0ELb0ELb0ELb0ELb0ELb1ELb0ELb0ELb0EEENS1_21CollectiveEpilogueFwdINS6_IJSA_SC_SB_EEES9_SE_SG_Li384ELb0ELb0ELb0ELb0EEENS1_29StaticPersistentTileSchedulerILb0EEEEEEEEEvNT_6ParamsE --------------------------
	.section	.nv.constant0._ZN7cutlass13device_kernelIN5flash11enable_sm90INS1_16FlashAttnFwdSm90INS1_25CollectiveMainloopFwdSm90ILi2EN4cute5tupleIJNS5_1CILi1EEES8_S8_EEENS6_IJNS7_ILi192EEENS7_ILi144EEENS7_ILi96EEEEEELi96ENS_10bfloat16_tEfNS_4arch4Sm90ELb0ELb0ELb0ELb0ELb0ELb0ELb0ELb0ELb1ELb0ELb0ELb0EEENS1_21CollectiveEpilogueFwdINS6_IJSA_SC_SB_EEES9_SE_SG_Li384ELb0ELb0ELb0ELb0EEENS1_29StaticPersistentTileSchedulerILb0EEEEEEEEEvNT_6ParamsE,"a",@progbits
	.sectionflags	@""
	.align	4
.nv.constant0._ZN7cutlass13device_kernelIN5flash11enable_sm90INS1_16FlashAttnFwdSm90INS1_25CollectiveMainloopFwdSm90ILi2EN4cute5tupleIJNS5_1CILi1EEES8_S8_EEENS6_IJNS7_ILi192EEENS7_ILi144EEENS7_ILi96EEEEEELi96ENS_10bfloat16_tEfNS_4arch4Sm90ELb0ELb0ELb0ELb0ELb0ELb0ELb0ELb0ELb1ELb0ELb0ELb0EEENS1_21CollectiveEpilogueFwdINS6_IJSA_SC_SB_EEES9_SE_SG_Li384ELb0ELb0ELb0ELb0EEENS1_29StaticPersistentTileSchedulerILb0EEEEEEEEEvNT_6ParamsE:
	.zero		3840


//--------------------- .nv.constant0._ZN7cutlass13device_kernelIN5flash11enable_sm90INS1_16FlashAttnFwdSm90INS1_25CollectiveMainloopFwdSm90ILi2EN4cute5tupleIJNS5_1CILi1EEES8_S8_EEENS6_IJNS7_ILi192EEENS7_ILi144EEENS7_ILi96EEEEEELi96ENS_10bfloat16_tEfNS_4arch4Sm90ELb0ELb0ELb0ELb1ELb0ELb0ELb0ELb0ELb1ELb0ELb0ELb0EEENS1_21CollectiveEpilogueFwdINS6_IJSA_SC_SB_EEES9_SE_SG_Li384ELb1ELb0ELb0ELb0EEENS1_36VarlenDynamicPersistentTileSchedulerILi192ELi144ELi384ELi32ELb0ELb0ELb1ELb0ELb1ELb1EEEEEEEEEvNT_6ParamsE --------------------------
	.section	.nv.constant0._ZN7cutlass13device_kernelIN5flash11enable_sm90INS1_16FlashAttnFwdSm90INS1_25CollectiveMainloopFwdSm90ILi2EN4cute5tupleIJNS5_1CILi1EEES8_S8_EEENS6_IJNS7_ILi192EEENS7_ILi144EEENS7_ILi96EEEEEELi96ENS_10bfloat16_tEfNS_4arch4Sm90ELb0ELb0ELb0ELb1ELb0ELb0ELb0ELb0ELb1ELb0ELb0ELb0EEENS1_21CollectiveEpilogueFwdINS6_IJSA_SC_SB_EEES9_SE_SG_Li384ELb1ELb0ELb0ELb0EEENS1_36VarlenDynamicPersistentTileSchedulerILi192ELi144ELi384ELi32ELb0ELb0ELb1ELb0ELb1ELb1EEEEEEEEEvNT_6ParamsE,"a",@progbits
	.sectionflags	@""
	.align	4
.nv.constant0._ZN7cutlass13device_kernelIN5flash11enable_sm90INS1_16FlashAttnFwdSm90INS1_25CollectiveMainloopFwdSm90ILi2EN4cute5tupleIJNS5_1CILi1EEES8_S8_EEENS6_IJNS7_ILi192EEENS7_ILi144EEENS7_ILi96EEEEEELi96ENS_10bfloat16_tEfNS_4arch4Sm90ELb0ELb0ELb0ELb1ELb0ELb0ELb0ELb0ELb1ELb0ELb0ELb0EEENS1_21CollectiveEpilogueFwdINS6_IJSA_SC_SB_EEES9_SE_SG_Li384ELb1ELb0ELb0ELb0EEENS1_36VarlenDynamicPersistentTileSchedulerILi192ELi144ELi384ELi32ELb0ELb0ELb1ELb0ELb1ELb1EEEEEEEEEvNT_6ParamsE:
	.zero		3456


//--------------------- .nv.constant0._ZN7cutlass13device_kernelIN5flash11enable_sm90INS1_16FlashAttnFwdSm90INS1_25CollectiveMainloopFwdSm90ILi2EN4cute5tupleIJNS5_1CILi1EEES8_S8_EEENS6_IJNS7_ILi192EEENS7_ILi144EEENS7_ILi96EEEEEELi96ENS_10bfloat16_tEfNS_4arch4Sm90ELb0ELb0ELb0ELb1ELb0ELb1ELb0ELb0ELb1ELb0ELb0ELb0EEENS1_21CollectiveEpilogueFwdINS6_IJSA_SC_SB_EEES9_SE_SG_Li384ELb1ELb0ELb0ELb0EEENS1_36VarlenDynamicPersistentTileSchedulerILi192ELi144ELi384ELi32ELb0ELb0ELb1ELb0ELb1ELb1EEEEEEEEEvNT_6ParamsE --------------------------
	.section	.nv.constant0._ZN7cutlass13device_kernelIN5flash11enable_sm90INS1_16FlashAttnFwdSm90INS1_25CollectiveMainloopFwdSm90ILi2EN4cute5tupleIJNS5_1CILi1EEES8_S8_EEENS6_IJNS7_ILi192EEENS7_ILi144EEENS7_ILi96EEEEEELi96ENS_10bfloat16_tEfNS_4arch4Sm90ELb0ELb0ELb0ELb1ELb0ELb1ELb0ELb0ELb1ELb0ELb0ELb0EEENS1_21CollectiveEpilogueFwdINS6_IJSA_SC_SB_EEES9_SE_SG_Li384ELb1ELb0ELb0ELb0EEENS1_36VarlenDynamicPersistentTileSchedulerILi192ELi144ELi384ELi32ELb0ELb0ELb1ELb0ELb1ELb1EEEEEEEEEvNT_6ParamsE,"a",@progbits
	.sectionflags	@""
	.align	4
.nv.constant0._ZN7cutlass13device_kernelIN5flash11enable_sm90INS1_16FlashAttnFwdSm90INS1_25CollectiveMainloopFwdSm90ILi2EN4cute5tupleIJNS5_1CILi1EEES8_S8_EEENS6_IJNS7_ILi192EEENS7_ILi144EEENS7_ILi96EEEEEELi96ENS_10bfloat16_tEfNS_4arch4Sm90ELb0ELb0ELb0ELb1ELb0ELb1ELb0ELb0ELb1ELb0ELb0ELb0EEENS1_21CollectiveEpilogueFwdINS6_IJSA_SC_SB_EEES9_SE_SG_Li384ELb1ELb0ELb0ELb0EEENS1_36VarlenDynamicPersistentTileSchedulerILi192ELi144ELi384ELi32ELb0ELb0ELb1ELb0ELb1ELb1EEEEEEEEEvNT_6ParamsE:
	.zero		3456


//--------------------- .nv.constant0._ZN7cutlass13device_kernelIN5flash11enable_sm90INS1_16FlashAttnFwdSm90INS1_25CollectiveMainloopFwdSm90ILi2EN4cute5tupleIJNS5_1CILi1EEES8_S8_EEENS6_IJNS7_ILi192EEENS7_ILi128EEENS7_ILi96EEEEEELi96ENS_10bfloat16_tEfNS_4arch4Sm90ELb0ELb1ELb0ELb0ELb0ELb0ELb0ELb0ELb1ELb0ELb0ELb0EEENS1_21CollectiveEpilogueFwdINS6_IJSA_SC_SB_EEES9_SE_SG_Li384ELb0ELb0ELb0ELb0EEENS1_30DynamicPersistentTileSchedulerILi384ELi32ELb0ELb0ELb1EEEEEEEEEvNT_6ParamsE --------------------------
	.section	.nv.constant0._ZN7cutlass13device_kernelIN5flash11enable_sm90INS1_16FlashAttnFwdSm90INS1_25CollectiveMainloopFwdSm90ILi2EN4cute5tupleIJNS5_1CILi1EEES8_S8_EEENS6_IJNS7_ILi192EEENS7_ILi128EEENS7_ILi96EEEEEELi96ENS_10bfloat16_tEfNS_4arch4Sm90ELb0ELb1ELb0ELb0ELb0ELb0ELb0ELb0ELb1ELb0ELb0ELb0EEENS1_21CollectiveEpilogueFwdINS6_IJSA_SC_SB_EEES9_SE_SG_Li384ELb0ELb0ELb0ELb0EEENS1_30DynamicPersistentTileSchedulerILi384ELi32ELb0ELb0ELb1EEEEEEEEEvNT_6ParamsE,"a",@progbits
	.sectionflags	@""
	.align	4
.nv.constant0._ZN7cutlass13device_kernelIN5flash11enable_sm90INS1_16FlashAttnFwdSm90INS1_25CollectiveMainloopFwdSm90ILi2EN4cute5tupleIJNS5_1CILi1EEES8_S8_EEENS6_IJNS7_ILi192EEENS7_ILi128EEENS7_ILi96EEEEEELi96ENS_10bfloat16_tEfNS_4arch4Sm90ELb0ELb1ELb0ELb0ELb0ELb0ELb0ELb0ELb1ELb0ELb0ELb0EEENS1_21CollectiveEpilogueFwdINS6_IJSA_SC_SB_EEES9_SE_SG_Li384ELb0ELb0ELb0ELb0EEENS1_30DynamicPersistentTileSchedulerILi384ELi32ELb0ELb0ELb1EEEEEEEEEvNT_6ParamsE:
	.zero		3840


//--------------------- .nv.constant0._ZN7cutlass13device_kernelIN5flash11enable_sm90INS1_16FlashAttnFwdSm90INS1_25CollectiveMainloopFwdSm90ILi2EN4cute5tupleIJNS5_1CILi1EEES8_S8_EEENS6_IJNS7_ILi192EEENS7_ILi128EEENS7_ILi96EEEEEELi96ENS_10bfloat16_tEfNS_4arch4Sm90ELb0ELb1ELb0ELb1ELb0ELb0ELb0ELb0ELb1ELb0ELb0ELb0EEENS1_21CollectiveEpilogueFwdINS6_IJSA_SC_SB_EEES9_SE_SG_Li384ELb1ELb0ELb0ELb0EEENS1_36VarlenDynamicPersistentTileSchedulerILi192ELi128ELi384ELi32ELb0ELb0ELb1ELb1ELb0ELb1EEEEEEEEEvNT_6ParamsE --------------------------
	.section	.nv.constant0._ZN7cutlass13device_kernelIN5flash11enable_sm90INS1_16FlashAttnFwdSm90INS1_25CollectiveMainloopFwdSm90ILi2EN4cute5tupleIJNS5_1CILi1EEES8_S8_EEENS6_IJNS7_ILi192EEENS7_ILi128EEENS7_ILi96EEEEEELi96ENS_10bfloat16_tEfNS_4arch4Sm90ELb0ELb1ELb0ELb1ELb0ELb0ELb0ELb0ELb1ELb0ELb0ELb0EEENS1_21CollectiveEpilogueFwdINS6_IJSA_SC_SB_EEES9_SE_SG_Li384ELb1ELb0ELb0ELb0EEENS1_36VarlenDynamicPersistentTileSchedulerILi192ELi128ELi384ELi32ELb0ELb0ELb1ELb1ELb0ELb1EEEEEEEEEvNT_6ParamsE,"a",@progbits
	.sectionflags	@""
	.align	4
.nv.constant0._ZN7cutlass13device_kernelIN5flash11enable_sm90INS1_16FlashAttnFwdSm90INS1_25CollectiveMainloopFwdSm90ILi2EN4cute5tupleIJNS5_1CILi1EEES8_S8_EEENS6_IJNS7_ILi192EEENS7_ILi128EEENS7_ILi96EEEEEELi96ENS_10bfloat16_tEfNS_4arch4Sm90ELb0ELb1ELb0ELb1ELb0ELb0ELb0ELb0ELb1ELb0ELb0ELb0EEENS1_21CollectiveEpilogueFwdINS6_IJSA_SC_SB_EEES9_SE_SG_Li384ELb1ELb0ELb0ELb0EEENS1_36VarlenDynamicPersistentTileSchedulerILi192ELi128ELi384ELi32ELb0ELb0ELb1ELb1ELb0ELb1EEEEEEEEEvNT_6ParamsE:
	.zero		3456


//--------------------- .nv.constant0._ZN7cutlass13device_kernelIN5flash11enable_sm90INS1_16FlashAttnFwdSm90INS1_25CollectiveMainloopFwdSm90ILi2EN4cute5tupleIJNS5_1CILi1EEES8_S8_EEENS6_IJNS7_ILi192EEENS7_ILi128EEENS7_ILi96EEEEEELi96ENS_10bfloat16_tEfNS_4arch4Sm90ELb0ELb1ELb0ELb1ELb0ELb1ELb0ELb0ELb1ELb0ELb0ELb0EEENS1_21CollectiveEpilogueFwdINS6_IJSA_SC_SB_EEES9_SE_SG_Li384ELb1ELb0ELb0ELb0EEENS1_36VarlenDynamicPersistentTileSchedulerILi192ELi128ELi384ELi32ELb0ELb0ELb1ELb1ELb0ELb1EEEEEEEEEvNT_6ParamsE --------------------------
	.section	.nv.constant0._ZN7cutlass13device_kernelIN5flash11enable_sm90INS1_16FlashAttnFwdSm90INS1_25CollectiveMainloopFwdSm90ILi2EN4cute5tupleIJNS5_1CILi1EEES8_S8_EEENS6_IJNS7_ILi192EEENS7_ILi128EEENS7_ILi96EEEEEELi96ENS_10bfloat16_tEfNS_4arch4Sm90ELb0ELb1ELb0ELb1ELb0ELb1ELb0ELb0ELb1ELb0ELb0ELb0EEENS1_21CollectiveEpilogueFwdINS6_IJSA_SC_SB_EEES9_SE_SG_Li384ELb1ELb0ELb0ELb0EEENS1_36VarlenDynamicPersistentTileSchedulerILi192ELi128ELi384ELi32ELb0ELb0ELb1ELb1ELb0ELb1EEEEEEEEEvNT_6ParamsE,"a",@progbits
	.sectionflags	@""
	.align	4
.nv.constant0._ZN7cutlass13device_kernelIN5flash11enable_sm90INS1_16FlashAttnFwdSm90INS1_25CollectiveMainloopFwdSm90ILi2EN4cute5tupleIJNS5_1CILi1EEES8_S8_EEENS6_IJNS7_ILi192EEENS7_ILi128EEENS7_ILi96EEEEEELi96ENS_10bfloat16_tEfNS_4arch4Sm90ELb0ELb1ELb0ELb1ELb0ELb1ELb0ELb0ELb1ELb0ELb0ELb0EEENS1_21CollectiveEpilogueFwdINS6_IJSA_SC_SB_EEES9_SE_SG_Li384ELb1ELb0ELb0ELb0EEENS1_36VarlenDynamicPersistentTileSchedulerILi192ELi128ELi384ELi32ELb0ELb0ELb1ELb1ELb0ELb1EEEEEEEEEvNT_6ParamsE:
	.zero		3456


//--------------------- .nv.constant0._ZN7cutlass13device_kernelIN5flash11enable_sm90INS1_16FlashAttnFwdSm90INS1_25CollectiveMainloopFwdSm90ILi2EN4cute5tupleIJNS5_1CILi1EEES8_S8_EEENS6_IJNS7_ILi192EEENS7_ILi144EEENS7_ILi96EEEEEELi96ENS_10bfloat16_tEfNS_4arch4Sm90ELb1ELb0ELb0ELb0ELb0ELb0ELb0ELb0ELb1ELb0ELb0ELb0EEENS1_21CollectiveEpilogueFwdINS6_IJSA_SC_SB_EEES9_SE_SG_Li384ELb0ELb0ELb0ELb0EEENS1_30DynamicPersistentTileSchedulerILi384ELi32ELb0ELb0ELb1EEEEEEEEEvNT_6ParamsE --------------------------
	.section	.nv.constant0._ZN7cutlass13device_kernelIN5flash11enable_sm90INS1_16FlashAttnFwdSm90INS1_25CollectiveMainloopFwdSm90ILi2EN4cute5tupleIJNS5_1CILi1EEES8_S8_EEENS6_IJNS7_ILi192EEENS7_ILi144EEENS7_ILi96EEEEEELi96ENS_10bfloat16_tEfNS_4arch4Sm90ELb1ELb0ELb0ELb0ELb0ELb0ELb0ELb0ELb1ELb0ELb0ELb0EEENS1_21CollectiveEpilogueFwdINS6_IJSA_SC_SB_EEES9_SE_SG_Li384ELb0ELb0ELb0ELb0EEENS1_30DynamicPersistentTileSchedulerILi384ELi32ELb0ELb0ELb1EEEEEEEEEvNT_6ParamsE,"a",@progbits
	.sectionflags	@""
	.align	4
.nv.constant0._ZN7cutlass13device_kernelIN5flash11enable_sm90INS1_16FlashAttnFwdSm90INS1_25CollectiveMainloopFwdSm90ILi2EN4cute5tupleIJNS5_1CILi1EEES8_S8_EEENS6_IJNS7_ILi192EEENS7_ILi144EEENS7_ILi96EEEEEELi96ENS_10bfloat16_tEfNS_4arch4Sm90ELb1ELb0ELb0ELb0ELb0ELb0ELb0ELb0ELb1ELb0ELb0ELb0EEENS1_21CollectiveEpilogueFwdINS6_IJSA_SC_SB_EEES9_SE_SG_Li384ELb0ELb0ELb0ELb0EEENS1_30DynamicPersistentTileSchedulerILi384ELi32ELb0ELb0ELb1EEEEEEEEEvNT_6ParamsE:
	.zero		3840


//--------------------- .nv.constant0._ZN7cutlass13device_kernelIN5flash11enable_sm90INS1_16FlashAttnFwdSm90INS1_25CollectiveMainloopFwdSm90ILi2EN4cute5tupleIJNS5_1CILi1EEES8_S8_EEENS6_IJNS7_ILi192EEENS7_ILi144EEENS7_ILi96EEEEEELi96ENS_10bfloat16_tEfNS_4arch4Sm90ELb1ELb0ELb0ELb1ELb0ELb0ELb0ELb0ELb1ELb0ELb0ELb0EEENS1_21CollectiveEpilogueFwdINS6_IJSA_SC_SB_EEES9_SE_SG_Li384ELb1ELb0ELb0ELb0EEENS1_36VarlenDynamicPersistentTileSchedulerILi192ELi144ELi384ELi32ELb0ELb0ELb1ELb1ELb1ELb1EEEEEEEEEvNT_6ParamsE --------------------------
	.section	.nv.constant0._ZN7cutlass13device_kernelIN5flash11enable_sm90INS1_16FlashAttnFwdSm90INS1_25CollectiveMainloopFwdSm90ILi2EN4cute5tupleIJNS5_1CILi1EEES8_S8_EEENS6_IJNS7_ILi192EEENS7_ILi144EEENS7_ILi96EEEEEELi96ENS_10bfloat16_tEfNS_4arch4Sm90ELb1ELb0ELb0ELb1ELb0ELb0ELb0ELb0ELb1ELb0ELb0ELb0EEENS1_21CollectiveEpilogueFwdINS6_IJSA_SC_SB_EEES9_SE_SG_Li384ELb1ELb0ELb0ELb0EEENS1_36VarlenDynamicPersistentTileSchedulerILi192ELi144ELi384ELi32ELb0ELb0ELb1ELb1ELb1ELb1EEEEEEEEEvNT_6ParamsE,"a",@progbits
	.sectionflags	@""
	.align	4
.nv.constant0._ZN7cutlass13device_kernelIN5flash11enable_sm90INS1_16FlashAttnFwdSm90INS1_25CollectiveMainloopFwdSm90ILi2EN4cute5tupleIJNS5_1CILi1EEES8_S8_EEENS6_IJNS7_ILi192EEENS7_ILi144EEENS7_ILi96EEEEEELi96ENS_10bfloat16_tEfNS_4arch4Sm90ELb1ELb0ELb0ELb1ELb0ELb0ELb0ELb0ELb1ELb0ELb0ELb0EEENS1_21CollectiveEpilogueFwdINS6_IJSA_SC_SB_EEES9_SE_SG_Li384ELb1ELb0ELb0ELb0EEENS1_36VarlenDynamicPersistentTileSchedulerILi192ELi144ELi384ELi32ELb0ELb0ELb1ELb1ELb1ELb1EEEEEEEEEvNT_6ParamsE:
	.zero		3456


//--------------------- .nv.constant0._ZN7cutlass13device_kernelIN5flash11enable_sm90INS1_16FlashAttnFwdSm90INS1_25CollectiveMainloopFwdSm90ILi2EN4cute5tupleIJNS5_1CILi1EEES8_S8_EEENS6_IJNS7_ILi192EEENS7_ILi144EEENS7_ILi96EEEEEELi96ENS_10bfloat16_tEfNS_4arch4Sm90ELb1ELb0ELb0ELb1ELb0ELb1ELb0ELb0ELb1ELb0ELb0ELb0EEENS1_21CollectiveEpilogueFwdINS6_IJSA_SC_SB_EEES9_SE_SG_Li384ELb1ELb0ELb0ELb0EEENS1_36VarlenDynamicPersistentTileSchedulerILi192ELi144ELi384ELi32ELb0ELb0ELb1ELb1ELb1ELb1EEEEEEEEEvNT_6ParamsE --------------------------
	.section	.nv.constant0._ZN7cutlass13device_kernelIN5flash11enable_sm90INS1_16FlashAttnFwdSm90INS1_25CollectiveMainloopFwdSm90ILi2EN4cute5tupleIJNS5_1CILi1EEES8_S8_EEENS6_IJNS7_ILi192EEENS7_ILi144EEENS7_ILi96EEEEEELi96ENS_10bfloat16_tEfNS_4arch4Sm90ELb1ELb0ELb0ELb1ELb0ELb1ELb0ELb0ELb1ELb0ELb0ELb0EEENS1_21CollectiveEpilogueFwdINS6_IJSA_SC_SB_EEES9_SE_SG_Li384ELb1ELb0ELb0ELb0EEENS1_36VarlenDynamicPersistentTileSchedulerILi192ELi144ELi384ELi32ELb0ELb0ELb1ELb1ELb1ELb1EEEEEEEEEvNT_6ParamsE,"a",@progbits
	.sectionflags	@""
	.align	4
.nv.constant0._ZN7cutlass13device_kernelIN5flash11enable_sm90INS1_16FlashAttnFwdSm90INS1_25CollectiveMainloopFwdSm90ILi2EN4cute5tupleIJNS5_1CILi1EEES8_S8_EEENS6_IJNS7_ILi192EEENS7_ILi144EEENS7_ILi96EEEEEELi96ENS_10bfloat16_tEfNS_4arch4Sm90ELb1ELb0ELb0ELb1ELb0ELb1ELb0ELb0ELb1ELb0ELb0ELb0EEENS1_21CollectiveEpilogueFwdINS6_IJSA_SC_SB_EEES9_SE_SG_Li384ELb1ELb0ELb0ELb0EEENS1_36VarlenDynamicPersistentTileSchedulerILi192ELi144ELi384ELi32ELb0ELb0ELb1ELb1ELb1ELb1EEEEEEEEEvNT_6ParamsE:
	.zero		3456


//--------------------- .nv.constant0._ZN7cutlass13device_kernelIN5flash11enable_sm90INS1_16FlashAttnFwdSm90INS1_25CollectiveMainloopFwdSm90ILi2EN4cute5tupleIJNS5_1CILi1EEES8_S8_EEENS6_IJNS7_ILi192EEESA_NS7_ILi64EEEEEELi64ENS_10bfloat16_tEfNS_4arch4Sm90ELb0ELb0ELb0ELb0ELb0ELb0ELb0ELb0ELb1ELb0ELb0ELb0EEENS1_21CollectiveEpilogueFwdINS6_IJSA_SB_SA_EEES9_SD_SF_Li384ELb0ELb0ELb0ELb0EEENS1_29StaticPersistentTileSchedulerILb0EEEEEEEEEvNT_6ParamsE --------------------------
	.section	.nv.constant0._ZN7cutlass13device_kernelIN5flash11enable_sm90INS1_16FlashAttnFwdSm90INS1_25CollectiveMainloopFwdSm90ILi2EN4cute5tupleIJNS5_1CILi1EEES8_S8_EEENS6_IJNS7_ILi192EEESA_NS7_ILi64EEEEEELi64ENS_10bfloat16_tEfNS_4arch4Sm90ELb0ELb0ELb0ELb0ELb0ELb0ELb0ELb0ELb1ELb0ELb0ELb0EEENS1_21CollectiveEpilogueFwdINS6_IJSA_SB_SA_EEES9_SD_SF_Li384ELb0ELb0ELb0ELb0EEENS1_29StaticPersistentTileSchedulerILb0EEEEEEEEEvNT_6ParamsE,"a",@progbits
	.sectionflags	@""
	.align	4
.nv.constant0._ZN7cutlass13device_kernelIN5flash11enable_sm90INS1_16FlashAttnFwdSm90INS1_25CollectiveMainloopFwdSm90ILi2EN4cute5tupleIJNS5_1CILi1EEES8_S8_EEENS6_IJNS7_ILi192EEESA_NS7_ILi64EEEEEELi64ENS_10bfloat16_tEfNS_4arch4Sm90ELb0ELb0ELb0ELb0ELb0ELb0ELb0ELb0ELb1ELb0ELb0ELb0EEENS1_21CollectiveEpilogueFwdINS6_IJSA_SB_SA_EEES9_SD_SF_Li384ELb0ELb0ELb0ELb0EEENS1_29StaticPersistentTileSchedulerILb0EEEEEEEEEvNT_6ParamsE:
	.zero		3840


//--------------------- .nv.constant0._ZN7cutlass13device_kernelIN5flash11enable_sm90INS1_16FlashAttnFwdSm90INS1_25CollectiveMainloopFwdSm90ILi2EN4cute5tupleIJNS5_1CILi1EEES8_S8_EEENS6_IJNS7_ILi192EEESA_NS7_ILi64EEEEEELi64ENS_10bfloat16_tEfNS_4arch4Sm90ELb0ELb0ELb0ELb1ELb0ELb0ELb0ELb0ELb1ELb0ELb0ELb0EEENS1_21CollectiveEpilogueFwdINS6_IJSA_SB_SA_EEES9_SD_SF_Li384ELb1ELb0ELb0ELb0EEENS1_36VarlenDynamicPersistentTileSchedulerILi192ELi192ELi384ELi32ELb0ELb0ELb1ELb0ELb1ELb1EEEEEEEEEvNT_6ParamsE --------------------------
	.section	.nv.constant0._ZN7cutlass13device_kernelIN5flash11enable_sm90INS1_16FlashAttnFwdSm90INS1_25CollectiveMainloopFwdSm90ILi2EN4cute5tupleIJNS5_1CILi1EEES8_S8_EEENS6_IJNS7_ILi192EEESA_NS7_ILi64EEEEEELi64ENS_10bfloat16_tEfNS_4arch4Sm90ELb0ELb0ELb0ELb1ELb0ELb0ELb0ELb0ELb1ELb0ELb0ELb0EEENS1_21CollectiveEpilogueFwdINS6_IJSA_SB_SA_EEES9_SD_SF_Li384ELb1ELb0ELb0ELb0EEENS1_36VarlenDynamicPersistentTileSchedulerILi192ELi192ELi384ELi32ELb0ELb0ELb1ELb0ELb1ELb1EEEEEEEEEvNT_6ParamsE,"a",@progbits
	.sectionflags	@""
	.align	4
.nv.constant0._ZN7cutlass13device_kernelIN5flash11enable_sm90INS1_16FlashAttnFwdSm90INS1_25CollectiveMainloopFwdSm90ILi2EN4cute5tupleIJNS5_1CILi1EEES8_S8_EEENS6_IJNS7_ILi192EEESA_NS7_ILi64EEEEEELi64ENS_10bfloat16_tEfNS_4arch4Sm90ELb0ELb0ELb0ELb1ELb0ELb0ELb0ELb0ELb1ELb0ELb0ELb0EEENS1_21CollectiveEpilogueFwdINS6_IJSA_SB_SA_EEES9_SD_SF_Li384ELb1ELb0ELb0ELb0EEENS1_36VarlenDynamicPersistentTileSchedulerILi192ELi192ELi384ELi32ELb0ELb0ELb1ELb0ELb1ELb1EEEEEEEEEvNT_6ParamsE:
	.zero		3456


//--------------------- .nv.constant0._ZN7cutlass13device_kernelIN5flash11enable_sm90INS1_16FlashAttnFwdSm90INS1_25CollectiveMainloopFwdSm90ILi2EN4cute5tupleIJNS5_1CILi1EEES8_S8_EEENS6_IJNS7_ILi192EEESA_NS7_ILi64EEEEEELi64ENS_10bfloat16_tEfNS_4arch4Sm90ELb0ELb0ELb0ELb1ELb0ELb1ELb0ELb0ELb1ELb0ELb0ELb0EEENS1_21CollectiveEpilogueFwdINS6_IJSA_SB_SA_EEES9_SD_SF_Li384ELb1ELb0ELb0ELb0EEENS1_36VarlenDynamicPersistentTileSchedulerILi192ELi192ELi384ELi32ELb0ELb0ELb1ELb0ELb1ELb1EEEEEEEEEvNT_6ParamsE --------------------------
	.section	.nv.constant0._ZN7cutlass13device_kernelIN5flash11enable_sm90INS1_16FlashAttnFwdSm90INS1_25CollectiveMainloopFwdSm90ILi2EN4cute5tupleIJNS5_1CILi1EEES8_S8_EEENS6_IJNS7_ILi192EEESA_NS7_ILi64EEEEEELi64ENS_10bfloat16_tEfNS_4arch4Sm90ELb0ELb0ELb0ELb1ELb0ELb1ELb0ELb0ELb1ELb0ELb0ELb0EEENS1_21CollectiveEpilogueFwdINS6_IJSA_SB_SA_EEES9_SD_SF_Li384ELb1ELb0ELb0ELb0EEENS1_36VarlenDynamicPersistentTileSchedulerILi192ELi192ELi384ELi32ELb0ELb0ELb1ELb0ELb1ELb1EEEEEEEEEvNT_6ParamsE,"a",@progbits
	.sectionflags	@""
	.align	4
.nv.constant0._ZN7cutlass13device_kernelIN5flash11enable_sm90INS1_16FlashAttnFwdSm90INS1_25CollectiveMainloopFwdSm90ILi2EN4cute5tupleIJNS5_1CILi1EEES8_S8_EEENS6_IJNS7_ILi192EEESA_NS7_ILi64EEEEEELi64ENS_10bfloat16_tEfNS_4arch4Sm90ELb0ELb0ELb0ELb1ELb0ELb1ELb0ELb0ELb1ELb0ELb0ELb0EEENS1_21CollectiveEpilogueFwdINS6_IJSA_SB_SA_EEES9_SD_SF_Li384ELb1ELb0ELb0ELb0EEENS1_36VarlenDynamicPersistentTileSchedulerILi192ELi192ELi384ELi32ELb0ELb0ELb1ELb0ELb1ELb1EEEEEEEEEvNT_6ParamsE:
	.zero		3456


//--------------------- .nv.constant0._ZN7cutlass13device_kernelIN5flash11enable_sm90INS1_16FlashAttnFwdSm90INS1_25CollectiveMainloopFwdSm90ILi2EN4cute5tupleIJNS5_1CILi1EEES8_S8_EEENS6_IJNS7_ILi192EEENS7_ILi128EEENS7_ILi64EEEEEELi64ENS_10bfloat16_tEfNS_4arch4Sm90ELb0ELb1ELb0ELb0ELb0ELb0ELb0ELb1ELb1ELb0ELb0ELb0EEENS1_21CollectiveEpilogueFwdINS6_IJSA_SC_SB_EEES9_SE_SG_Li384ELb0ELb0ELb0ELb0EEENS1_30DynamicPersistentTileSchedulerILi384ELi32ELb0ELb0ELb1EEEEEEEEEvNT_6ParamsE --------------------------
	.section	.nv.constant0._ZN7cutlass13device_kernelIN5flash11enable_sm90INS1_16FlashAttnFwdSm90INS1_25CollectiveMainloopFwdSm90ILi2EN4cute5tupleIJNS5_1CILi1EEES8_S8_EEENS6_IJNS7_ILi192EEENS7_ILi128EEENS7_ILi64EEEEEELi64ENS_10bfloat16_tEfNS_4arch4Sm90ELb0ELb1ELb0ELb0ELb0ELb0ELb0ELb1ELb1ELb0ELb0ELb0EEENS1_21CollectiveEpilogueFwdINS6_IJSA_SC_SB_EEES9_SE_SG_Li384ELb0ELb0ELb0ELb0EEENS1_30DynamicPersistentTileSchedulerILi384ELi32ELb0ELb0ELb1EEEEEEEEEvNT_6ParamsE,"a",@progbits
	.sectionflags	@""
	.align	4
.nv.constant0._ZN7cutlass13device_kernelIN5flash11enable_sm90INS1_16FlashAttnFwdSm90INS1_25CollectiveMainloopFwdSm90ILi2EN4cute5tupleIJNS5_1CILi1EEES8_S8_EEENS6_IJNS7_ILi192EEENS7_ILi128EEENS7_ILi64EEEEEELi64ENS_10bfloat16_tEfNS_4arch4Sm90ELb0ELb1ELb0ELb0ELb0ELb0ELb0ELb1ELb1ELb0ELb0ELb0EEENS1_21CollectiveEpilogueFwdINS6_IJSA_SC_SB_EEES9_SE_SG_Li384ELb0ELb0ELb0ELb0EEENS1_30DynamicPersistentTileSchedulerILi384ELi32ELb0ELb0ELb1EEEEEEEEEvNT_6ParamsE:
	.zero		3840


//--------------------- .nv.constant0._ZN7cutlass13device_kernelIN5flash11enable_sm90INS1_16FlashAttnFwdSm90INS1_25CollectiveMainloopFwdSm90ILi2EN4cute5tupleIJNS5_1CILi1EEES8_S8_EEENS6_IJNS7_ILi192EEENS7_ILi128EEENS7_ILi64EEEEEELi64ENS_10bfloat16_tEfNS_4arch4Sm90ELb0ELb1ELb0ELb1ELb0ELb0ELb0ELb1ELb1ELb0ELb0ELb0EEENS1_21CollectiveEpilogueFwdINS6_IJSA_SC_SB_EEES9_SE_SG_Li384ELb1ELb0ELb0ELb0EEENS1_36VarlenDynamicPersistentTileSchedulerILi192ELi128ELi384ELi32ELb0ELb0ELb1ELb1ELb0ELb1EEEEEEEEEvNT_6ParamsE --------------------------
	.section	.nv.constant0._ZN7cutlass13device_kernelIN5flash11enable_sm90INS1_16FlashAttnFwdSm90INS1_25CollectiveMainloopFwdSm90ILi2EN4cute5tupleIJNS5_1CILi1EEES8_S8_EEENS6_IJNS7_ILi192EEENS7_ILi128EEENS7_ILi64EEEEEELi64ENS_10bfloat16_tEfNS_4arch4Sm90ELb0ELb1ELb0ELb1ELb0ELb0ELb0ELb1ELb1ELb0ELb0ELb0EEENS1_21CollectiveEpilogueFwdINS6_IJSA_SC_SB_EEES9_SE_SG_Li384ELb1ELb0ELb0ELb0EEENS1_36VarlenDynamicPersistentTileSchedulerILi192ELi128ELi384ELi32ELb0ELb0ELb1ELb1ELb0ELb1EEEEEEEEEvNT_6ParamsE,"a",@progbits
	.sectionflags	@""
	.align	4
.nv.constant0._ZN7cutlass13device_kernelIN5flash11enable_sm90INS1_16FlashAttnFwdSm90INS1_25CollectiveMainloopFwdSm90ILi2EN4cute5tupleIJNS5_1CILi1EEES8_S8_EEENS6_IJNS7_ILi192EEENS7_ILi128EEENS7_ILi64EEEEEELi64ENS_10bfloat16_tEfNS_4arch4Sm90ELb0ELb1ELb0ELb1ELb0ELb0ELb0ELb1ELb1ELb0ELb0ELb0EEENS1_21CollectiveEpilogueFwdINS6_IJSA_SC_SB_EEES9_SE_SG_Li384ELb1ELb0ELb0ELb0EEENS1_36VarlenDynamicPersistentTileSchedulerILi192ELi128ELi384ELi32ELb0ELb0ELb1ELb1ELb0ELb1EEEEEEEEEvNT_6ParamsE:
	.zero		3456


//--------------------- .nv.constant0._ZN7cutlass13device_kernelIN5flash11enable_sm90INS1_16FlashAttnFwdSm90INS1_25CollectiveMainloopFwdSm90ILi2EN4cute5tupleIJNS5_1CILi1EEES8_S8_EEENS6_IJNS7_ILi192EEENS7_ILi128EEENS7_ILi64EEEEEELi64ENS_10bfloat16_tEfNS_4arch4Sm90ELb0ELb1ELb0ELb1ELb0ELb1ELb0ELb1ELb1ELb0ELb0ELb0EEENS1_21CollectiveEpilogueFwdINS6_IJSA_SC_SB_EEES9_SE_SG_Li384ELb1ELb0ELb0ELb0EEENS1_36VarlenDynamicPersistentTileSchedulerILi192ELi128ELi384ELi32ELb0ELb0ELb1ELb1ELb0ELb1EEEEEEEEEvNT_6ParamsE --------------------------
	.section	.nv.constant0._ZN7cutlass13device_kernelIN5flash11enable_sm90INS1_16FlashAttnFwdSm90INS1_25CollectiveMainloopFwdSm90ILi2EN4cute5tupleIJNS5_1CILi1EEES8_S8_EEENS6_IJNS7_ILi192EEENS7_ILi128EEENS7_ILi64EEEEEELi64ENS_10bfloat16_tEfNS_4arch4Sm90ELb0ELb1ELb0ELb1ELb0ELb1ELb0ELb1ELb1ELb0ELb0ELb0EEENS1_21CollectiveEpilogueFwdINS6_IJSA_SC_SB_EEES9_SE_SG_Li384ELb1ELb0ELb0ELb0EEENS1_36VarlenDynamicPersistentTileSchedulerILi192ELi128ELi384ELi32ELb0ELb0ELb1ELb1ELb0ELb1EEEEEEEEEvNT_6ParamsE,"a",@progbits
	.sectionflags	@""
	.align	4
.nv.constant0._ZN7cutlass13device_kernelIN5flash11enable_sm90INS1_16FlashAttnFwdSm90INS1_25CollectiveMainloopFwdSm90ILi2EN4cute5tupleIJNS5_1CILi1EEES8_S8_EEENS6_IJNS7_ILi192EEENS7_ILi128EEENS7_ILi64EEEEEELi64ENS_10bfloat16_tEfNS_4arch4Sm90ELb0ELb1ELb0ELb1ELb0ELb1ELb0ELb1ELb1ELb0ELb0ELb0EEENS1_21CollectiveEpilogueFwdINS6_IJSA_SC_SB_EEES9_SE_SG_Li384ELb1ELb0ELb0ELb0EEENS1_36VarlenDynamicPersistentTileSchedulerILi192ELi128ELi384ELi32ELb0ELb0ELb1ELb1ELb0ELb1EEEEEEEEEvNT_6ParamsE:
	.zero		3456


//--------------------- .nv.constant0._ZN7cutlass13device_kernelIN5flash11enable_sm90INS1_16FlashAttnFwdSm90INS1_25CollectiveMainloopFwdSm90ILi2EN4cute5tupleIJNS5_1CILi1EEES8_S8_EEENS6_IJNS7_ILi192EEENS7_ILi128EEENS7_ILi64EEEEEELi64ENS_10bfloat16_tEfNS_4arch4Sm90ELb1ELb0ELb0ELb0ELb0ELb0ELb0ELb1ELb1ELb0ELb0ELb0EEENS1_21CollectiveEpilogueFwdINS6_IJSA_SC_SB_EEES9_SE_SG_Li384ELb0ELb0ELb0ELb0EEENS1_30DynamicPersistentTileSchedulerILi384ELi32ELb0ELb0ELb1EEEEEEEEEvNT_6ParamsE --------------------------
	.section	.nv.constant0._ZN7cutlass13device_kernelIN5flash11enable_sm90INS1_16FlashAttnFwdSm90INS1_25CollectiveMainloopFwdSm90ILi2EN4cute5tupleIJNS5_1CILi1EEES8_S8_EEENS6_IJNS7_ILi192EEENS7_ILi128EEENS7_ILi64EEEEEELi64ENS_10bfloat16_tEfNS_4arch4Sm90ELb1ELb0ELb0ELb0ELb0ELb0ELb0ELb1ELb1ELb0ELb0ELb0EEENS1_21CollectiveEpilogueFwdINS6_IJSA_SC_SB_EEES9_SE_SG_Li384ELb0ELb0ELb0ELb0EEENS1_30DynamicPersistentTileSchedulerILi384ELi32ELb0ELb0ELb1EEEEEEEEEvNT_6ParamsE,"a",@progbits
	.sectionflags	@""
	.align	4
.nv.constant0._ZN7cutlass13device_kernelIN5flash11enable_sm90INS1_16FlashAttnFwdSm90INS1_25CollectiveMainloopFwdSm90ILi2EN4cute5tupleIJNS5_1CILi1EEES8_S8_EEENS6_IJNS7_ILi192EEENS7_ILi128EEENS7_ILi64EEEEEELi64ENS_10bfloat16_tEfNS_4arch4Sm90ELb1ELb0ELb0ELb0ELb0ELb0ELb0ELb1ELb1ELb0ELb0ELb0EEENS1_21CollectiveEpilogueFwdINS6_IJSA_SC_SB_EEES9_SE_SG_Li384ELb0ELb0ELb0ELb0EEENS1_30DynamicPersistentTileSchedulerILi384ELi32ELb0ELb0ELb1EEEEEEEEEvNT_6ParamsE:
	.zero		3840


//--------------------- .nv.constant0._ZN7cutlass13device_kernelIN5flash11enable_sm90INS1_16FlashAttnFwdSm90INS1_25CollectiveMainloopFwdSm90ILi2EN4cute5tupleIJNS5_1CILi1EEES8_S8_EEENS6_IJNS7_ILi192EEENS7_ILi128EEENS7_ILi64EEEEEELi64ENS_10bfloat16_tEfNS_4arch4Sm90ELb1ELb0ELb0ELb1ELb0ELb0ELb0ELb1ELb1ELb0ELb0ELb0EEENS1_21CollectiveEpilogueFwdINS6_IJSA_SC_SB_EEES9_SE_SG_Li384ELb1ELb0ELb0ELb0EEENS1_36VarlenDynamicPersistentTileSchedulerILi192ELi128ELi384ELi32ELb0ELb0ELb1ELb1ELb1ELb1EEEEEEEEEvNT_6ParamsE --------------------------
	.section	.nv.constant0._ZN7cutlass13device_kernelIN5flash11enable_sm90INS1_16FlashAttnFwdSm90INS1_25CollectiveMainloopFwdSm90ILi2EN4cute5tupleIJNS5_1CILi1EEES8_S8_EEENS6_IJNS7_ILi192EEENS7_ILi128EEENS7_ILi64EEEEEELi64ENS_10bfloat16_tEfNS_4arch4Sm90ELb1ELb0ELb0ELb1ELb0ELb0ELb0ELb1ELb1ELb0ELb0ELb0EEENS1_21CollectiveEpilogueFwdINS6_IJSA_SC_SB_EEES9_SE_SG_Li384ELb1ELb0ELb0ELb0EEENS1_36VarlenDynamicPersistentTileSchedulerILi192ELi128ELi384ELi32ELb0ELb0ELb1ELb1ELb1ELb1EEEEEEEEEvNT_6ParamsE,"a",@progbits
	.sectionflags	@""
	.align	4
.nv.constant0._ZN7cutlass13device_kernelIN5flash11enable_sm90INS1_16FlashAttnFwdSm90INS1_25CollectiveMainloopFwdSm90ILi2EN4cute5tupleIJNS5_1CILi1EEES8_S8_EEENS6_IJNS7_ILi192EEENS7_ILi128EEENS7_ILi64EEEEEELi64ENS_10bfloat16_tEfNS_4arch4Sm90ELb1ELb0ELb0ELb1ELb0ELb0ELb0ELb1ELb1ELb0ELb0ELb0EEENS1_21CollectiveEpilogueFwdINS6_IJSA_SC_SB_EEES9_SE_SG_Li384ELb1ELb0ELb0ELb0EEENS1_36VarlenDynamicPersistentTileSchedulerILi192ELi128ELi384ELi32ELb0ELb0ELb1ELb1ELb1ELb1EEEEEEEEEvNT_6ParamsE:
	.zero		3456


//--------------------- .nv.constant0._ZN7cutlass13device_kernelIN5flash11enable_sm90INS1_16FlashAttnFwdSm90INS1_25CollectiveMainloopFwdSm90ILi2EN4cute5tupleIJNS5_1CILi1EEES8_S8_EEENS6_IJNS7_ILi192EEENS7_ILi128EEENS7_ILi64EEEEEELi64ENS_10bfloat16_tEfNS_4arch4Sm90ELb1ELb0ELb0ELb1ELb0ELb1ELb0ELb1ELb1ELb0ELb0ELb0EEENS1_21CollectiveEpilogueFwdINS6_IJSA_SC_SB_EEES9_SE_SG_Li384ELb1ELb0ELb0ELb0EEENS1_36VarlenDynamicPersistentTileSchedulerILi192ELi128ELi384ELi32ELb0ELb0ELb1ELb1ELb1ELb1EEEEEEEEEvNT_6ParamsE --------------------------
	.section	.nv.constant0._ZN7cutlass13device_kernelIN5flash11enable_sm90INS1_16FlashAttnFwdSm90INS1_25CollectiveMainloopFwdSm90ILi2EN4cute5tupleIJNS5_1CILi1EEES8_S8_EEENS6_IJNS7_ILi192EEENS7_ILi128EEENS7_ILi64EEEEEELi64ENS_10bfloat16_tEfNS_4arch4Sm90ELb1ELb0ELb0ELb1ELb0ELb1ELb0ELb1ELb1ELb0ELb0ELb0EEENS1_21CollectiveEpilogueFwdINS6_IJSA_SC_SB_EEES9_SE_SG_Li384ELb1ELb0ELb0ELb0EEENS1_36VarlenDynamicPersistentTileSchedulerILi192ELi128ELi384ELi32ELb0ELb0ELb1ELb1ELb1ELb1EEEEEEEEEvNT_6ParamsE,"a",@progbits
	.sectionflags	@""
	.align	4
.nv.constant0._ZN7cutlass13device_kernelIN5flash11enable_sm90INS1_16FlashAttnFwdSm90INS1_25CollectiveMainloopFwdSm90ILi2EN4cute5tupleIJNS5_1CILi1EEES8_S8_EEENS6_IJNS7_ILi192EEENS7_ILi128EEENS7_ILi64EEEEEELi64ENS_10bfloat16_tEfNS_4arch4Sm90ELb1ELb0ELb0ELb1ELb0ELb1ELb0ELb1ELb1ELb0ELb0ELb0EEENS1_21CollectiveEpilogueFwdINS6_IJSA_SC_SB_EEES9_SE_SG_Li384ELb1ELb0ELb0ELb0EEENS1_36VarlenDynamicPersistentTileSchedulerILi192ELi128ELi384ELi32ELb0ELb0ELb1ELb1ELb1ELb1EEEEEEEEEvNT_6ParamsE:
	.zero		3456


//--------------------- SYMBOLS --------------------------

	.type		.nv.reservedSmem.offset0,@object
	.size		.nv.reservedSmem.offset0,0x4
